//
// Generated by NVIDIA NVVM Compiler
//
// Compiler Build ID: CL-36424714
// Cuda compilation tools, release 13.0, V13.0.88
// Based on NVVM 20.0.0
//

.version 9.0
.target sm_100
.address_size 64

	// .globl	_Z11RangeKerneliiiPi
// _ZZN3cub18CUB_300001_SM_10006detail10radix_sort31DeviceRadixSortSingleTileKernelINS1_5radix10policy_hubIiijE10Policy1000ELNS0_9SortOrderE0EiijNS1_21identity_decomposer_tEEEvPKT1_PSA_PKT2_PSE_T3_iiT4_E12temp_storage has been demoted
// _ZZN3cub18CUB_300001_SM_10006detail10radix_sort30DeviceRadixSortHistogramKernelINS1_5radix10policy_hubIiijE10Policy1000ELNS0_9SortOrderE0EijNS1_21identity_decomposer_tEEEvPT2_PKT1_SA_iiT3_E12temp_storage has been demoted
// _ZZN3cub18CUB_300001_SM_10006detail10radix_sort33DeviceRadixSortExclusiveSumKernelINS1_5radix10policy_hubIiijE10Policy1000EjEEvPT0_E12temp_storage has been demoted
// _ZZN3cub18CUB_300001_SM_10006detail10radix_sort29DeviceRadixSortOnesweepKernelINS1_5radix10policy_hubIiijE10Policy1000ELNS0_9SortOrderE0EiijiiNS1_21identity_decomposer_tEEEvPT5_SB_PT3_PKSC_PT1_PKSG_PT2_PKSK_T4_iiT6_E1s has been demoted
// _ZZN3cub18CUB_300001_SM_10006detail10radix_sort31DeviceRadixSortSingleTileKernelINS1_5radix10policy_hubIiijE10Policy1000ELNS0_9SortOrderE1EiijNS1_21identity_decomposer_tEEEvPKT1_PSA_PKT2_PSE_T3_iiT4_E12temp_storage has been demoted
// _ZZN3cub18CUB_300001_SM_10006detail10radix_sort30DeviceRadixSortHistogramKernelINS1_5radix10policy_hubIiijE10Policy1000ELNS0_9SortOrderE1EijNS1_21identity_decomposer_tEEEvPT2_PKT1_SA_iiT3_E12temp_storage has been demoted
// _ZZN3cub18CUB_300001_SM_10006detail10radix_sort29DeviceRadixSortOnesweepKernelINS1_5radix10policy_hubIiijE10Policy1000ELNS0_9SortOrderE1EiijiiNS1_21identity_decomposer_tEEEvPT5_SB_PT3_PKSC_PT1_PKSG_PT2_PKSK_T4_iiT6_E1s has been demoted
// _ZZN3cub18CUB_300001_SM_10006detail10radix_sort31DeviceRadixSortSingleTileKernelINS1_5radix10policy_hubIfijE10Policy1000ELNS0_9SortOrderE0EfijNS1_21identity_decomposer_tEEEvPKT1_PSA_PKT2_PSE_T3_iiT4_E12temp_storage has been demoted
// _ZZN3cub18CUB_300001_SM_10006detail10radix_sort30DeviceRadixSortHistogramKernelINS1_5radix10policy_hubIfijE10Policy1000ELNS0_9SortOrderE0EfjNS1_21identity_decomposer_tEEEvPT2_PKT1_SA_iiT3_E12temp_storage has been demoted
// _ZZN3cub18CUB_300001_SM_10006detail10radix_sort33DeviceRadixSortExclusiveSumKernelINS1_5radix10policy_hubIfijE10Policy1000EjEEvPT0_E12temp_storage has been demoted
// _ZZN3cub18CUB_300001_SM_10006detail10radix_sort29DeviceRadixSortOnesweepKernelINS1_5radix10policy_hubIfijE10Policy1000ELNS0_9SortOrderE0EfijiiNS1_21identity_decomposer_tEEEvPT5_SB_PT3_PKSC_PT1_PKSG_PT2_PKSK_T4_iiT6_E1s has been demoted
// _ZZN3cub18CUB_300001_SM_10006detail10radix_sort31DeviceRadixSortSingleTileKernelINS1_5radix10policy_hubIfijE10Policy1000ELNS0_9SortOrderE1EfijNS1_21identity_decomposer_tEEEvPKT1_PSA_PKT2_PSE_T3_iiT4_E12temp_storage has been demoted
// _ZZN3cub18CUB_300001_SM_10006detail10radix_sort30DeviceRadixSortHistogramKernelINS1_5radix10policy_hubIfijE10Policy1000ELNS0_9SortOrderE1EfjNS1_21identity_decomposer_tEEEvPT2_PKT1_SA_iiT3_E12temp_storage has been demoted
// _ZZN3cub18CUB_300001_SM_10006detail10radix_sort29DeviceRadixSortOnesweepKernelINS1_5radix10policy_hubIfijE10Policy1000ELNS0_9SortOrderE1EfijiiNS1_21identity_decomposer_tEEEvPT5_SB_PT3_PKSC_PT1_PKSG_PT2_PKSK_T4_iiT6_E1s has been demoted
// _ZZN3cub18CUB_300001_SM_10006detail10radix_sort31DeviceRadixSortSingleTileKernelINS1_5radix10policy_hubIxxjE10Policy1000ELNS0_9SortOrderE0ExxjNS1_21identity_decomposer_tEEEvPKT1_PSA_PKT2_PSE_T3_iiT4_E12temp_storage has been demoted
// _ZZN3cub18CUB_300001_SM_10006detail10radix_sort30DeviceRadixSortHistogramKernelINS1_5radix10policy_hubIxxjE10Policy1000ELNS0_9SortOrderE0ExjNS1_21identity_decomposer_tEEEvPT2_PKT1_SA_iiT3_E12temp_storage has been demoted
// _ZZN3cub18CUB_300001_SM_10006detail10radix_sort33DeviceRadixSortExclusiveSumKernelINS1_5radix10policy_hubIxxjE10Policy1000EjEEvPT0_E12temp_storage has been demoted
// _ZZN3cub18CUB_300001_SM_10006detail10radix_sort29DeviceRadixSortOnesweepKernelINS1_5radix10policy_hubIxxjE10Policy1000ELNS0_9SortOrderE0ExxjiiNS1_21identity_decomposer_tEEEvPT5_SB_PT3_PKSC_PT1_PKSG_PT2_PKSK_T4_iiT6_E1s has been demoted
// _ZZN3cub18CUB_300001_SM_10006detail10radix_sort31DeviceRadixSortSingleTileKernelINS1_5radix10policy_hubIxxjE10Policy1000ELNS0_9SortOrderE1ExxjNS1_21identity_decomposer_tEEEvPKT1_PSA_PKT2_PSE_T3_iiT4_E12temp_storage has been demoted
// _ZZN3cub18CUB_300001_SM_10006detail10radix_sort30DeviceRadixSortHistogramKernelINS1_5radix10policy_hubIxxjE10Policy1000ELNS0_9SortOrderE1ExjNS1_21identity_decomposer_tEEEvPT2_PKT1_SA_iiT3_E12temp_storage has been demoted
// _ZZN3cub18CUB_300001_SM_10006detail10radix_sort29DeviceRadixSortOnesweepKernelINS1_5radix10policy_hubIxxjE10Policy1000ELNS0_9SortOrderE1ExxjiiNS1_21identity_decomposer_tEEEvPT5_SB_PT3_PKSC_PT1_PKSG_PT2_PKSK_T4_iiT6_E1s has been demoted
.global .align 1 .b8 _ZN34_INTERNAL_beb985a6_4_k_cu_f3370deb4cuda3std3__45__cpo5beginE[1];
.global .align 1 .b8 _ZN34_INTERNAL_beb985a6_4_k_cu_f3370deb4cuda3std3__45__cpo3endE[1];
.global .align 1 .b8 _ZN34_INTERNAL_beb985a6_4_k_cu_f3370deb4cuda3std3__45__cpo6cbeginE[1];
.global .align 1 .b8 _ZN34_INTERNAL_beb985a6_4_k_cu_f3370deb4cuda3std3__45__cpo4cendE[1];
.global .align 1 .b8 _ZN34_INTERNAL_beb985a6_4_k_cu_f3370deb4cuda3std3__45__cpo6rbeginE[1];
.global .align 1 .b8 _ZN34_INTERNAL_beb985a6_4_k_cu_f3370deb4cuda3std3__45__cpo4rendE[1];
.global .align 1 .b8 _ZN34_INTERNAL_beb985a6_4_k_cu_f3370deb4cuda3std3__45__cpo7crbeginE[1];
.global .align 1 .b8 _ZN34_INTERNAL_beb985a6_4_k_cu_f3370deb4cuda3std3__45__cpo5crendE[1];
.global .align 1 .b8 _ZN34_INTERNAL_beb985a6_4_k_cu_f3370deb4cuda3std3__436_GLOBAL__N__beb985a6_4_k_cu_f3370deb6ignoreE[1];
.global .align 1 .b8 _ZN34_INTERNAL_beb985a6_4_k_cu_f3370deb4cuda3std3__419piecewise_constructE[1];
.global .align 1 .b8 _ZN34_INTERNAL_beb985a6_4_k_cu_f3370deb4cuda3std3__48in_placeE[1];
.global .align 1 .b8 _ZN34_INTERNAL_beb985a6_4_k_cu_f3370deb4cuda3std3__420unreachable_sentinelE[1];
.global .align 1 .b8 _ZN34_INTERNAL_beb985a6_4_k_cu_f3370deb4cuda3std3__47nulloptE[1];
.global .align 1 .b8 _ZN34_INTERNAL_beb985a6_4_k_cu_f3370deb4cuda3std3__48unexpectE[1];
.global .align 1 .b8 _ZN34_INTERNAL_beb985a6_4_k_cu_f3370deb4cuda3std6ranges3__45__cpo4swapE[1];
.global .align 1 .b8 _ZN34_INTERNAL_beb985a6_4_k_cu_f3370deb4cuda3std6ranges3__45__cpo9iter_moveE[1];
.global .align 1 .b8 _ZN34_INTERNAL_beb985a6_4_k_cu_f3370deb4cuda3std6ranges3__45__cpo5beginE[1];
.global .align 1 .b8 _ZN34_INTERNAL_beb985a6_4_k_cu_f3370deb4cuda3std6ranges3__45__cpo3endE[1];
.global .align 1 .b8 _ZN34_INTERNAL_beb985a6_4_k_cu_f3370deb4cuda3std6ranges3__45__cpo6cbeginE[1];
.global .align 1 .b8 _ZN34_INTERNAL_beb985a6_4_k_cu_f3370deb4cuda3std6ranges3__45__cpo4cendE[1];
.global .align 1 .b8 _ZN34_INTERNAL_beb985a6_4_k_cu_f3370deb4cuda3std6ranges3__45__cpo7advanceE[1];
.global .align 1 .b8 _ZN34_INTERNAL_beb985a6_4_k_cu_f3370deb4cuda3std6ranges3__45__cpo9iter_swapE[1];
.global .align 1 .b8 _ZN34_INTERNAL_beb985a6_4_k_cu_f3370deb4cuda3std6ranges3__45__cpo4nextE[1];
.global .align 1 .b8 _ZN34_INTERNAL_beb985a6_4_k_cu_f3370deb4cuda3std6ranges3__45__cpo4prevE[1];
.global .align 1 .b8 _ZN34_INTERNAL_beb985a6_4_k_cu_f3370deb4cuda3std6ranges3__45__cpo4dataE[1];
.global .align 1 .b8 _ZN34_INTERNAL_beb985a6_4_k_cu_f3370deb4cuda3std6ranges3__45__cpo5cdataE[1];
.global .align 1 .b8 _ZN34_INTERNAL_beb985a6_4_k_cu_f3370deb4cuda3std6ranges3__45__cpo4sizeE[1];
.global .align 1 .b8 _ZN34_INTERNAL_beb985a6_4_k_cu_f3370deb4cuda3std6ranges3__45__cpo5ssizeE[1];
.global .align 1 .b8 _ZN34_INTERNAL_beb985a6_4_k_cu_f3370deb4cuda3std6ranges3__45__cpo8distanceE[1];
.global .align 1 .b8 _ZN34_INTERNAL_beb985a6_4_k_cu_f3370deb6thrust24THRUST_300001_SM_1000_NS6system6detail10sequential3seqE[1];
.global .align 1 .b8 _ZN34_INTERNAL_beb985a6_4_k_cu_f3370deb6thrust24THRUST_300001_SM_1000_NS12placeholders2_1E[1];
.global .align 1 .b8 _ZN34_INTERNAL_beb985a6_4_k_cu_f3370deb6thrust24THRUST_300001_SM_1000_NS12placeholders2_2E[1];
.global .align 1 .b8 _ZN34_INTERNAL_beb985a6_4_k_cu_f3370deb6thrust24THRUST_300001_SM_1000_NS12placeholders2_3E[1];
.global .align 1 .b8 _ZN34_INTERNAL_beb985a6_4_k_cu_f3370deb6thrust24THRUST_300001_SM_1000_NS12placeholders2_4E[1];
.global .align 1 .b8 _ZN34_INTERNAL_beb985a6_4_k_cu_f3370deb6thrust24THRUST_300001_SM_1000_NS12placeholders2_5E[1];
.global .align 1 .b8 _ZN34_INTERNAL_beb985a6_4_k_cu_f3370deb6thrust24THRUST_300001_SM_1000_NS12placeholders2_6E[1];
.global .align 1 .b8 _ZN34_INTERNAL_beb985a6_4_k_cu_f3370deb6thrust24THRUST_300001_SM_1000_NS12placeholders2_7E[1];
.global .align 1 .b8 _ZN34_INTERNAL_beb985a6_4_k_cu_f3370deb6thrust24THRUST_300001_SM_1000_NS12placeholders2_8E[1];
.global .align 1 .b8 _ZN34_INTERNAL_beb985a6_4_k_cu_f3370deb6thrust24THRUST_300001_SM_1000_NS12placeholders2_9E[1];
.global .align 1 .b8 _ZN34_INTERNAL_beb985a6_4_k_cu_f3370deb6thrust24THRUST_300001_SM_1000_NS12placeholders3_10E[1];

.visible .entry _Z11RangeKerneliiiPi(
	.param .u32 _Z11RangeKerneliiiPi_param_0,
	.param .u32 _Z11RangeKerneliiiPi_param_1,
	.param .u32 _Z11RangeKerneliiiPi_param_2,
	.param .u64 .ptr .align 1 _Z11RangeKerneliiiPi_param_3
)
{
	.reg .pred 	%p<4>;
	.reg .b32 	%r<14>;
	.reg .b64 	%rd<5>;

	ld.param.u32 	%r6, [_Z11RangeKerneliiiPi_param_0];
	ld.param.u32 	%r7, [_Z11RangeKerneliiiPi_param_1];
	ld.param.u32 	%r8, [_Z11RangeKerneliiiPi_param_2];
	ld.param.u64 	%rd2, [_Z11RangeKerneliiiPi_param_3];
	setp.lt.s32 	%p1, %r6, 1;
	@%p1 bra 	$L__BB0_4;
	mov.u32 	%r9, %ctaid.x;
	mov.u32 	%r1, %ntid.x;
	mov.u32 	%r10, %tid.x;
	mad.lo.s32 	%r13, %r9, %r1, %r10;
	setp.ge.s32 	%p2, %r13, %r6;
	@%p2 bra 	$L__BB0_4;
	mov.u32 	%r11, %nctaid.x;
	mul.lo.s32 	%r3, %r1, %r11;
	cvta.to.global.u64 	%rd1, %rd2;
$L__BB0_3:
	mad.lo.s32 	%r12, %r13, %r8, %r7;
	mul.wide.s32 	%rd3, %r13, 4;
	add.s64 	%rd4, %rd1, %rd3;
	st.global.u32 	[%rd4], %r12;
	add.s32 	%r13, %r13, %r3;
	setp.lt.s32 	%p3, %r13, %r6;
	@%p3 bra 	$L__BB0_3;
$L__BB0_4:
	ret;

}
	// .globl	_ZN3cub18CUB_300001_SM_10006detail11EmptyKernelIvEEvv
.visible .entry _ZN3cub18CUB_300001_SM_10006detail11EmptyKernelIvEEvv()
{


	ret;

}
	// .globl	_ZN3cub18CUB_300001_SM_10006detail10radix_sort31DeviceRadixSortSingleTileKernelINS1_5radix10policy_hubIiijE10Policy1000ELNS0_9SortOrderE0EiijNS1_21identity_decomposer_tEEEvPKT1_PSA_PKT2_PSE_T3_iiT4_
.visible .entry _ZN3cub18CUB_300001_SM_10006detail10radix_sort31DeviceRadixSortSingleTileKernelINS1_5radix10policy_hubIiijE10Policy1000ELNS0_9SortOrderE0EiijNS1_21identity_decomposer_tEEEvPKT1_PSA_PKT2_PSE_T3_iiT4_(
	.param .u64 .ptr .align 1 _ZN3cub18CUB_300001_SM_10006detail10radix_sort31DeviceRadixSortSingleTileKernelINS1_5radix10policy_hubIiijE10Policy1000ELNS0_9SortOrderE0EiijNS1_21identity_decomposer_tEEEvPKT1_PSA_PKT2_PSE_T3_iiT4__param_0,
	.param .u64 .ptr .align 1 _ZN3cub18CUB_300001_SM_10006detail10radix_sort31DeviceRadixSortSingleTileKernelINS1_5radix10policy_hubIiijE10Policy1000ELNS0_9SortOrderE0EiijNS1_21identity_decomposer_tEEEvPKT1_PSA_PKT2_PSE_T3_iiT4__param_1,
	.param .u64 .ptr .align 1 _ZN3cub18CUB_300001_SM_10006detail10radix_sort31DeviceRadixSortSingleTileKernelINS1_5radix10policy_hubIiijE10Policy1000ELNS0_9SortOrderE0EiijNS1_21identity_decomposer_tEEEvPKT1_PSA_PKT2_PSE_T3_iiT4__param_2,
	.param .u64 .ptr .align 1 _ZN3cub18CUB_300001_SM_10006detail10radix_sort31DeviceRadixSortSingleTileKernelINS1_5radix10policy_hubIiijE10Policy1000ELNS0_9SortOrderE0EiijNS1_21identity_decomposer_tEEEvPKT1_PSA_PKT2_PSE_T3_iiT4__param_3,
	.param .u32 _ZN3cub18CUB_300001_SM_10006detail10radix_sort31DeviceRadixSortSingleTileKernelINS1_5radix10policy_hubIiijE10Policy1000ELNS0_9SortOrderE0EiijNS1_21identity_decomposer_tEEEvPKT1_PSA_PKT2_PSE_T3_iiT4__param_4,
	.param .u32 _ZN3cub18CUB_300001_SM_10006detail10radix_sort31DeviceRadixSortSingleTileKernelINS1_5radix10policy_hubIiijE10Policy1000ELNS0_9SortOrderE0EiijNS1_21identity_decomposer_tEEEvPKT1_PSA_PKT2_PSE_T3_iiT4__param_5,
	.param .u32 _ZN3cub18CUB_300001_SM_10006detail10radix_sort31DeviceRadixSortSingleTileKernelINS1_5radix10policy_hubIiijE10Policy1000ELNS0_9SortOrderE0EiijNS1_21identity_decomposer_tEEEvPKT1_PSA_PKT2_PSE_T3_iiT4__param_6,
	.param .align 1 .b8 _ZN3cub18CUB_300001_SM_10006detail10radix_sort31DeviceRadixSortSingleTileKernelINS1_5radix10policy_hubIiijE10Policy1000ELNS0_9SortOrderE0EiijNS1_21identity_decomposer_tEEEvPKT1_PSA_PKT2_PSE_T3_iiT4__param_7[1]
)
.maxntid 256
.minnctapersm 1
{
	.reg .pred 	%p<72>;
	.reg .b16 	%rs<39>;
	.reg .b32 	%r<897>;
	.reg .b64 	%rd<16>;
	// demoted variable
	.shared .align 16 .b8 _ZZN3cub18CUB_300001_SM_10006detail10radix_sort31DeviceRadixSortSingleTileKernelINS1_5radix10policy_hubIiijE10Policy1000ELNS0_9SortOrderE0EiijNS1_21identity_decomposer_tEEEvPKT1_PSA_PKT2_PSE_T3_iiT4_E12temp_storage[33856];
	ld.param.u64 	%rd8, [_ZN3cub18CUB_300001_SM_10006detail10radix_sort31DeviceRadixSortSingleTileKernelINS1_5radix10policy_hubIiijE10Policy1000ELNS0_9SortOrderE0EiijNS1_21identity_decomposer_tEEEvPKT1_PSA_PKT2_PSE_T3_iiT4__param_0];
	ld.param.u64 	%rd5, [_ZN3cub18CUB_300001_SM_10006detail10radix_sort31DeviceRadixSortSingleTileKernelINS1_5radix10policy_hubIiijE10Policy1000ELNS0_9SortOrderE0EiijNS1_21identity_decomposer_tEEEvPKT1_PSA_PKT2_PSE_T3_iiT4__param_1];
	ld.param.u64 	%rd6, [_ZN3cub18CUB_300001_SM_10006detail10radix_sort31DeviceRadixSortSingleTileKernelINS1_5radix10policy_hubIiijE10Policy1000ELNS0_9SortOrderE0EiijNS1_21identity_decomposer_tEEEvPKT1_PSA_PKT2_PSE_T3_iiT4__param_2];
	ld.param.u64 	%rd7, [_ZN3cub18CUB_300001_SM_10006detail10radix_sort31DeviceRadixSortSingleTileKernelINS1_5radix10policy_hubIiijE10Policy1000ELNS0_9SortOrderE0EiijNS1_21identity_decomposer_tEEEvPKT1_PSA_PKT2_PSE_T3_iiT4__param_3];
	ld.param.u32 	%r302, [_ZN3cub18CUB_300001_SM_10006detail10radix_sort31DeviceRadixSortSingleTileKernelINS1_5radix10policy_hubIiijE10Policy1000ELNS0_9SortOrderE0EiijNS1_21identity_decomposer_tEEEvPKT1_PSA_PKT2_PSE_T3_iiT4__param_4];
	ld.param.u32 	%r303, [_ZN3cub18CUB_300001_SM_10006detail10radix_sort31DeviceRadixSortSingleTileKernelINS1_5radix10policy_hubIiijE10Policy1000ELNS0_9SortOrderE0EiijNS1_21identity_decomposer_tEEEvPKT1_PSA_PKT2_PSE_T3_iiT4__param_5];
	ld.param.u32 	%r304, [_ZN3cub18CUB_300001_SM_10006detail10radix_sort31DeviceRadixSortSingleTileKernelINS1_5radix10policy_hubIiijE10Policy1000ELNS0_9SortOrderE0EiijNS1_21identity_decomposer_tEEEvPKT1_PSA_PKT2_PSE_T3_iiT4__param_6];
	cvta.to.global.u64 	%rd9, %rd8;
	mov.u32 	%r1, %tid.x;
	mul.lo.s32 	%r2, %r1, 19;
	setp.ge.s32 	%p1, %r2, %r302;
	mul.wide.u32 	%rd10, %r2, 4;
	add.s64 	%rd1, %rd9, %rd10;
	mov.b32 	%r875, -1;
	@%p1 bra 	$L__BB2_2;
	ld.global.u32 	%r306, [%rd1];
	xor.b32  	%r875, %r306, -2147483648;
$L__BB2_2:
	add.s32 	%r5, %r2, 1;
	setp.ge.s32 	%p2, %r5, %r302;
	mov.b32 	%r874, -1;
	@%p2 bra 	$L__BB2_4;
	ld.global.u32 	%r308, [%rd1+4];
	xor.b32  	%r874, %r308, -2147483648;
$L__BB2_4:
	add.s32 	%r8, %r2, 2;
	setp.ge.s32 	%p3, %r8, %r302;
	mov.b32 	%r873, -1;
	@%p3 bra 	$L__BB2_6;
	ld.global.u32 	%r310, [%rd1+8];
	xor.b32  	%r873, %r310, -2147483648;
$L__BB2_6:
	add.s32 	%r11, %r2, 3;
	setp.ge.s32 	%p4, %r11, %r302;
	mov.b32 	%r872, -1;
	@%p4 bra 	$L__BB2_8;
	ld.global.u32 	%r312, [%rd1+12];
	xor.b32  	%r872, %r312, -2147483648;
$L__BB2_8:
	add.s32 	%r14, %r2, 4;
	setp.ge.s32 	%p5, %r14, %r302;
	mov.b32 	%r871, -1;
	@%p5 bra 	$L__BB2_10;
	ld.global.u32 	%r314, [%rd1+16];
	xor.b32  	%r871, %r314, -2147483648;
$L__BB2_10:
	add.s32 	%r17, %r2, 5;
	setp.ge.s32 	%p6, %r17, %r302;
	mov.b32 	%r870, -1;
	@%p6 bra 	$L__BB2_12;
	ld.global.u32 	%r316, [%rd1+20];
	xor.b32  	%r870, %r316, -2147483648;
$L__BB2_12:
	add.s32 	%r20, %r2, 6;
	setp.ge.s32 	%p7, %r20, %r302;
	mov.b32 	%r869, -1;
	@%p7 bra 	$L__BB2_14;
	ld.global.u32 	%r318, [%rd1+24];
	xor.b32  	%r869, %r318, -2147483648;
$L__BB2_14:
	add.s32 	%r23, %r2, 7;
	setp.ge.s32 	%p8, %r23, %r302;
	mov.b32 	%r868, -1;
	@%p8 bra 	$L__BB2_16;
	ld.global.u32 	%r320, [%rd1+28];
	xor.b32  	%r868, %r320, -2147483648;
$L__BB2_16:
	add.s32 	%r26, %r2, 8;
	setp.ge.s32 	%p9, %r26, %r302;
	mov.b32 	%r867, -1;
	@%p9 bra 	$L__BB2_18;
	ld.global.u32 	%r322, [%rd1+32];
	xor.b32  	%r867, %r322, -2147483648;
$L__BB2_18:
	add.s32 	%r29, %r2, 9;
	setp.ge.s32 	%p10, %r29, %r302;
	mov.b32 	%r866, -1;
	@%p10 bra 	$L__BB2_20;
	ld.global.u32 	%r324, [%rd1+36];
	xor.b32  	%r866, %r324, -2147483648;
$L__BB2_20:
	add.s32 	%r32, %r2, 10;
	setp.ge.s32 	%p11, %r32, %r302;
	mov.b32 	%r865, -1;
	@%p11 bra 	$L__BB2_22;
	ld.global.u32 	%r326, [%rd1+40];
	xor.b32  	%r865, %r326, -2147483648;
$L__BB2_22:
	add.s32 	%r35, %r2, 11;
	setp.ge.s32 	%p12, %r35, %r302;
	mov.b32 	%r864, -1;
	@%p12 bra 	$L__BB2_24;
	ld.global.u32 	%r328, [%rd1+44];
	xor.b32  	%r864, %r328, -2147483648;
$L__BB2_24:
	add.s32 	%r38, %r2, 12;
	setp.ge.s32 	%p13, %r38, %r302;
	mov.b32 	%r863, -1;
	@%p13 bra 	$L__BB2_26;
	ld.global.u32 	%r330, [%rd1+48];
	xor.b32  	%r863, %r330, -2147483648;
$L__BB2_26:
	add.s32 	%r41, %r2, 13;
	setp.ge.s32 	%p14, %r41, %r302;
	mov.b32 	%r862, -1;
	@%p14 bra 	$L__BB2_28;
	ld.global.u32 	%r332, [%rd1+52];
	xor.b32  	%r862, %r332, -2147483648;
$L__BB2_28:
	add.s32 	%r44, %r2, 14;
	setp.ge.s32 	%p15, %r44, %r302;
	mov.b32 	%r861, -1;
	@%p15 bra 	$L__BB2_30;
	ld.global.u32 	%r334, [%rd1+56];
	xor.b32  	%r861, %r334, -2147483648;
$L__BB2_30:
	add.s32 	%r47, %r2, 15;
	setp.ge.s32 	%p16, %r47, %r302;
	mov.b32 	%r860, -1;
	@%p16 bra 	$L__BB2_32;
	ld.global.u32 	%r336, [%rd1+60];
	xor.b32  	%r860, %r336, -2147483648;
$L__BB2_32:
	add.s32 	%r50, %r2, 16;
	setp.ge.s32 	%p17, %r50, %r302;
	mov.b32 	%r859, -1;
	@%p17 bra 	$L__BB2_34;
	ld.global.u32 	%r338, [%rd1+64];
	xor.b32  	%r859, %r338, -2147483648;
$L__BB2_34:
	add.s32 	%r53, %r2, 17;
	setp.ge.s32 	%p18, %r53, %r302;
	mov.b32 	%r858, -1;
	@%p18 bra 	$L__BB2_36;
	ld.global.u32 	%r340, [%rd1+68];
	xor.b32  	%r858, %r340, -2147483648;
$L__BB2_36:
	add.s32 	%r56, %r2, 18;
	setp.ge.s32 	%p19, %r56, %r302;
	mov.b32 	%r857, -1;
	@%p19 bra 	$L__BB2_38;
	ld.global.u32 	%r342, [%rd1+72];
	xor.b32  	%r857, %r342, -2147483648;
$L__BB2_38:
	bar.sync 	0;
	shfl.sync.idx.b32	%r59|%p20, %r302, 0, 31, -1;
	setp.ge.s32 	%p21, %r2, %r59;
	cvta.to.global.u64 	%rd11, %rd6;
	add.s64 	%rd2, %rd11, %rd10;
	@%p21 bra 	$L__BB2_40;
	ld.global.u32 	%r894, [%rd2];
$L__BB2_40:
	setp.ge.s32 	%p22, %r5, %r59;
	@%p22 bra 	$L__BB2_42;
	ld.global.u32 	%r893, [%rd2+4];
$L__BB2_42:
	setp.ge.s32 	%p23, %r8, %r59;
	@%p23 bra 	$L__BB2_44;
	ld.global.u32 	%r892, [%rd2+8];
$L__BB2_44:
	setp.ge.s32 	%p24, %r11, %r59;
	@%p24 bra 	$L__BB2_46;
	ld.global.u32 	%r891, [%rd2+12];
$L__BB2_46:
	setp.ge.s32 	%p25, %r14, %r59;
	@%p25 bra 	$L__BB2_48;
	ld.global.u32 	%r890, [%rd2+16];
$L__BB2_48:
	setp.ge.s32 	%p26, %r17, %r59;
	@%p26 bra 	$L__BB2_50;
	ld.global.u32 	%r889, [%rd2+20];
$L__BB2_50:
	setp.ge.s32 	%p27, %r20, %r59;
	@%p27 bra 	$L__BB2_52;
	ld.global.u32 	%r888, [%rd2+24];
$L__BB2_52:
	setp.ge.s32 	%p28, %r23, %r59;
	@%p28 bra 	$L__BB2_54;
	ld.global.u32 	%r887, [%rd2+28];
$L__BB2_54:
	setp.ge.s32 	%p29, %r26, %r59;
	@%p29 bra 	$L__BB2_56;
	ld.global.u32 	%r886, [%rd2+32];
$L__BB2_56:
	setp.ge.s32 	%p30, %r29, %r59;
	@%p30 bra 	$L__BB2_58;
	ld.global.u32 	%r885, [%rd2+36];
$L__BB2_58:
	setp.ge.s32 	%p31, %r32, %r59;
	@%p31 bra 	$L__BB2_60;
	ld.global.u32 	%r884, [%rd2+40];
$L__BB2_60:
	setp.ge.s32 	%p32, %r35, %r59;
	@%p32 bra 	$L__BB2_62;
	ld.global.u32 	%r883, [%rd2+44];
$L__BB2_62:
	setp.ge.s32 	%p33, %r38, %r59;
	@%p33 bra 	$L__BB2_64;
	ld.global.u32 	%r882, [%rd2+48];
$L__BB2_64:
	setp.ge.s32 	%p34, %r41, %r59;
	@%p34 bra 	$L__BB2_66;
	ld.global.u32 	%r881, [%rd2+52];
$L__BB2_66:
	setp.ge.s32 	%p35, %r44, %r59;
	@%p35 bra 	$L__BB2_68;
	ld.global.u32 	%r880, [%rd2+56];
$L__BB2_68:
	setp.ge.s32 	%p36, %r47, %r59;
	@%p36 bra 	$L__BB2_70;
	ld.global.u32 	%r879, [%rd2+60];
$L__BB2_70:
	setp.ge.s32 	%p37, %r50, %r59;
	@%p37 bra 	$L__BB2_72;
	ld.global.u32 	%r878, [%rd2+64];
$L__BB2_72:
	setp.ge.s32 	%p38, %r53, %r59;
	@%p38 bra 	$L__BB2_74;
	ld.global.u32 	%r877, [%rd2+68];
$L__BB2_74:
	setp.ge.s32 	%p39, %r56, %r59;
	@%p39 bra 	$L__BB2_76;
	ld.global.u32 	%r876, [%rd2+72];
$L__BB2_76:
	bar.sync 	0;
	shr.u32 	%r98, %r1, 5;
	shl.b32 	%r363, %r1, 2;
	mov.u32 	%r364, _ZZN3cub18CUB_300001_SM_10006detail10radix_sort31DeviceRadixSortSingleTileKernelINS1_5radix10policy_hubIiijE10Policy1000ELNS0_9SortOrderE0EiijNS1_21identity_decomposer_tEEEvPKT1_PSA_PKT2_PSE_T3_iiT4_E12temp_storage;
	add.s32 	%r99, %r364, %r363;
	shl.b32 	%r365, %r1, 7;
	add.s32 	%r100, %r99, %r365;
	shl.b32 	%r366, %r98, 2;
	add.s32 	%r367, %r364, %r366;
	add.s32 	%r101, %r367, 33792;
	mad.lo.s32 	%r102, %r1, -56, %r100;
	add.s32 	%r856, %r303, 6;
	sub.s32 	%r855, %r304, %r303;
$L__BB2_77:
	add.s32 	%r427, %r856, -6;
	min.s32 	%r370, %r855, 6;
	mov.b32 	%r456, 0;
	st.shared.u32 	[%r99], %r456;
	st.shared.u32 	[%r99+1024], %r456;
	st.shared.u32 	[%r99+2048], %r456;
	st.shared.u32 	[%r99+3072], %r456;
	st.shared.u32 	[%r99+4096], %r456;
	st.shared.u32 	[%r99+5120], %r456;
	st.shared.u32 	[%r99+6144], %r456;
	st.shared.u32 	[%r99+7168], %r456;
	st.shared.u32 	[%r99+8192], %r456;
	st.shared.u32 	[%r99+9216], %r456;
	st.shared.u32 	[%r99+10240], %r456;
	st.shared.u32 	[%r99+11264], %r456;
	st.shared.u32 	[%r99+12288], %r456;
	st.shared.u32 	[%r99+13312], %r456;
	st.shared.u32 	[%r99+14336], %r456;
	st.shared.u32 	[%r99+15360], %r456;
	st.shared.u32 	[%r99+16384], %r456;
	st.shared.u32 	[%r99+17408], %r456;
	st.shared.u32 	[%r99+18432], %r456;
	st.shared.u32 	[%r99+19456], %r456;
	st.shared.u32 	[%r99+20480], %r456;
	st.shared.u32 	[%r99+21504], %r456;
	st.shared.u32 	[%r99+22528], %r456;
	st.shared.u32 	[%r99+23552], %r456;
	st.shared.u32 	[%r99+24576], %r456;
	st.shared.u32 	[%r99+25600], %r456;
	st.shared.u32 	[%r99+26624], %r456;
	st.shared.u32 	[%r99+27648], %r456;
	st.shared.u32 	[%r99+28672], %r456;
	st.shared.u32 	[%r99+29696], %r456;
	st.shared.u32 	[%r99+30720], %r456;
	st.shared.u32 	[%r99+31744], %r456;
	st.shared.u32 	[%r99+32768], %r456;
	// begin inline asm
	bmsk.clamp.b32 %r368, %r456, %r370;
	// end inline asm
	// begin inline asm
	shr.b32 %r371, %r875, %r427;
	// end inline asm
	and.b32  	%r459, %r368, %r371;
	shl.b32 	%r460, %r459, 10;
	and.b32  	%r461, %r460, 31744;
	add.s32 	%r462, %r99, %r461;
	shr.u32 	%r463, %r459, 4;
	and.b32  	%r464, %r463, 268435454;
	add.s32 	%r146, %r462, %r464;
	ld.shared.u16 	%rs1, [%r146];
	add.s16 	%rs20, %rs1, 1;
	st.shared.u16 	[%r146], %rs20;
	// begin inline asm
	shr.b32 %r374, %r874, %r427;
	// end inline asm
	and.b32  	%r465, %r368, %r374;
	shl.b32 	%r466, %r465, 10;
	and.b32  	%r467, %r466, 31744;
	add.s32 	%r468, %r99, %r467;
	shr.u32 	%r469, %r465, 4;
	and.b32  	%r470, %r469, 268435454;
	add.s32 	%r147, %r468, %r470;
	ld.shared.u16 	%rs2, [%r147];
	add.s16 	%rs21, %rs2, 1;
	st.shared.u16 	[%r147], %rs21;
	// begin inline asm
	shr.b32 %r377, %r873, %r427;
	// end inline asm
	and.b32  	%r471, %r368, %r377;
	shl.b32 	%r472, %r471, 10;
	and.b32  	%r473, %r472, 31744;
	add.s32 	%r474, %r99, %r473;
	shr.u32 	%r475, %r471, 4;
	and.b32  	%r476, %r475, 268435454;
	add.s32 	%r148, %r474, %r476;
	ld.shared.u16 	%rs3, [%r148];
	add.s16 	%rs22, %rs3, 1;
	st.shared.u16 	[%r148], %rs22;
	// begin inline asm
	shr.b32 %r380, %r872, %r427;
	// end inline asm
	and.b32  	%r477, %r368, %r380;
	shl.b32 	%r478, %r477, 10;
	and.b32  	%r479, %r478, 31744;
	add.s32 	%r480, %r99, %r479;
	shr.u32 	%r481, %r477, 4;
	and.b32  	%r482, %r481, 268435454;
	add.s32 	%r149, %r480, %r482;
	ld.shared.u16 	%rs4, [%r149];
	add.s16 	%rs23, %rs4, 1;
	st.shared.u16 	[%r149], %rs23;
	// begin inline asm
	shr.b32 %r383, %r871, %r427;
	// end inline asm
	and.b32  	%r483, %r368, %r383;
	shl.b32 	%r484, %r483, 10;
	and.b32  	%r485, %r484, 31744;
	add.s32 	%r486, %r99, %r485;
	shr.u32 	%r487, %r483, 4;
	and.b32  	%r488, %r487, 268435454;
	add.s32 	%r150, %r486, %r488;
	ld.shared.u16 	%rs5, [%r150];
	add.s16 	%rs24, %rs5, 1;
	st.shared.u16 	[%r150], %rs24;
	// begin inline asm
	shr.b32 %r386, %r870, %r427;
	// end inline asm
	and.b32  	%r489, %r368, %r386;
	shl.b32 	%r490, %r489, 10;
	and.b32  	%r491, %r490, 31744;
	add.s32 	%r492, %r99, %r491;
	shr.u32 	%r493, %r489, 4;
	and.b32  	%r494, %r493, 268435454;
	add.s32 	%r151, %r492, %r494;
	ld.shared.u16 	%rs6, [%r151];
	add.s16 	%rs25, %rs6, 1;
	st.shared.u16 	[%r151], %rs25;
	// begin inline asm
	shr.b32 %r389, %r869, %r427;
	// end inline asm
	and.b32  	%r495, %r368, %r389;
	shl.b32 	%r496, %r495, 10;
	and.b32  	%r497, %r496, 31744;
	add.s32 	%r498, %r99, %r497;
	shr.u32 	%r499, %r495, 4;
	and.b32  	%r500, %r499, 268435454;
	add.s32 	%r152, %r498, %r500;
	ld.shared.u16 	%rs7, [%r152];
	add.s16 	%rs26, %rs7, 1;
	st.shared.u16 	[%r152], %rs26;
	// begin inline asm
	shr.b32 %r392, %r868, %r427;
	// end inline asm
	and.b32  	%r501, %r368, %r392;
	shl.b32 	%r502, %r501, 10;
	and.b32  	%r503, %r502, 31744;
	add.s32 	%r504, %r99, %r503;
	shr.u32 	%r505, %r501, 4;
	and.b32  	%r506, %r505, 268435454;
	add.s32 	%r153, %r504, %r506;
	ld.shared.u16 	%rs8, [%r153];
	add.s16 	%rs27, %rs8, 1;
	st.shared.u16 	[%r153], %rs27;
	// begin inline asm
	shr.b32 %r395, %r867, %r427;
	// end inline asm
	and.b32  	%r507, %r368, %r395;
	shl.b32 	%r508, %r507, 10;
	and.b32  	%r509, %r508, 31744;
	add.s32 	%r510, %r99, %r509;
	shr.u32 	%r511, %r507, 4;
	and.b32  	%r512, %r511, 268435454;
	add.s32 	%r154, %r510, %r512;
	ld.shared.u16 	%rs9, [%r154];
	add.s16 	%rs28, %rs9, 1;
	st.shared.u16 	[%r154], %rs28;
	// begin inline asm
	shr.b32 %r398, %r866, %r427;
	// end inline asm
	and.b32  	%r513, %r368, %r398;
	shl.b32 	%r514, %r513, 10;
	and.b32  	%r515, %r514, 31744;
	add.s32 	%r516, %r99, %r515;
	shr.u32 	%r517, %r513, 4;
	and.b32  	%r518, %r517, 268435454;
	add.s32 	%r155, %r516, %r518;
	ld.shared.u16 	%rs10, [%r155];
	add.s16 	%rs29, %rs10, 1;
	st.shared.u16 	[%r155], %rs29;
	// begin inline asm
	shr.b32 %r401, %r865, %r427;
	// end inline asm
	and.b32  	%r519, %r368, %r401;
	shl.b32 	%r520, %r519, 10;
	and.b32  	%r521, %r520, 31744;
	add.s32 	%r522, %r99, %r521;
	shr.u32 	%r523, %r519, 4;
	and.b32  	%r524, %r523, 268435454;
	add.s32 	%r156, %r522, %r524;
	ld.shared.u16 	%rs11, [%r156];
	add.s16 	%rs30, %rs11, 1;
	st.shared.u16 	[%r156], %rs30;
	// begin inline asm
	shr.b32 %r404, %r864, %r427;
	// end inline asm
	and.b32  	%r525, %r368, %r404;
	shl.b32 	%r526, %r525, 10;
	and.b32  	%r527, %r526, 31744;
	add.s32 	%r528, %r99, %r527;
	shr.u32 	%r529, %r525, 4;
	and.b32  	%r530, %r529, 268435454;
	add.s32 	%r157, %r528, %r530;
	ld.shared.u16 	%rs12, [%r157];
	add.s16 	%rs31, %rs12, 1;
	st.shared.u16 	[%r157], %rs31;
	// begin inline asm
	shr.b32 %r407, %r863, %r427;
	// end inline asm
	and.b32  	%r531, %r368, %r407;
	shl.b32 	%r532, %r531, 10;
	and.b32  	%r533, %r532, 31744;
	add.s32 	%r534, %r99, %r533;
	shr.u32 	%r535, %r531, 4;
	and.b32  	%r536, %r535, 268435454;
	add.s32 	%r158, %r534, %r536;
	ld.shared.u16 	%rs13, [%r158];
	add.s16 	%rs32, %rs13, 1;
	st.shared.u16 	[%r158], %rs32;
	// begin inline asm
	shr.b32 %r410, %r862, %r427;
	// end inline asm
	and.b32  	%r537, %r368, %r410;
	shl.b32 	%r538, %r537, 10;
	and.b32  	%r539, %r538, 31744;
	add.s32 	%r540, %r99, %r539;
	shr.u32 	%r541, %r537, 4;
	and.b32  	%r542, %r541, 268435454;
	add.s32 	%r159, %r540, %r542;
	ld.shared.u16 	%rs14, [%r159];
	add.s16 	%rs33, %rs14, 1;
	st.shared.u16 	[%r159], %rs33;
	// begin inline asm
	shr.b32 %r413, %r861, %r427;
	// end inline asm
	and.b32  	%r543, %r368, %r413;
	shl.b32 	%r544, %r543, 10;
	and.b32  	%r545, %r544, 31744;
	add.s32 	%r546, %r99, %r545;
	shr.u32 	%r547, %r543, 4;
	and.b32  	%r548, %r547, 268435454;
	add.s32 	%r160, %r546, %r548;
	ld.shared.u16 	%rs15, [%r160];
	add.s16 	%rs34, %rs15, 1;
	st.shared.u16 	[%r160], %rs34;
	// begin inline asm
	shr.b32 %r416, %r860, %r427;
	// end inline asm
	and.b32  	%r549, %r368, %r416;
	shl.b32 	%r550, %r549, 10;
	and.b32  	%r551, %r550, 31744;
	add.s32 	%r552, %r99, %r551;
	shr.u32 	%r553, %r549, 4;
	and.b32  	%r554, %r553, 268435454;
	add.s32 	%r161, %r552, %r554;
	ld.shared.u16 	%rs16, [%r161];
	add.s16 	%rs35, %rs16, 1;
	st.shared.u16 	[%r161], %rs35;
	// begin inline asm
	shr.b32 %r419, %r859, %r427;
	// end inline asm
	and.b32  	%r555, %r368, %r419;
	shl.b32 	%r556, %r555, 10;
	and.b32  	%r557, %r556, 31744;
	add.s32 	%r558, %r99, %r557;
	shr.u32 	%r559, %r555, 4;
	and.b32  	%r560, %r559, 268435454;
	add.s32 	%r162, %r558, %r560;
	ld.shared.u16 	%rs17, [%r162];
	add.s16 	%rs36, %rs17, 1;
	st.shared.u16 	[%r162], %rs36;
	// begin inline asm
	shr.b32 %r422, %r858, %r427;
	// end inline asm
	and.b32  	%r561, %r368, %r422;
	shl.b32 	%r562, %r561, 10;
	and.b32  	%r563, %r562, 31744;
	add.s32 	%r564, %r99, %r563;
	shr.u32 	%r565, %r561, 4;
	and.b32  	%r566, %r565, 268435454;
	add.s32 	%r163, %r564, %r566;
	ld.shared.u16 	%rs18, [%r163];
	add.s16 	%rs37, %rs18, 1;
	st.shared.u16 	[%r163], %rs37;
	// begin inline asm
	shr.b32 %r425, %r857, %r427;
	// end inline asm
	and.b32  	%r567, %r368, %r425;
	shl.b32 	%r568, %r567, 10;
	and.b32  	%r569, %r568, 31744;
	add.s32 	%r570, %r99, %r569;
	shr.u32 	%r571, %r567, 4;
	and.b32  	%r572, %r571, 268435454;
	add.s32 	%r164, %r570, %r572;
	ld.shared.u16 	%rs19, [%r164];
	add.s16 	%rs38, %rs19, 1;
	st.shared.u16 	[%r164], %rs38;
	bar.sync 	0;
	ld.shared.u32 	%r165, [%r100];
	ld.shared.u32 	%r573, [%r100+4];
	ld.shared.u32 	%r574, [%r100+8];
	ld.shared.u32 	%r575, [%r100+12];
	ld.shared.u32 	%r576, [%r100+16];
	ld.shared.u32 	%r577, [%r100+20];
	ld.shared.u32 	%r578, [%r100+24];
	ld.shared.u32 	%r579, [%r100+28];
	ld.shared.u32 	%r580, [%r100+32];
	ld.shared.u32 	%r581, [%r100+36];
	ld.shared.u32 	%r582, [%r100+40];
	ld.shared.u32 	%r583, [%r100+44];
	ld.shared.u32 	%r584, [%r100+48];
	ld.shared.u32 	%r585, [%r100+52];
	ld.shared.u32 	%r586, [%r100+56];
	ld.shared.u32 	%r587, [%r100+60];
	ld.shared.u32 	%r588, [%r100+64];
	ld.shared.u32 	%r589, [%r100+68];
	ld.shared.u32 	%r590, [%r100+72];
	ld.shared.u32 	%r591, [%r100+76];
	ld.shared.u32 	%r592, [%r100+80];
	ld.shared.u32 	%r593, [%r100+84];
	ld.shared.u32 	%r594, [%r100+88];
	ld.shared.u32 	%r595, [%r100+92];
	ld.shared.u32 	%r596, [%r100+96];
	ld.shared.u32 	%r597, [%r100+100];
	ld.shared.u32 	%r598, [%r100+104];
	ld.shared.u32 	%r599, [%r100+108];
	ld.shared.u32 	%r600, [%r100+112];
	ld.shared.u32 	%r601, [%r100+116];
	ld.shared.u32 	%r602, [%r100+120];
	ld.shared.u32 	%r603, [%r100+124];
	ld.shared.u32 	%r604, [%r100+128];
	add.s32 	%r166, %r573, %r165;
	add.s32 	%r167, %r574, %r166;
	add.s32 	%r168, %r575, %r167;
	add.s32 	%r169, %r576, %r168;
	add.s32 	%r170, %r577, %r169;
	add.s32 	%r171, %r578, %r170;
	add.s32 	%r172, %r579, %r171;
	add.s32 	%r173, %r580, %r172;
	add.s32 	%r174, %r581, %r173;
	add.s32 	%r175, %r582, %r174;
	add.s32 	%r176, %r583, %r175;
	add.s32 	%r177, %r584, %r176;
	add.s32 	%r178, %r585, %r177;
	add.s32 	%r179, %r586, %r178;
	add.s32 	%r180, %r587, %r179;
	add.s32 	%r181, %r588, %r180;
	add.s32 	%r182, %r589, %r181;
	add.s32 	%r183, %r590, %r182;
	add.s32 	%r184, %r591, %r183;
	add.s32 	%r185, %r592, %r184;
	add.s32 	%r186, %r593, %r185;
	add.s32 	%r187, %r594, %r186;
	add.s32 	%r188, %r595, %r187;
	add.s32 	%r189, %r596, %r188;
	add.s32 	%r190, %r597, %r189;
	add.s32 	%r191, %r598, %r190;
	add.s32 	%r192, %r599, %r191;
	add.s32 	%r193, %r600, %r192;
	add.s32 	%r194, %r601, %r193;
	add.s32 	%r195, %r602, %r194;
	add.s32 	%r196, %r603, %r195;
	add.s32 	%r433, %r604, %r196;
	// begin inline asm
	mov.u32 %r428, %laneid;
	// end inline asm
	mov.b32 	%r431, 1;
	mov.b32 	%r458, -1;
	// begin inline asm
	{  .reg .u32 r0;  .reg .pred p;  shfl.sync.up.b32 r0|p, %r433, %r431, %r456, %r458;  @p add.u32 r0, r0, %r433;  mov.u32 %r429, r0;}
	// end inline asm
	mov.b32 	%r437, 2;
	// begin inline asm
	{  .reg .u32 r0;  .reg .pred p;  shfl.sync.up.b32 r0|p, %r429, %r437, %r456, %r458;  @p add.u32 r0, r0, %r429;  mov.u32 %r435, r0;}
	// end inline asm
	mov.b32 	%r443, 4;
	// begin inline asm
	{  .reg .u32 r0;  .reg .pred p;  shfl.sync.up.b32 r0|p, %r435, %r443, %r456, %r458;  @p add.u32 r0, r0, %r435;  mov.u32 %r441, r0;}
	// end inline asm
	mov.b32 	%r449, 8;
	// begin inline asm
	{  .reg .u32 r0;  .reg .pred p;  shfl.sync.up.b32 r0|p, %r441, %r449, %r456, %r458;  @p add.u32 r0, r0, %r441;  mov.u32 %r447, r0;}
	// end inline asm
	mov.b32 	%r455, 16;
	// begin inline asm
	{  .reg .u32 r0;  .reg .pred p;  shfl.sync.up.b32 r0|p, %r447, %r455, %r456, %r458;  @p add.u32 r0, r0, %r447;  mov.u32 %r453, r0;}
	// end inline asm
	setp.ne.s32 	%p40, %r428, 31;
	@%p40 bra 	$L__BB2_79;
	st.shared.u32 	[%r101], %r453;
$L__BB2_79:
	sub.s32 	%r605, %r453, %r433;
	setp.gt.u32 	%p41, %r1, 31;
	setp.eq.s32 	%p42, %r98, 7;
	setp.eq.s32 	%p43, %r98, 6;
	setp.eq.s32 	%p44, %r98, 5;
	setp.eq.s32 	%p45, %r98, 4;
	setp.eq.s32 	%p46, %r98, 3;
	setp.eq.s32 	%p47, %r98, 2;
	setp.eq.s32 	%p48, %r98, 1;
	bar.sync 	0;
	ld.shared.v4.u32 	{%r606, %r607, %r608, %r609}, [_ZZN3cub18CUB_300001_SM_10006detail10radix_sort31DeviceRadixSortSingleTileKernelINS1_5radix10policy_hubIiijE10Policy1000ELNS0_9SortOrderE0EiijNS1_21identity_decomposer_tEEEvPKT1_PSA_PKT2_PSE_T3_iiT4_E12temp_storage+33792];
	selp.b32 	%r610, %r606, %r895, %p48;
	add.s32 	%r611, %r607, %r606;
	selp.b32 	%r612, %r611, %r610, %p47;
	add.s32 	%r613, %r611, %r608;
	selp.b32 	%r614, %r613, %r612, %p46;
	add.s32 	%r615, %r613, %r609;
	selp.b32 	%r616, %r615, %r614, %p45;
	ld.shared.v4.u32 	{%r617, %r618, %r619, %r620}, [_ZZN3cub18CUB_300001_SM_10006detail10radix_sort31DeviceRadixSortSingleTileKernelINS1_5radix10policy_hubIiijE10Policy1000ELNS0_9SortOrderE0EiijNS1_21identity_decomposer_tEEEvPKT1_PSA_PKT2_PSE_T3_iiT4_E12temp_storage+33808];
	add.s32 	%r621, %r615, %r617;
	selp.b32 	%r622, %r621, %r616, %p44;
	add.s32 	%r623, %r621, %r618;
	selp.b32 	%r624, %r623, %r622, %p43;
	add.s32 	%r625, %r623, %r619;
	selp.b32 	%r895, %r625, %r624, %p42;
	add.s32 	%r201, %r625, %r620;
	setp.ne.s32 	%p49, %r428, 0;
	selp.b32 	%r626, %r605, 0, %p49;
	add.s32 	%r627, %r895, %r626;
	or.pred  	%p50, %p41, %p49;
	selp.b32 	%r896, %r627, %r605, %p41;
	@%p50 bra 	$L__BB2_81;
	shl.b32 	%r896, %r201, 16;
	st.shared.u32 	[_ZZN3cub18CUB_300001_SM_10006detail10radix_sort31DeviceRadixSortSingleTileKernelINS1_5radix10policy_hubIiijE10Policy1000ELNS0_9SortOrderE0EiijNS1_21identity_decomposer_tEEEvPKT1_PSA_PKT2_PSE_T3_iiT4_E12temp_storage+33832], %r896;
$L__BB2_81:
	setp.eq.s32 	%p51, %r1, 0;
	bar.sync 	0;
	ld.shared.u32 	%r628, [_ZZN3cub18CUB_300001_SM_10006detail10radix_sort31DeviceRadixSortSingleTileKernelINS1_5radix10policy_hubIiijE10Policy1000ELNS0_9SortOrderE0EiijNS1_21identity_decomposer_tEEEvPKT1_PSA_PKT2_PSE_T3_iiT4_E12temp_storage+33832];
	selp.b32 	%r629, 0, %r628, %p51;
	add.s32 	%r630, %r896, %r629;
	add.s32 	%r631, %r165, %r630;
	add.s32 	%r632, %r166, %r630;
	add.s32 	%r633, %r167, %r630;
	add.s32 	%r634, %r168, %r630;
	add.s32 	%r635, %r169, %r630;
	add.s32 	%r636, %r170, %r630;
	add.s32 	%r637, %r171, %r630;
	add.s32 	%r638, %r172, %r630;
	add.s32 	%r639, %r173, %r630;
	add.s32 	%r640, %r174, %r630;
	add.s32 	%r641, %r175, %r630;
	add.s32 	%r642, %r176, %r630;
	add.s32 	%r643, %r177, %r630;
	add.s32 	%r644, %r178, %r630;
	add.s32 	%r645, %r179, %r630;
	add.s32 	%r646, %r180, %r630;
	add.s32 	%r647, %r181, %r630;
	add.s32 	%r648, %r182, %r630;
	add.s32 	%r649, %r183, %r630;
	add.s32 	%r650, %r184, %r630;
	add.s32 	%r651, %r185, %r630;
	add.s32 	%r652, %r186, %r630;
	add.s32 	%r653, %r187, %r630;
	add.s32 	%r654, %r188, %r630;
	add.s32 	%r655, %r189, %r630;
	add.s32 	%r656, %r190, %r630;
	add.s32 	%r657, %r191, %r630;
	add.s32 	%r658, %r192, %r630;
	add.s32 	%r659, %r193, %r630;
	add.s32 	%r660, %r194, %r630;
	add.s32 	%r661, %r195, %r630;
	add.s32 	%r662, %r196, %r630;
	st.shared.u32 	[%r100], %r630;
	st.shared.u32 	[%r100+4], %r631;
	st.shared.u32 	[%r100+8], %r632;
	st.shared.u32 	[%r100+12], %r633;
	st.shared.u32 	[%r100+16], %r634;
	st.shared.u32 	[%r100+20], %r635;
	st.shared.u32 	[%r100+24], %r636;
	st.shared.u32 	[%r100+28], %r637;
	st.shared.u32 	[%r100+32], %r638;
	st.shared.u32 	[%r100+36], %r639;
	st.shared.u32 	[%r100+40], %r640;
	st.shared.u32 	[%r100+44], %r641;
	st.shared.u32 	[%r100+48], %r642;
	st.shared.u32 	[%r100+52], %r643;
	st.shared.u32 	[%r100+56], %r644;
	st.shared.u32 	[%r100+60], %r645;
	st.shared.u32 	[%r100+64], %r646;
	st.shared.u32 	[%r100+68], %r647;
	st.shared.u32 	[%r100+72], %r648;
	st.shared.u32 	[%r100+76], %r649;
	st.shared.u32 	[%r100+80], %r650;
	st.shared.u32 	[%r100+84], %r651;
	st.shared.u32 	[%r100+88], %r652;
	st.shared.u32 	[%r100+92], %r653;
	st.shared.u32 	[%r100+96], %r654;
	st.shared.u32 	[%r100+100], %r655;
	st.shared.u32 	[%r100+104], %r656;
	st.shared.u32 	[%r100+108], %r657;
	st.shared.u32 	[%r100+112], %r658;
	st.shared.u32 	[%r100+116], %r659;
	st.shared.u32 	[%r100+120], %r660;
	st.shared.u32 	[%r100+124], %r661;
	st.shared.u32 	[%r100+128], %r662;
	bar.sync 	0;
	cvt.u32.u16 	%r663, %rs1;
	ld.shared.u16 	%r664, [%r146];
	add.s32 	%r205, %r664, %r663;
	cvt.u32.u16 	%r665, %rs2;
	ld.shared.u16 	%r666, [%r147];
	add.s32 	%r206, %r666, %r665;
	cvt.u32.u16 	%r667, %rs3;
	ld.shared.u16 	%r668, [%r148];
	add.s32 	%r207, %r668, %r667;
	cvt.u32.u16 	%r669, %rs4;
	ld.shared.u16 	%r670, [%r149];
	add.s32 	%r208, %r670, %r669;
	cvt.u32.u16 	%r671, %rs5;
	ld.shared.u16 	%r672, [%r150];
	add.s32 	%r209, %r672, %r671;
	cvt.u32.u16 	%r673, %rs6;
	ld.shared.u16 	%r674, [%r151];
	add.s32 	%r210, %r674, %r673;
	cvt.u32.u16 	%r675, %rs7;
	ld.shared.u16 	%r676, [%r152];
	add.s32 	%r211, %r676, %r675;
	cvt.u32.u16 	%r677, %rs8;
	ld.shared.u16 	%r678, [%r153];
	add.s32 	%r212, %r678, %r677;
	cvt.u32.u16 	%r679, %rs9;
	ld.shared.u16 	%r680, [%r154];
	add.s32 	%r213, %r680, %r679;
	cvt.u32.u16 	%r681, %rs10;
	ld.shared.u16 	%r682, [%r155];
	add.s32 	%r214, %r682, %r681;
	cvt.u32.u16 	%r683, %rs11;
	ld.shared.u16 	%r684, [%r156];
	add.s32 	%r215, %r684, %r683;
	cvt.u32.u16 	%r685, %rs12;
	ld.shared.u16 	%r686, [%r157];
	add.s32 	%r216, %r686, %r685;
	cvt.u32.u16 	%r687, %rs13;
	ld.shared.u16 	%r688, [%r158];
	add.s32 	%r217, %r688, %r687;
	cvt.u32.u16 	%r689, %rs14;
	ld.shared.u16 	%r690, [%r159];
	add.s32 	%r218, %r690, %r689;
	cvt.u32.u16 	%r691, %rs15;
	ld.shared.u16 	%r692, [%r160];
	add.s32 	%r219, %r692, %r691;
	cvt.u32.u16 	%r693, %rs16;
	ld.shared.u16 	%r694, [%r161];
	add.s32 	%r220, %r694, %r693;
	cvt.u32.u16 	%r695, %rs17;
	ld.shared.u16 	%r696, [%r162];
	add.s32 	%r221, %r696, %r695;
	cvt.u32.u16 	%r697, %rs18;
	ld.shared.u16 	%r698, [%r163];
	add.s32 	%r222, %r698, %r697;
	cvt.u32.u16 	%r699, %rs19;
	ld.shared.u16 	%r700, [%r164];
	add.s32 	%r223, %r700, %r699;
	bar.sync 	0;
	setp.lt.s32 	%p52, %r856, %r304;
	@%p52 bra 	$L__BB2_121;
	shl.b32 	%r701, %r205, 2;
	mov.u32 	%r702, _ZZN3cub18CUB_300001_SM_10006detail10radix_sort31DeviceRadixSortSingleTileKernelINS1_5radix10policy_hubIiijE10Policy1000ELNS0_9SortOrderE0EiijNS1_21identity_decomposer_tEEEvPKT1_PSA_PKT2_PSE_T3_iiT4_E12temp_storage;
	add.s32 	%r703, %r702, %r701;
	st.shared.u32 	[%r703], %r875;
	shl.b32 	%r704, %r206, 2;
	add.s32 	%r705, %r702, %r704;
	st.shared.u32 	[%r705], %r874;
	shl.b32 	%r706, %r207, 2;
	add.s32 	%r707, %r702, %r706;
	st.shared.u32 	[%r707], %r873;
	shl.b32 	%r708, %r208, 2;
	add.s32 	%r709, %r702, %r708;
	st.shared.u32 	[%r709], %r872;
	shl.b32 	%r710, %r209, 2;
	add.s32 	%r711, %r702, %r710;
	st.shared.u32 	[%r711], %r871;
	shl.b32 	%r712, %r210, 2;
	add.s32 	%r713, %r702, %r712;
	st.shared.u32 	[%r713], %r870;
	shl.b32 	%r714, %r211, 2;
	add.s32 	%r715, %r702, %r714;
	st.shared.u32 	[%r715], %r869;
	shl.b32 	%r716, %r212, 2;
	add.s32 	%r717, %r702, %r716;
	st.shared.u32 	[%r717], %r868;
	shl.b32 	%r718, %r213, 2;
	add.s32 	%r719, %r702, %r718;
	st.shared.u32 	[%r719], %r867;
	shl.b32 	%r720, %r214, 2;
	add.s32 	%r721, %r702, %r720;
	st.shared.u32 	[%r721], %r866;
	shl.b32 	%r722, %r215, 2;
	add.s32 	%r723, %r702, %r722;
	st.shared.u32 	[%r723], %r865;
	shl.b32 	%r724, %r216, 2;
	add.s32 	%r725, %r702, %r724;
	st.shared.u32 	[%r725], %r864;
	shl.b32 	%r726, %r217, 2;
	add.s32 	%r727, %r702, %r726;
	st.shared.u32 	[%r727], %r863;
	shl.b32 	%r728, %r218, 2;
	add.s32 	%r729, %r702, %r728;
	st.shared.u32 	[%r729], %r862;
	shl.b32 	%r730, %r219, 2;
	add.s32 	%r731, %r702, %r730;
	st.shared.u32 	[%r731], %r861;
	shl.b32 	%r732, %r220, 2;
	add.s32 	%r733, %r702, %r732;
	st.shared.u32 	[%r733], %r860;
	shl.b32 	%r734, %r221, 2;
	add.s32 	%r735, %r702, %r734;
	st.shared.u32 	[%r735], %r859;
	shl.b32 	%r736, %r222, 2;
	add.s32 	%r737, %r702, %r736;
	st.shared.u32 	[%r737], %r858;
	shl.b32 	%r738, %r223, 2;
	add.s32 	%r739, %r702, %r738;
	st.shared.u32 	[%r739], %r857;
	bar.sync 	0;
	mad.lo.s32 	%r224, %r1, -72, %r102;
	ld.shared.u32 	%r225, [%r224];
	ld.shared.u32 	%r226, [%r224+1024];
	ld.shared.u32 	%r227, [%r224+2048];
	ld.shared.u32 	%r228, [%r224+3072];
	ld.shared.u32 	%r229, [%r224+4096];
	ld.shared.u32 	%r230, [%r224+5120];
	ld.shared.u32 	%r231, [%r224+6144];
	ld.shared.u32 	%r232, [%r224+7168];
	ld.shared.u32 	%r233, [%r224+8192];
	ld.shared.u32 	%r234, [%r224+9216];
	ld.shared.u32 	%r235, [%r224+10240];
	ld.shared.u32 	%r236, [%r224+11264];
	ld.shared.u32 	%r237, [%r224+12288];
	ld.shared.u32 	%r238, [%r224+13312];
	ld.shared.u32 	%r239, [%r224+14336];
	ld.shared.u32 	%r240, [%r224+15360];
	ld.shared.u32 	%r241, [%r224+16384];
	ld.shared.u32 	%r242, [%r224+17408];
	ld.shared.u32 	%r243, [%r224+18432];
	bar.sync 	0;
	st.shared.u32 	[%r703], %r894;
	st.shared.u32 	[%r705], %r893;
	st.shared.u32 	[%r707], %r892;
	st.shared.u32 	[%r709], %r891;
	st.shared.u32 	[%r711], %r890;
	st.shared.u32 	[%r713], %r889;
	st.shared.u32 	[%r715], %r888;
	st.shared.u32 	[%r717], %r887;
	st.shared.u32 	[%r719], %r886;
	st.shared.u32 	[%r721], %r885;
	st.shared.u32 	[%r723], %r884;
	st.shared.u32 	[%r725], %r883;
	st.shared.u32 	[%r727], %r882;
	st.shared.u32 	[%r729], %r881;
	st.shared.u32 	[%r731], %r880;
	st.shared.u32 	[%r733], %r879;
	st.shared.u32 	[%r735], %r878;
	st.shared.u32 	[%r737], %r877;
	st.shared.u32 	[%r739], %r876;
	bar.sync 	0;
	ld.shared.u32 	%r244, [%r224+1024];
	ld.shared.u32 	%r245, [%r224+2048];
	ld.shared.u32 	%r246, [%r224+3072];
	ld.shared.u32 	%r247, [%r224+4096];
	ld.shared.u32 	%r248, [%r224+5120];
	ld.shared.u32 	%r249, [%r224+6144];
	ld.shared.u32 	%r250, [%r224+7168];
	ld.shared.u32 	%r251, [%r224+8192];
	ld.shared.u32 	%r252, [%r224+9216];
	ld.shared.u32 	%r253, [%r224+10240];
	ld.shared.u32 	%r254, [%r224+11264];
	ld.shared.u32 	%r255, [%r224+12288];
	ld.shared.u32 	%r256, [%r224+13312];
	ld.shared.u32 	%r257, [%r224+14336];
	ld.shared.u32 	%r258, [%r224+15360];
	ld.shared.u32 	%r259, [%r224+16384];
	ld.shared.u32 	%r260, [%r224+17408];
	ld.shared.u32 	%r261, [%r224+18432];
	setp.lt.u32 	%p53, %r1, %r59;
	cvta.to.global.u64 	%rd13, %rd5;
	mul.wide.u32 	%rd14, %r1, 4;
	add.s64 	%rd3, %rd13, %rd14;
	cvta.to.global.u64 	%rd15, %rd7;
	add.s64 	%rd4, %rd15, %rd14;
	@%p53 bra 	$L__BB2_83;
	bra.uni 	$L__BB2_84;
$L__BB2_83:
	xor.b32  	%r740, %r225, -2147483648;
	ld.shared.u32 	%r741, [%r224];
	st.global.u32 	[%rd3], %r740;
	st.global.u32 	[%rd4], %r741;
$L__BB2_84:
	add.s32 	%r742, %r1, 256;
	setp.ge.u32 	%p54, %r742, %r59;
	@%p54 bra 	$L__BB2_86;
	xor.b32  	%r743, %r226, -2147483648;
	st.global.u32 	[%rd3+1024], %r743;
	st.global.u32 	[%rd4+1024], %r244;
$L__BB2_86:
	add.s32 	%r744, %r1, 512;
	setp.ge.u32 	%p55, %r744, %r59;
	@%p55 bra 	$L__BB2_88;
	xor.b32  	%r745, %r227, -2147483648;
	st.global.u32 	[%rd3+2048], %r745;
	st.global.u32 	[%rd4+2048], %r245;
$L__BB2_88:
	add.s32 	%r746, %r1, 768;
	setp.ge.u32 	%p56, %r746, %r59;
	@%p56 bra 	$L__BB2_90;
	xor.b32  	%r747, %r228, -2147483648;
	st.global.u32 	[%rd3+3072], %r747;
	st.global.u32 	[%rd4+3072], %r246;
$L__BB2_90:
	or.b32  	%r748, %r1, 1024;
	setp.ge.u32 	%p57, %r748, %r59;
	@%p57 bra 	$L__BB2_92;
	xor.b32  	%r749, %r229, -2147483648;
	st.global.u32 	[%rd3+4096], %r749;
	st.global.u32 	[%rd4+4096], %r247;
$L__BB2_92:
	add.s32 	%r750, %r1, 1280;
	setp.ge.u32 	%p58, %r750, %r59;
	@%p58 bra 	$L__BB2_94;
	xor.b32  	%r751, %r230, -2147483648;
	st.global.u32 	[%rd3+5120], %r751;
	st.global.u32 	[%rd4+5120], %r248;
$L__BB2_94:
	add.s32 	%r752, %r1, 1536;
	setp.ge.u32 	%p59, %r752, %r59;
	@%p59 bra 	$L__BB2_96;
	xor.b32  	%r753, %r231, -2147483648;
	st.global.u32 	[%rd3+6144], %r753;
	st.global.u32 	[%rd4+6144], %r249;
$L__BB2_96:
	add.s32 	%r754, %r1, 1792;
	setp.ge.u32 	%p60, %r754, %r59;
	@%p60 bra 	$L__BB2_98;
	xor.b32  	%r755, %r232, -2147483648;
	st.global.u32 	[%rd3+7168], %r755;
	st.global.u32 	[%rd4+7168], %r250;
$L__BB2_98:
	or.b32  	%r756, %r1, 2048;
	setp.ge.u32 	%p61, %r756, %r59;
	@%p61 bra 	$L__BB2_100;
	xor.b32  	%r757, %r233, -2147483648;
	st.global.u32 	[%rd3+8192], %r757;
	st.global.u32 	[%rd4+8192], %r251;
$L__BB2_100:
	add.s32 	%r758, %r1, 2304;
	setp.ge.u32 	%p62, %r758, %r59;
	@%p62 bra 	$L__BB2_102;
	xor.b32  	%r759, %r234, -2147483648;
	st.global.u32 	[%rd3+9216], %r759;
	st.global.u32 	[%rd4+9216], %r252;
$L__BB2_102:
	add.s32 	%r760, %r1, 2560;
	setp.ge.u32 	%p63, %r760, %r59;
	@%p63 bra 	$L__BB2_104;
	xor.b32  	%r761, %r235, -2147483648;
	st.global.u32 	[%rd3+10240], %r761;
	st.global.u32 	[%rd4+10240], %r253;
$L__BB2_104:
	add.s32 	%r762, %r1, 2816;
	setp.ge.u32 	%p64, %r762, %r59;
	@%p64 bra 	$L__BB2_106;
	xor.b32  	%r763, %r236, -2147483648;
	st.global.u32 	[%rd3+11264], %r763;
	st.global.u32 	[%rd4+11264], %r254;
$L__BB2_106:
	or.b32  	%r764, %r1, 3072;
	setp.ge.u32 	%p65, %r764, %r59;
	@%p65 bra 	$L__BB2_108;
	xor.b32  	%r765, %r237, -2147483648;
	st.global.u32 	[%rd3+12288], %r765;
	st.global.u32 	[%rd4+12288], %r255;
$L__BB2_108:
	add.s32 	%r766, %r1, 3328;
	setp.ge.u32 	%p66, %r766, %r59;
	@%p66 bra 	$L__BB2_110;
	xor.b32  	%r767, %r238, -2147483648;
	st.global.u32 	[%rd3+13312], %r767;
	st.global.u32 	[%rd4+13312], %r256;
$L__BB2_110:
	add.s32 	%r768, %r1, 3584;
	setp.ge.u32 	%p67, %r768, %r59;
	@%p67 bra 	$L__BB2_112;
	xor.b32  	%r769, %r239, -2147483648;
	st.global.u32 	[%rd3+14336], %r769;
	st.global.u32 	[%rd4+14336], %r257;
$L__BB2_112:
	add.s32 	%r770, %r1, 3840;
	setp.ge.u32 	%p68, %r770, %r59;
	@%p68 bra 	$L__BB2_114;
	xor.b32  	%r771, %r240, -2147483648;
	st.global.u32 	[%rd3+15360], %r771;
	st.global.u32 	[%rd4+15360], %r258;
$L__BB2_114:
	or.b32  	%r772, %r1, 4096;
	setp.ge.u32 	%p69, %r772, %r59;
	@%p69 bra 	$L__BB2_116;
	xor.b32  	%r773, %r241, -2147483648;
	st.global.u32 	[%rd3+16384], %r773;
	st.global.u32 	[%rd4+16384], %r259;
$L__BB2_116:
	add.s32 	%r774, %r1, 4352;
	setp.ge.u32 	%p70, %r774, %r59;
	@%p70 bra 	$L__BB2_118;
	xor.b32  	%r775, %r242, -2147483648;
	st.global.u32 	[%rd3+17408], %r775;
	st.global.u32 	[%rd4+17408], %r260;
$L__BB2_118:
	add.s32 	%r776, %r1, 4608;
	setp.ge.u32 	%p71, %r776, %r59;
	@%p71 bra 	$L__BB2_120;
	xor.b32  	%r777, %r243, -2147483648;
	st.global.u32 	[%rd3+18432], %r777;
	st.global.u32 	[%rd4+18432], %r261;
$L__BB2_120:
	ret;
$L__BB2_121:
	shl.b32 	%r778, %r205, 2;
	mov.u32 	%r779, _ZZN3cub18CUB_300001_SM_10006detail10radix_sort31DeviceRadixSortSingleTileKernelINS1_5radix10policy_hubIiijE10Policy1000ELNS0_9SortOrderE0EiijNS1_21identity_decomposer_tEEEvPKT1_PSA_PKT2_PSE_T3_iiT4_E12temp_storage;
	add.s32 	%r780, %r779, %r778;
	st.shared.u32 	[%r780], %r875;
	shl.b32 	%r781, %r206, 2;
	add.s32 	%r782, %r779, %r781;
	st.shared.u32 	[%r782], %r874;
	shl.b32 	%r783, %r207, 2;
	add.s32 	%r784, %r779, %r783;
	st.shared.u32 	[%r784], %r873;
	shl.b32 	%r785, %r208, 2;
	add.s32 	%r786, %r779, %r785;
	st.shared.u32 	[%r786], %r872;
	shl.b32 	%r787, %r209, 2;
	add.s32 	%r788, %r779, %r787;
	st.shared.u32 	[%r788], %r871;
	shl.b32 	%r789, %r210, 2;
	add.s32 	%r790, %r779, %r789;
	st.shared.u32 	[%r790], %r870;
	shl.b32 	%r791, %r211, 2;
	add.s32 	%r792, %r779, %r791;
	st.shared.u32 	[%r792], %r869;
	shl.b32 	%r793, %r212, 2;
	add.s32 	%r794, %r779, %r793;
	st.shared.u32 	[%r794], %r868;
	shl.b32 	%r795, %r213, 2;
	add.s32 	%r796, %r779, %r795;
	st.shared.u32 	[%r796], %r867;
	shl.b32 	%r797, %r214, 2;
	add.s32 	%r798, %r779, %r797;
	st.shared.u32 	[%r798], %r866;
	shl.b32 	%r799, %r215, 2;
	add.s32 	%r800, %r779, %r799;
	st.shared.u32 	[%r800], %r865;
	shl.b32 	%r801, %r216, 2;
	add.s32 	%r802, %r779, %r801;
	st.shared.u32 	[%r802], %r864;
	shl.b32 	%r803, %r217, 2;
	add.s32 	%r804, %r779, %r803;
	st.shared.u32 	[%r804], %r863;
	shl.b32 	%r805, %r218, 2;
	add.s32 	%r806, %r779, %r805;
	st.shared.u32 	[%r806], %r862;
	shl.b32 	%r807, %r219, 2;
	add.s32 	%r808, %r779, %r807;
	st.shared.u32 	[%r808], %r861;
	shl.b32 	%r809, %r220, 2;
	add.s32 	%r810, %r779, %r809;
	st.shared.u32 	[%r810], %r860;
	shl.b32 	%r811, %r221, 2;
	add.s32 	%r812, %r779, %r811;
	st.shared.u32 	[%r812], %r859;
	shl.b32 	%r813, %r222, 2;
	add.s32 	%r814, %r779, %r813;
	st.shared.u32 	[%r814], %r858;
	shl.b32 	%r815, %r223, 2;
	add.s32 	%r816, %r779, %r815;
	st.shared.u32 	[%r816], %r857;
	bar.sync 	0;
	ld.shared.u32 	%r875, [%r102];
	ld.shared.u32 	%r874, [%r102+4];
	ld.shared.u32 	%r873, [%r102+8];
	ld.shared.u32 	%r872, [%r102+12];
	ld.shared.u32 	%r871, [%r102+16];
	ld.shared.u32 	%r870, [%r102+20];
	ld.shared.u32 	%r869, [%r102+24];
	ld.shared.u32 	%r868, [%r102+28];
	ld.shared.u32 	%r867, [%r102+32];
	ld.shared.u32 	%r866, [%r102+36];
	ld.shared.u32 	%r865, [%r102+40];
	ld.shared.u32 	%r864, [%r102+44];
	ld.shared.u32 	%r863, [%r102+48];
	ld.shared.u32 	%r862, [%r102+52];
	ld.shared.u32 	%r861, [%r102+56];
	ld.shared.u32 	%r860, [%r102+60];
	ld.shared.u32 	%r859, [%r102+64];
	ld.shared.u32 	%r858, [%r102+68];
	ld.shared.u32 	%r857, [%r102+72];
	bar.sync 	0;
	st.shared.u32 	[%r780], %r894;
	st.shared.u32 	[%r782], %r893;
	st.shared.u32 	[%r784], %r892;
	st.shared.u32 	[%r786], %r891;
	st.shared.u32 	[%r788], %r890;
	st.shared.u32 	[%r790], %r889;
	st.shared.u32 	[%r792], %r888;
	st.shared.u32 	[%r794], %r887;
	st.shared.u32 	[%r796], %r886;
	st.shared.u32 	[%r798], %r885;
	st.shared.u32 	[%r800], %r884;
	st.shared.u32 	[%r802], %r883;
	st.shared.u32 	[%r804], %r882;
	st.shared.u32 	[%r806], %r881;
	st.shared.u32 	[%r808], %r880;
	st.shared.u32 	[%r810], %r879;
	st.shared.u32 	[%r812], %r878;
	st.shared.u32 	[%r814], %r877;
	st.shared.u32 	[%r816], %r876;
	bar.sync 	0;
	ld.shared.u32 	%r894, [%r102];
	ld.shared.u32 	%r893, [%r102+4];
	ld.shared.u32 	%r892, [%r102+8];
	ld.shared.u32 	%r891, [%r102+12];
	ld.shared.u32 	%r890, [%r102+16];
	ld.shared.u32 	%r889, [%r102+20];
	ld.shared.u32 	%r888, [%r102+24];
	ld.shared.u32 	%r887, [%r102+28];
	ld.shared.u32 	%r886, [%r102+32];
	ld.shared.u32 	%r885, [%r102+36];
	ld.shared.u32 	%r884, [%r102+40];
	ld.shared.u32 	%r883, [%r102+44];
	ld.shared.u32 	%r882, [%r102+48];
	ld.shared.u32 	%r881, [%r102+52];
	ld.shared.u32 	%r880, [%r102+56];
	ld.shared.u32 	%r879, [%r102+60];
	ld.shared.u32 	%r878, [%r102+64];
	ld.shared.u32 	%r877, [%r102+68];
	ld.shared.u32 	%r876, [%r102+72];
	bar.sync 	0;
	add.s32 	%r856, %r856, 6;
	add.s32 	%r855, %r855, -6;
	bra.uni 	$L__BB2_77;

}
	// .globl	_ZN3cub18CUB_300001_SM_10006detail10radix_sort30DeviceRadixSortHistogramKernelINS1_5radix10policy_hubIiijE10Policy1000ELNS0_9SortOrderE0EijNS1_21identity_decomposer_tEEEvPT2_PKT1_SA_iiT3_
.visible .entry _ZN3cub18CUB_300001_SM_10006detail10radix_sort30DeviceRadixSortHistogramKernelINS1_5radix10policy_hubIiijE10Policy1000ELNS0_9SortOrderE0EijNS1_21identity_decomposer_tEEEvPT2_PKT1_SA_iiT3_(
	.param .u64 .ptr .align 1 _ZN3cub18CUB_300001_SM_10006detail10radix_sort30DeviceRadixSortHistogramKernelINS1_5radix10policy_hubIiijE10Policy1000ELNS0_9SortOrderE0EijNS1_21identity_decomposer_tEEEvPT2_PKT1_SA_iiT3__param_0,
	.param .u64 .ptr .align 1 _ZN3cub18CUB_300001_SM_10006detail10radix_sort30DeviceRadixSortHistogramKernelINS1_5radix10policy_hubIiijE10Policy1000ELNS0_9SortOrderE0EijNS1_21identity_decomposer_tEEEvPT2_PKT1_SA_iiT3__param_1,
	.param .u32 _ZN3cub18CUB_300001_SM_10006detail10radix_sort30DeviceRadixSortHistogramKernelINS1_5radix10policy_hubIiijE10Policy1000ELNS0_9SortOrderE0EijNS1_21identity_decomposer_tEEEvPT2_PKT1_SA_iiT3__param_2,
	.param .u32 _ZN3cub18CUB_300001_SM_10006detail10radix_sort30DeviceRadixSortHistogramKernelINS1_5radix10policy_hubIiijE10Policy1000ELNS0_9SortOrderE0EijNS1_21identity_decomposer_tEEEvPT2_PKT1_SA_iiT3__param_3,
	.param .u32 _ZN3cub18CUB_300001_SM_10006detail10radix_sort30DeviceRadixSortHistogramKernelINS1_5radix10policy_hubIiijE10Policy1000ELNS0_9SortOrderE0EijNS1_21identity_decomposer_tEEEvPT2_PKT1_SA_iiT3__param_4,
	.param .align 1 .b8 _ZN3cub18CUB_300001_SM_10006detail10radix_sort30DeviceRadixSortHistogramKernelINS1_5radix10policy_hubIiijE10Policy1000ELNS0_9SortOrderE0EijNS1_21identity_decomposer_tEEEvPT2_PKT1_SA_iiT3__param_5[1]
)
.maxntid 128
{
	.reg .pred 	%p<91>;
	.reg .b32 	%r<502>;
	.reg .b64 	%rd<57>;
	// demoted variable
	.shared .align 4 .b8 _ZZN3cub18CUB_300001_SM_10006detail10radix_sort30DeviceRadixSortHistogramKernelINS1_5radix10policy_hubIiijE10Policy1000ELNS0_9SortOrderE0EijNS1_21identity_decomposer_tEEEvPT2_PKT1_SA_iiT3_E12temp_storage[4096];
	ld.param.u64 	%rd5, [_ZN3cub18CUB_300001_SM_10006detail10radix_sort30DeviceRadixSortHistogramKernelINS1_5radix10policy_hubIiijE10Policy1000ELNS0_9SortOrderE0EijNS1_21identity_decomposer_tEEEvPT2_PKT1_SA_iiT3__param_0];
	ld.param.u64 	%rd6, [_ZN3cub18CUB_300001_SM_10006detail10radix_sort30DeviceRadixSortHistogramKernelINS1_5radix10policy_hubIiijE10Policy1000ELNS0_9SortOrderE0EijNS1_21identity_decomposer_tEEEvPT2_PKT1_SA_iiT3__param_1];
	ld.param.u32 	%r184, [_ZN3cub18CUB_300001_SM_10006detail10radix_sort30DeviceRadixSortHistogramKernelINS1_5radix10policy_hubIiijE10Policy1000ELNS0_9SortOrderE0EijNS1_21identity_decomposer_tEEEvPT2_PKT1_SA_iiT3__param_2];
	ld.param.u32 	%r185, [_ZN3cub18CUB_300001_SM_10006detail10radix_sort30DeviceRadixSortHistogramKernelINS1_5radix10policy_hubIiijE10Policy1000ELNS0_9SortOrderE0EijNS1_21identity_decomposer_tEEEvPT2_PKT1_SA_iiT3__param_3];
	ld.param.u32 	%r186, [_ZN3cub18CUB_300001_SM_10006detail10radix_sort30DeviceRadixSortHistogramKernelINS1_5radix10policy_hubIiijE10Policy1000ELNS0_9SortOrderE0EijNS1_21identity_decomposer_tEEEvPT2_PKT1_SA_iiT3__param_4];
	cvta.to.global.u64 	%rd1, %rd6;
	cvta.to.global.u64 	%rd2, %rd5;
	setp.eq.s32 	%p2, %r184, 0;
	@%p2 bra 	$L__BB3_153;
	sub.s32 	%r188, %r186, %r185;
	add.s32 	%r189, %r188, 7;
	shr.s32 	%r190, %r189, 31;
	shr.u32 	%r191, %r190, 29;
	add.s32 	%r192, %r189, %r191;
	shr.s32 	%r193, %r192, 3;
	mov.u32 	%r1, %tid.x;
	setp.gt.u32 	%p3, %r1, 255;
	setp.lt.s32 	%p4, %r189, 8;
	mov.u32 	%r194, %ctaid.x;
	shl.b32 	%r2, %r194, 11;
	mov.u32 	%r195, %nctaid.x;
	shl.b32 	%r3, %r195, 11;
	add.s32 	%r4, %r193, -1;
	and.b32  	%r5, %r193, 15;
	add.s32 	%r6, %r5, -1;
	and.b32  	%r7, %r193, 7;
	add.s32 	%r8, %r7, -1;
	and.b32  	%r9, %r193, 3;
	add.s32 	%r10, %r9, -1;
	or.pred  	%p1, %p3, %p4;
	shl.b32 	%r196, %r1, 2;
	mov.u32 	%r197, _ZZN3cub18CUB_300001_SM_10006detail10radix_sort30DeviceRadixSortHistogramKernelINS1_5radix10policy_hubIiijE10Policy1000ELNS0_9SortOrderE0EijNS1_21identity_decomposer_tEEEvPT2_PKT1_SA_iiT3_E12temp_storage;
	add.s32 	%r11, %r197, %r196;
	and.b32  	%r12, %r193, 268435440;
	add.s32 	%r13, %r1, 256;
	add.s32 	%r14, %r1, 384;
	add.s32 	%r15, %r1, 512;
	add.s32 	%r16, %r1, 640;
	add.s32 	%r17, %r1, 768;
	add.s32 	%r18, %r1, 1280;
	add.s32 	%r19, %r1, 1920;
	and.b32  	%r20, %r193, 268435448;
	and.b32  	%r21, %r193, 1;
	neg.s32 	%r22, %r12;
	add.s32 	%r23, %r11, 8192;
	add.s32 	%r198, %r184, -1;
	shr.u32 	%r199, %r198, 30;
	add.s32 	%r200, %r199, 1;
	min.u32 	%r24, %r200, %r184;
	mov.b32 	%r450, 0;
$L__BB3_2:
	@%p1 bra 	$L__BB3_30;
	setp.lt.u32 	%p5, %r4, 15;
	mov.b32 	%r454, 0;
	@%p5 bra 	$L__BB3_6;
	mov.u32 	%r451, %r23;
	mov.u32 	%r452, %r22;
$L__BB3_5:
	.pragma "nounroll";
	mov.b32 	%r202, 0;
	st.shared.u32 	[%r451+-8192], %r202;
	st.shared.u32 	[%r451+-7168], %r202;
	st.shared.u32 	[%r451+-6144], %r202;
	st.shared.u32 	[%r451+-5120], %r202;
	st.shared.u32 	[%r451+-4096], %r202;
	st.shared.u32 	[%r451+-3072], %r202;
	st.shared.u32 	[%r451+-2048], %r202;
	st.shared.u32 	[%r451+-1024], %r202;
	st.shared.u32 	[%r451], %r202;
	st.shared.u32 	[%r451+1024], %r202;
	st.shared.u32 	[%r451+2048], %r202;
	st.shared.u32 	[%r451+3072], %r202;
	st.shared.u32 	[%r451+4096], %r202;
	st.shared.u32 	[%r451+5120], %r202;
	st.shared.u32 	[%r451+6144], %r202;
	st.shared.u32 	[%r451+7168], %r202;
	add.s32 	%r452, %r452, 16;
	add.s32 	%r451, %r451, 16384;
	setp.ne.s32 	%p6, %r452, 0;
	mov.u32 	%r454, %r12;
	@%p6 bra 	$L__BB3_5;
$L__BB3_6:
	setp.eq.s32 	%p7, %r5, 0;
	@%p7 bra 	$L__BB3_16;
	setp.lt.u32 	%p8, %r6, 7;
	@%p8 bra 	$L__BB3_9;
	shl.b32 	%r203, %r454, 10;
	add.s32 	%r204, %r11, %r203;
	mov.b32 	%r205, 0;
	st.shared.u32 	[%r204], %r205;
	st.shared.u32 	[%r204+1024], %r205;
	st.shared.u32 	[%r204+2048], %r205;
	st.shared.u32 	[%r204+3072], %r205;
	st.shared.u32 	[%r204+4096], %r205;
	st.shared.u32 	[%r204+5120], %r205;
	st.shared.u32 	[%r204+6144], %r205;
	st.shared.u32 	[%r204+7168], %r205;
	add.s32 	%r454, %r454, 8;
$L__BB3_9:
	setp.eq.s32 	%p9, %r7, 0;
	@%p9 bra 	$L__BB3_16;
	setp.lt.u32 	%p10, %r8, 3;
	@%p10 bra 	$L__BB3_12;
	shl.b32 	%r206, %r454, 10;
	add.s32 	%r207, %r11, %r206;
	mov.b32 	%r208, 0;
	st.shared.u32 	[%r207], %r208;
	st.shared.u32 	[%r207+1024], %r208;
	st.shared.u32 	[%r207+2048], %r208;
	st.shared.u32 	[%r207+3072], %r208;
	add.s32 	%r454, %r454, 4;
$L__BB3_12:
	setp.eq.s32 	%p11, %r9, 0;
	@%p11 bra 	$L__BB3_16;
	setp.eq.s32 	%p12, %r9, 1;
	shl.b32 	%r209, %r454, 10;
	add.s32 	%r35, %r11, %r209;
	mov.b32 	%r210, 0;
	st.shared.u32 	[%r35], %r210;
	@%p12 bra 	$L__BB3_16;
	setp.eq.s32 	%p13, %r9, 2;
	mov.b32 	%r211, 0;
	st.shared.u32 	[%r35+1024], %r211;
	@%p13 bra 	$L__BB3_16;
	mov.b32 	%r212, 0;
	st.shared.u32 	[%r35+2048], %r212;
$L__BB3_16:
	setp.gt.u32 	%p14, %r1, 127;
	@%p14 bra 	$L__BB3_30;
	setp.lt.u32 	%p15, %r4, 15;
	mov.b32 	%r458, 0;
	@%p15 bra 	$L__BB3_20;
	mov.b32 	%r456, 0;
$L__BB3_19:
	.pragma "nounroll";
	shl.b32 	%r215, %r456, 10;
	add.s32 	%r216, %r11, %r215;
	mov.b32 	%r217, 0;
	st.shared.u32 	[%r216+512], %r217;
	st.shared.u32 	[%r216+1536], %r217;
	st.shared.u32 	[%r216+2560], %r217;
	st.shared.u32 	[%r216+3584], %r217;
	st.shared.u32 	[%r216+4608], %r217;
	st.shared.u32 	[%r216+5632], %r217;
	st.shared.u32 	[%r216+6656], %r217;
	st.shared.u32 	[%r216+7680], %r217;
	st.shared.u32 	[%r216+8704], %r217;
	st.shared.u32 	[%r216+9728], %r217;
	st.shared.u32 	[%r216+10752], %r217;
	st.shared.u32 	[%r216+11776], %r217;
	st.shared.u32 	[%r216+12800], %r217;
	st.shared.u32 	[%r216+13824], %r217;
	st.shared.u32 	[%r216+14848], %r217;
	st.shared.u32 	[%r216+15872], %r217;
	add.s32 	%r456, %r456, 16;
	setp.ne.s32 	%p16, %r456, %r12;
	mov.u32 	%r458, %r12;
	@%p16 bra 	$L__BB3_19;
$L__BB3_20:
	setp.eq.s32 	%p17, %r5, 0;
	@%p17 bra 	$L__BB3_30;
	setp.lt.u32 	%p18, %r6, 7;
	@%p18 bra 	$L__BB3_23;
	shl.b32 	%r218, %r458, 10;
	add.s32 	%r219, %r11, %r218;
	mov.b32 	%r220, 0;
	st.shared.u32 	[%r219+512], %r220;
	st.shared.u32 	[%r219+1536], %r220;
	st.shared.u32 	[%r219+2560], %r220;
	st.shared.u32 	[%r219+3584], %r220;
	st.shared.u32 	[%r219+4608], %r220;
	st.shared.u32 	[%r219+5632], %r220;
	st.shared.u32 	[%r219+6656], %r220;
	st.shared.u32 	[%r219+7680], %r220;
	add.s32 	%r458, %r458, 8;
$L__BB3_23:
	setp.eq.s32 	%p19, %r7, 0;
	@%p19 bra 	$L__BB3_30;
	setp.lt.u32 	%p20, %r8, 3;
	@%p20 bra 	$L__BB3_26;
	shl.b32 	%r221, %r458, 10;
	add.s32 	%r222, %r11, %r221;
	mov.b32 	%r223, 0;
	st.shared.u32 	[%r222+512], %r223;
	st.shared.u32 	[%r222+1536], %r223;
	st.shared.u32 	[%r222+2560], %r223;
	st.shared.u32 	[%r222+3584], %r223;
	add.s32 	%r458, %r458, 4;
$L__BB3_26:
	setp.eq.s32 	%p21, %r9, 0;
	@%p21 bra 	$L__BB3_30;
	setp.eq.s32 	%p22, %r9, 1;
	shl.b32 	%r224, %r458, 10;
	add.s32 	%r43, %r11, %r224;
	mov.b32 	%r225, 0;
	st.shared.u32 	[%r43+512], %r225;
	@%p22 bra 	$L__BB3_30;
	setp.eq.s32 	%p23, %r9, 2;
	mov.b32 	%r226, 0;
	st.shared.u32 	[%r43+1536], %r226;
	@%p23 bra 	$L__BB3_30;
	mov.b32 	%r227, 0;
	st.shared.u32 	[%r43+2560], %r227;
$L__BB3_30:
	bar.sync 	0;
	bar.sync 	0;
	shl.b32 	%r44, %r450, 30;
	sub.s32 	%r228, %r184, %r44;
	min.u32 	%r45, %r228, 1073741824;
	setp.ge.u32 	%p24, %r2, %r45;
	@%p24 bra 	$L__BB3_70;
	mov.u32 	%r460, %r2;
$L__BB3_32:
	add.s32 	%r47, %r460, %r44;
	sub.s32 	%r48, %r184, %r47;
	setp.lt.u32 	%p25, %r48, 2048;
	@%p25 bra 	$L__BB3_34;
	add.s32 	%r255, %r1, %r47;
	mul.wide.u32 	%rd10, %r255, 4;
	add.s64 	%rd11, %rd1, %rd10;
	ld.global.u32 	%r491, [%rd11];
	ld.global.u32 	%r490, [%rd11+512];
	ld.global.u32 	%r489, [%rd11+1024];
	ld.global.u32 	%r488, [%rd11+1536];
	ld.global.u32 	%r487, [%rd11+2048];
	ld.global.u32 	%r486, [%rd11+2560];
	ld.global.u32 	%r485, [%rd11+3072];
	ld.global.u32 	%r484, [%rd11+3584];
	ld.global.u32 	%r483, [%rd11+4096];
	ld.global.u32 	%r482, [%rd11+4608];
	ld.global.u32 	%r481, [%rd11+5120];
	ld.global.u32 	%r480, [%rd11+5632];
	ld.global.u32 	%r479, [%rd11+6144];
	ld.global.u32 	%r478, [%rd11+6656];
	ld.global.u32 	%r477, [%rd11+7168];
	ld.global.u32 	%r476, [%rd11+7680];
	bra.uni 	$L__BB3_66;
$L__BB3_34:
	setp.ge.s32 	%p26, %r1, %r48;
	mov.b32 	%r491, 2147483647;
	@%p26 bra 	$L__BB3_36;
	add.s32 	%r230, %r1, %r47;
	mul.wide.u32 	%rd7, %r230, 4;
	add.s64 	%rd8, %rd1, %rd7;
	ld.global.u32 	%r491, [%rd8];
$L__BB3_36:
	add.s32 	%r232, %r1, 128;
	setp.ge.s32 	%p27, %r232, %r48;
	add.s32 	%r233, %r1, %r47;
	mul.wide.u32 	%rd9, %r233, 4;
	add.s64 	%rd3, %rd1, %rd9;
	mov.b32 	%r490, 2147483647;
	@%p27 bra 	$L__BB3_38;
	ld.global.u32 	%r490, [%rd3+512];
$L__BB3_38:
	setp.ge.s32 	%p28, %r13, %r48;
	mov.b32 	%r489, 2147483647;
	@%p28 bra 	$L__BB3_40;
	ld.global.u32 	%r489, [%rd3+1024];
$L__BB3_40:
	setp.ge.s32 	%p29, %r14, %r48;
	mov.b32 	%r488, 2147483647;
	@%p29 bra 	$L__BB3_42;
	ld.global.u32 	%r488, [%rd3+1536];
$L__BB3_42:
	setp.ge.s32 	%p30, %r15, %r48;
	mov.b32 	%r487, 2147483647;
	@%p30 bra 	$L__BB3_44;
	ld.global.u32 	%r487, [%rd3+2048];
$L__BB3_44:
	setp.ge.s32 	%p31, %r16, %r48;
	mov.b32 	%r486, 2147483647;
	@%p31 bra 	$L__BB3_46;
	ld.global.u32 	%r486, [%rd3+2560];
$L__BB3_46:
	setp.ge.s32 	%p32, %r17, %r48;
	mov.b32 	%r485, 2147483647;
	@%p32 bra 	$L__BB3_48;
	ld.global.u32 	%r485, [%rd3+3072];
$L__BB3_48:
	add.s32 	%r240, %r1, 896;
	setp.ge.s32 	%p33, %r240, %r48;
	mov.b32 	%r484, 2147483647;
	@%p33 bra 	$L__BB3_50;
	ld.global.u32 	%r484, [%rd3+3584];
$L__BB3_50:
	or.b32  	%r242, %r1, 1024;
	setp.ge.s32 	%p34, %r242, %r48;
	mov.b32 	%r483, 2147483647;
	@%p34 bra 	$L__BB3_52;
	ld.global.u32 	%r483, [%rd3+4096];
$L__BB3_52:
	add.s32 	%r244, %r1, 1152;
	setp.ge.s32 	%p35, %r244, %r48;
	mov.b32 	%r482, 2147483647;
	@%p35 bra 	$L__BB3_54;
	ld.global.u32 	%r482, [%rd3+4608];
$L__BB3_54:
	setp.ge.s32 	%p36, %r18, %r48;
	mov.b32 	%r481, 2147483647;
	@%p36 bra 	$L__BB3_56;
	ld.global.u32 	%r481, [%rd3+5120];
$L__BB3_56:
	add.s32 	%r247, %r1, 1408;
	setp.ge.s32 	%p37, %r247, %r48;
	mov.b32 	%r480, 2147483647;
	@%p37 bra 	$L__BB3_58;
	ld.global.u32 	%r480, [%rd3+5632];
$L__BB3_58:
	add.s32 	%r249, %r1, 1536;
	setp.ge.s32 	%p38, %r249, %r48;
	mov.b32 	%r479, 2147483647;
	@%p38 bra 	$L__BB3_60;
	ld.global.u32 	%r479, [%rd3+6144];
$L__BB3_60:
	add.s32 	%r251, %r1, 1664;
	setp.ge.s32 	%p39, %r251, %r48;
	mov.b32 	%r478, 2147483647;
	@%p39 bra 	$L__BB3_62;
	ld.global.u32 	%r478, [%rd3+6656];
$L__BB3_62:
	add.s32 	%r253, %r1, 1792;
	setp.ge.s32 	%p40, %r253, %r48;
	mov.b32 	%r477, 2147483647;
	@%p40 bra 	$L__BB3_64;
	ld.global.u32 	%r477, [%rd3+7168];
$L__BB3_64:
	setp.ge.s32 	%p41, %r19, %r48;
	mov.b32 	%r476, 2147483647;
	@%p41 bra 	$L__BB3_66;
	ld.global.u32 	%r476, [%rd3+7680];
$L__BB3_66:
	setp.le.s32 	%p42, %r186, %r185;
	@%p42 bra 	$L__BB3_69;
	xor.b32  	%r112, %r476, -2147483648;
	xor.b32  	%r113, %r477, -2147483648;
	xor.b32  	%r114, %r478, -2147483648;
	xor.b32  	%r115, %r479, -2147483648;
	xor.b32  	%r116, %r480, -2147483648;
	xor.b32  	%r117, %r481, -2147483648;
	xor.b32  	%r118, %r482, -2147483648;
	xor.b32  	%r119, %r483, -2147483648;
	xor.b32  	%r120, %r484, -2147483648;
	xor.b32  	%r121, %r485, -2147483648;
	xor.b32  	%r122, %r486, -2147483648;
	xor.b32  	%r123, %r487, -2147483648;
	xor.b32  	%r124, %r488, -2147483648;
	xor.b32  	%r125, %r489, -2147483648;
	xor.b32  	%r126, %r490, -2147483648;
	xor.b32  	%r127, %r491, -2147483648;
	mov.b32 	%r492, 0;
	mov.u32 	%r493, %r185;
$L__BB3_68:
	sub.s32 	%r257, %r186, %r493;
	shl.b32 	%r258, %r492, 10;
	mov.u32 	%r259, _ZZN3cub18CUB_300001_SM_10006detail10radix_sort30DeviceRadixSortHistogramKernelINS1_5radix10policy_hubIiijE10Policy1000ELNS0_9SortOrderE0EijNS1_21identity_decomposer_tEEEvPT2_PKT1_SA_iiT3_E12temp_storage;
	add.s32 	%r260, %r259, %r258;
	min.s32 	%r261, %r257, 8;
	mov.b32 	%r262, -1;
	shl.b32 	%r263, %r262, %r261;
	not.b32 	%r264, %r263;
	shr.u32 	%r265, %r127, %r493;
	and.b32  	%r266, %r265, %r264;
	shl.b32 	%r267, %r266, 2;
	add.s32 	%r268, %r260, %r267;
	atom.shared.add.u32 	%r269, [%r268], 1;
	shr.u32 	%r270, %r126, %r493;
	and.b32  	%r271, %r270, %r264;
	shl.b32 	%r272, %r271, 2;
	add.s32 	%r273, %r260, %r272;
	atom.shared.add.u32 	%r274, [%r273], 1;
	shr.u32 	%r275, %r125, %r493;
	and.b32  	%r276, %r275, %r264;
	shl.b32 	%r277, %r276, 2;
	add.s32 	%r278, %r260, %r277;
	atom.shared.add.u32 	%r279, [%r278], 1;
	shr.u32 	%r280, %r124, %r493;
	and.b32  	%r281, %r280, %r264;
	shl.b32 	%r282, %r281, 2;
	add.s32 	%r283, %r260, %r282;
	atom.shared.add.u32 	%r284, [%r283], 1;
	shr.u32 	%r285, %r123, %r493;
	and.b32  	%r286, %r285, %r264;
	shl.b32 	%r287, %r286, 2;
	add.s32 	%r288, %r260, %r287;
	atom.shared.add.u32 	%r289, [%r288], 1;
	shr.u32 	%r290, %r122, %r493;
	and.b32  	%r291, %r290, %r264;
	shl.b32 	%r292, %r291, 2;
	add.s32 	%r293, %r260, %r292;
	atom.shared.add.u32 	%r294, [%r293], 1;
	shr.u32 	%r295, %r121, %r493;
	and.b32  	%r296, %r295, %r264;
	shl.b32 	%r297, %r296, 2;
	add.s32 	%r298, %r260, %r297;
	atom.shared.add.u32 	%r299, [%r298], 1;
	shr.u32 	%r300, %r120, %r493;
	and.b32  	%r301, %r300, %r264;
	shl.b32 	%r302, %r301, 2;
	add.s32 	%r303, %r260, %r302;
	atom.shared.add.u32 	%r304, [%r303], 1;
	shr.u32 	%r305, %r119, %r493;
	and.b32  	%r306, %r305, %r264;
	shl.b32 	%r307, %r306, 2;
	add.s32 	%r308, %r260, %r307;
	atom.shared.add.u32 	%r309, [%r308], 1;
	shr.u32 	%r310, %r118, %r493;
	and.b32  	%r311, %r310, %r264;
	shl.b32 	%r312, %r311, 2;
	add.s32 	%r313, %r260, %r312;
	atom.shared.add.u32 	%r314, [%r313], 1;
	shr.u32 	%r315, %r117, %r493;
	and.b32  	%r316, %r315, %r264;
	shl.b32 	%r317, %r316, 2;
	add.s32 	%r318, %r260, %r317;
	atom.shared.add.u32 	%r319, [%r318], 1;
	shr.u32 	%r320, %r116, %r493;
	and.b32  	%r321, %r320, %r264;
	shl.b32 	%r322, %r321, 2;
	add.s32 	%r323, %r260, %r322;
	atom.shared.add.u32 	%r324, [%r323], 1;
	shr.u32 	%r325, %r115, %r493;
	and.b32  	%r326, %r325, %r264;
	shl.b32 	%r327, %r326, 2;
	add.s32 	%r328, %r260, %r327;
	atom.shared.add.u32 	%r329, [%r328], 1;
	shr.u32 	%r330, %r114, %r493;
	and.b32  	%r331, %r330, %r264;
	shl.b32 	%r332, %r331, 2;
	add.s32 	%r333, %r260, %r332;
	atom.shared.add.u32 	%r334, [%r333], 1;
	shr.u32 	%r335, %r113, %r493;
	and.b32  	%r336, %r335, %r264;
	shl.b32 	%r337, %r336, 2;
	add.s32 	%r338, %r260, %r337;
	atom.shared.add.u32 	%r339, [%r338], 1;
	shr.u32 	%r340, %r112, %r493;
	and.b32  	%r341, %r340, %r264;
	shl.b32 	%r342, %r341, 2;
	add.s32 	%r343, %r260, %r342;
	atom.shared.add.u32 	%r344, [%r343], 1;
	add.s32 	%r493, %r493, 8;
	add.s32 	%r492, %r492, 1;
	setp.lt.s32 	%p43, %r493, %r186;
	@%p43 bra 	$L__BB3_68;
$L__BB3_69:
	add.s32 	%r460, %r460, %r3;
	setp.lt.u32 	%p44, %r460, %r45;
	@%p44 bra 	$L__BB3_32;
$L__BB3_70:
	bar.sync 	0;
	@%p1 bra 	$L__BB3_152;
	setp.lt.u32 	%p45, %r4, 7;
	mov.b32 	%r496, 0;
	@%p45 bra 	$L__BB3_90;
	mov.b32 	%r494, 0;
$L__BB3_73:
	.pragma "nounroll";
	shl.b32 	%r347, %r494, 10;
	add.s32 	%r134, %r11, %r347;
	ld.shared.u32 	%r135, [%r134];
	setp.eq.s32 	%p46, %r135, 0;
	@%p46 bra 	$L__BB3_75;
	shl.b32 	%r348, %r494, 8;
	add.s32 	%r349, %r348, %r1;
	mul.wide.u32 	%rd12, %r349, 4;
	add.s64 	%rd13, %rd2, %rd12;
	atom.global.add.u32 	%r350, [%rd13], %r135;
$L__BB3_75:
	ld.shared.u32 	%r136, [%r134+1024];
	setp.eq.s32 	%p47, %r136, 0;
	@%p47 bra 	$L__BB3_77;
	shl.b32 	%r351, %r494, 8;
	add.s32 	%r352, %r351, %r1;
	add.s32 	%r353, %r352, 256;
	mul.wide.u32 	%rd14, %r353, 4;
	add.s64 	%rd15, %rd2, %rd14;
	atom.global.add.u32 	%r354, [%rd15], %r136;
$L__BB3_77:
	ld.shared.u32 	%r137, [%r134+2048];
	setp.eq.s32 	%p48, %r137, 0;
	@%p48 bra 	$L__BB3_79;
	shl.b32 	%r355, %r494, 8;
	add.s32 	%r356, %r355, %r1;
	add.s32 	%r357, %r356, 512;
	mul.wide.u32 	%rd16, %r357, 4;
	add.s64 	%rd17, %rd2, %rd16;
	atom.global.add.u32 	%r358, [%rd17], %r137;
$L__BB3_79:
	ld.shared.u32 	%r138, [%r134+3072];
	setp.eq.s32 	%p49, %r138, 0;
	@%p49 bra 	$L__BB3_81;
	shl.b32 	%r359, %r494, 8;
	add.s32 	%r360, %r359, %r1;
	add.s32 	%r361, %r360, 768;
	mul.wide.u32 	%rd18, %r361, 4;
	add.s64 	%rd19, %rd2, %rd18;
	atom.global.add.u32 	%r362, [%rd19], %r138;
$L__BB3_81:
	ld.shared.u32 	%r139, [%r134+4096];
	setp.eq.s32 	%p50, %r139, 0;
	@%p50 bra 	$L__BB3_83;
	shl.b32 	%r363, %r494, 8;
	add.s32 	%r364, %r363, %r1;
	add.s32 	%r365, %r364, 1024;
	mul.wide.u32 	%rd20, %r365, 4;
	add.s64 	%rd21, %rd2, %rd20;
	atom.global.add.u32 	%r366, [%rd21], %r139;
$L__BB3_83:
	ld.shared.u32 	%r140, [%r134+5120];
	setp.eq.s32 	%p51, %r140, 0;
	@%p51 bra 	$L__BB3_85;
	shl.b32 	%r367, %r494, 8;
	add.s32 	%r368, %r367, %r1;
	add.s32 	%r369, %r368, 1280;
	mul.wide.u32 	%rd22, %r369, 4;
	add.s64 	%rd23, %rd2, %rd22;
	atom.global.add.u32 	%r370, [%rd23], %r140;
$L__BB3_85:
	ld.shared.u32 	%r141, [%r134+6144];
	setp.eq.s32 	%p52, %r141, 0;
	@%p52 bra 	$L__BB3_87;
	shl.b32 	%r371, %r494, 8;
	add.s32 	%r372, %r371, %r1;
	add.s32 	%r373, %r372, 1536;
	mul.wide.u32 	%rd24, %r373, 4;
	add.s64 	%rd25, %rd2, %rd24;
	atom.global.add.u32 	%r374, [%rd25], %r141;
$L__BB3_87:
	ld.shared.u32 	%r142, [%r134+7168];
	setp.eq.s32 	%p53, %r142, 0;
	@%p53 bra 	$L__BB3_89;
	shl.b32 	%r375, %r494, 8;
	add.s32 	%r376, %r375, %r1;
	add.s32 	%r377, %r376, 1792;
	mul.wide.u32 	%rd26, %r377, 4;
	add.s64 	%rd27, %rd2, %rd26;
	atom.global.add.u32 	%r378, [%rd27], %r142;
$L__BB3_89:
	add.s32 	%r494, %r494, 8;
	setp.ne.s32 	%p54, %r494, %r20;
	mov.u32 	%r496, %r20;
	@%p54 bra 	$L__BB3_73;
$L__BB3_90:
	setp.eq.s32 	%p55, %r7, 0;
	@%p55 bra 	$L__BB3_111;
	setp.lt.u32 	%p56, %r8, 3;
	@%p56 bra 	$L__BB3_101;
	shl.b32 	%r379, %r496, 10;
	add.s32 	%r145, %r11, %r379;
	ld.shared.u32 	%r146, [%r145];
	setp.eq.s32 	%p57, %r146, 0;
	@%p57 bra 	$L__BB3_94;
	shl.b32 	%r380, %r496, 8;
	add.s32 	%r381, %r380, %r1;
	mul.wide.u32 	%rd28, %r381, 4;
	add.s64 	%rd29, %rd2, %rd28;
	atom.global.add.u32 	%r382, [%rd29], %r146;
$L__BB3_94:
	ld.shared.u32 	%r147, [%r145+1024];
	setp.eq.s32 	%p58, %r147, 0;
	@%p58 bra 	$L__BB3_96;
	shl.b32 	%r383, %r496, 8;
	add.s32 	%r384, %r383, %r1;
	add.s32 	%r385, %r384, 256;
	mul.wide.u32 	%rd30, %r385, 4;
	add.s64 	%rd31, %rd2, %rd30;
	atom.global.add.u32 	%r386, [%rd31], %r147;
$L__BB3_96:
	ld.shared.u32 	%r148, [%r145+2048];
	setp.eq.s32 	%p59, %r148, 0;
	@%p59 bra 	$L__BB3_98;
	shl.b32 	%r387, %r496, 8;
	add.s32 	%r388, %r387, %r1;
	add.s32 	%r389, %r388, 512;
	mul.wide.u32 	%rd32, %r389, 4;
	add.s64 	%rd33, %rd2, %rd32;
	atom.global.add.u32 	%r390, [%rd33], %r148;
$L__BB3_98:
	ld.shared.u32 	%r149, [%r145+3072];
	setp.eq.s32 	%p60, %r149, 0;
	@%p60 bra 	$L__BB3_100;
	shl.b32 	%r391, %r496, 8;
	add.s32 	%r392, %r391, %r1;
	add.s32 	%r393, %r392, 768;
	mul.wide.u32 	%rd34, %r393, 4;
	add.s64 	%rd35, %rd2, %rd34;
	atom.global.add.u32 	%r394, [%rd35], %r149;
$L__BB3_100:
	add.s32 	%r496, %r496, 4;
$L__BB3_101:
	setp.eq.s32 	%p61, %r9, 0;
	@%p61 bra 	$L__BB3_111;
	setp.eq.s32 	%p62, %r10, 0;
	@%p62 bra 	$L__BB3_108;
	shl.b32 	%r395, %r496, 10;
	add.s32 	%r152, %r11, %r395;
	ld.shared.u32 	%r153, [%r152];
	setp.eq.s32 	%p63, %r153, 0;
	@%p63 bra 	$L__BB3_105;
	shl.b32 	%r396, %r496, 8;
	add.s32 	%r397, %r396, %r1;
	mul.wide.u32 	%rd36, %r397, 4;
	add.s64 	%rd37, %rd2, %rd36;
	atom.global.add.u32 	%r398, [%rd37], %r153;
$L__BB3_105:
	ld.shared.u32 	%r154, [%r152+1024];
	setp.eq.s32 	%p64, %r154, 0;
	@%p64 bra 	$L__BB3_107;
	shl.b32 	%r399, %r496, 8;
	add.s32 	%r400, %r399, %r1;
	add.s32 	%r401, %r400, 256;
	mul.wide.u32 	%rd38, %r401, 4;
	add.s64 	%rd39, %rd2, %rd38;
	atom.global.add.u32 	%r402, [%rd39], %r154;
$L__BB3_107:
	add.s32 	%r496, %r496, 2;
$L__BB3_108:
	setp.eq.s32 	%p65, %r21, 0;
	@%p65 bra 	$L__BB3_111;
	shl.b32 	%r403, %r496, 10;
	add.s32 	%r404, %r11, %r403;
	ld.shared.u32 	%r157, [%r404];
	setp.eq.s32 	%p66, %r157, 0;
	@%p66 bra 	$L__BB3_111;
	shl.b32 	%r405, %r496, 8;
	add.s32 	%r406, %r405, %r1;
	mul.wide.u32 	%rd40, %r406, 4;
	add.s64 	%rd41, %rd2, %rd40;
	atom.global.add.u32 	%r407, [%rd41], %r157;
$L__BB3_111:
	setp.gt.u32 	%p67, %r1, 127;
	@%p67 bra 	$L__BB3_152;
	setp.lt.u32 	%p68, %r4, 7;
	mov.b32 	%r500, 0;
	@%p68 bra 	$L__BB3_131;
	mov.b32 	%r498, 0;
$L__BB3_114:
	.pragma "nounroll";
	shl.b32 	%r410, %r498, 10;
	add.s32 	%r159, %r11, %r410;
	ld.shared.u32 	%r160, [%r159+512];
	setp.eq.s32 	%p69, %r160, 0;
	shl.b32 	%r411, %r498, 8;
	add.s32 	%r412, %r411, %r1;
	mul.wide.u32 	%rd42, %r412, 4;
	add.s64 	%rd4, %rd2, %rd42;
	@%p69 bra 	$L__BB3_116;
	atom.global.add.u32 	%r413, [%rd4+512], %r160;
$L__BB3_116:
	ld.shared.u32 	%r161, [%r159+1536];
	setp.eq.s32 	%p70, %r161, 0;
	@%p70 bra 	$L__BB3_118;
	atom.global.add.u32 	%r414, [%rd4+1536], %r161;
$L__BB3_118:
	ld.shared.u32 	%r162, [%r159+2560];
	setp.eq.s32 	%p71, %r162, 0;
	@%p71 bra 	$L__BB3_120;
	atom.global.add.u32 	%r415, [%rd4+2560], %r162;
$L__BB3_120:
	ld.shared.u32 	%r163, [%r159+3584];
	setp.eq.s32 	%p72, %r163, 0;
	@%p72 bra 	$L__BB3_122;
	atom.global.add.u32 	%r416, [%rd4+3584], %r163;
$L__BB3_122:
	ld.shared.u32 	%r164, [%r159+4608];
	setp.eq.s32 	%p73, %r164, 0;
	@%p73 bra 	$L__BB3_124;
	atom.global.add.u32 	%r417, [%rd4+4608], %r164;
$L__BB3_124:
	ld.shared.u32 	%r165, [%r159+5632];
	setp.eq.s32 	%p74, %r165, 0;
	@%p74 bra 	$L__BB3_126;
	atom.global.add.u32 	%r418, [%rd4+5632], %r165;
$L__BB3_126:
	ld.shared.u32 	%r166, [%r159+6656];
	setp.eq.s32 	%p75, %r166, 0;
	@%p75 bra 	$L__BB3_128;
	atom.global.add.u32 	%r419, [%rd4+6656], %r166;
$L__BB3_128:
	ld.shared.u32 	%r167, [%r159+7680];
	setp.eq.s32 	%p76, %r167, 0;
	@%p76 bra 	$L__BB3_130;
	atom.global.add.u32 	%r420, [%rd4+7680], %r167;
$L__BB3_130:
	add.s32 	%r498, %r498, 8;
	setp.ne.s32 	%p77, %r498, %r20;
	mov.u32 	%r500, %r20;
	@%p77 bra 	$L__BB3_114;
$L__BB3_131:
	setp.eq.s32 	%p78, %r7, 0;
	@%p78 bra 	$L__BB3_152;
	setp.lt.u32 	%p79, %r8, 3;
	@%p79 bra 	$L__BB3_142;
	shl.b32 	%r421, %r500, 10;
	add.s32 	%r170, %r11, %r421;
	ld.shared.u32 	%r171, [%r170+512];
	setp.eq.s32 	%p80, %r171, 0;
	@%p80 bra 	$L__BB3_135;
	shl.b32 	%r422, %r500, 8;
	add.s32 	%r423, %r422, %r1;
	mul.wide.u32 	%rd43, %r423, 4;
	add.s64 	%rd44, %rd2, %rd43;
	atom.global.add.u32 	%r424, [%rd44+512], %r171;
$L__BB3_135:
	ld.shared.u32 	%r172, [%r170+1536];
	setp.eq.s32 	%p81, %r172, 0;
	@%p81 bra 	$L__BB3_137;
	shl.b32 	%r425, %r500, 8;
	add.s32 	%r426, %r425, %r1;
	add.s32 	%r427, %r426, 256;
	mul.wide.u32 	%rd45, %r427, 4;
	add.s64 	%rd46, %rd2, %rd45;
	atom.global.add.u32 	%r428, [%rd46+512], %r172;
$L__BB3_137:
	ld.shared.u32 	%r173, [%r170+2560];
	setp.eq.s32 	%p82, %r173, 0;
	@%p82 bra 	$L__BB3_139;
	shl.b32 	%r429, %r500, 8;
	add.s32 	%r430, %r429, %r1;
	add.s32 	%r431, %r430, 512;
	mul.wide.u32 	%rd47, %r431, 4;
	add.s64 	%rd48, %rd2, %rd47;
	atom.global.add.u32 	%r432, [%rd48+512], %r173;
$L__BB3_139:
	ld.shared.u32 	%r174, [%r170+3584];
	setp.eq.s32 	%p83, %r174, 0;
	@%p83 bra 	$L__BB3_141;
	shl.b32 	%r433, %r500, 8;
	add.s32 	%r434, %r433, %r1;
	add.s32 	%r435, %r434, 768;
	mul.wide.u32 	%rd49, %r435, 4;
	add.s64 	%rd50, %rd2, %rd49;
	atom.global.add.u32 	%r436, [%rd50+512], %r174;
$L__BB3_141:
	add.s32 	%r500, %r500, 4;
$L__BB3_142:
	setp.eq.s32 	%p84, %r9, 0;
	@%p84 bra 	$L__BB3_152;
	setp.eq.s32 	%p85, %r10, 0;
	@%p85 bra 	$L__BB3_149;
	shl.b32 	%r437, %r500, 10;
	add.s32 	%r177, %r11, %r437;
	ld.shared.u32 	%r178, [%r177+512];
	setp.eq.s32 	%p86, %r178, 0;
	@%p86 bra 	$L__BB3_146;
	shl.b32 	%r438, %r500, 8;
	add.s32 	%r439, %r438, %r1;
	mul.wide.u32 	%rd51, %r439, 4;
	add.s64 	%rd52, %rd2, %rd51;
	atom.global.add.u32 	%r440, [%rd52+512], %r178;
$L__BB3_146:
	ld.shared.u32 	%r179, [%r177+1536];
	setp.eq.s32 	%p87, %r179, 0;
	@%p87 bra 	$L__BB3_148;
	shl.b32 	%r441, %r500, 8;
	add.s32 	%r442, %r441, %r1;
	add.s32 	%r443, %r442, 256;
	mul.wide.u32 	%rd53, %r443, 4;
	add.s64 	%rd54, %rd2, %rd53;
	atom.global.add.u32 	%r444, [%rd54+512], %r179;
$L__BB3_148:
	add.s32 	%r500, %r500, 2;
$L__BB3_149:
	setp.eq.s32 	%p88, %r21, 0;
	@%p88 bra 	$L__BB3_152;
	shl.b32 	%r445, %r500, 10;
	add.s32 	%r446, %r11, %r445;
	ld.shared.u32 	%r182, [%r446+512];
	setp.eq.s32 	%p89, %r182, 0;
	@%p89 bra 	$L__BB3_152;
	shl.b32 	%r447, %r500, 8;
	add.s32 	%r448, %r447, %r1;
	mul.wide.u32 	%rd55, %r448, 4;
	add.s64 	%rd56, %rd2, %rd55;
	atom.global.add.u32 	%r449, [%rd56+512], %r182;
$L__BB3_152:
	bar.sync 	0;
	add.s32 	%r450, %r450, 1;
	setp.ne.s32 	%p90, %r450, %r24;
	@%p90 bra 	$L__BB3_2;
$L__BB3_153:
	ret;

}
	// .globl	_ZN3cub18CUB_300001_SM_10006detail10radix_sort33DeviceRadixSortExclusiveSumKernelINS1_5radix10policy_hubIiijE10Policy1000EjEEvPT0_
.visible .entry _ZN3cub18CUB_300001_SM_10006detail10radix_sort33DeviceRadixSortExclusiveSumKernelINS1_5radix10policy_hubIiijE10Policy1000EjEEvPT0_(
	.param .u64 .ptr .align 1 _ZN3cub18CUB_300001_SM_10006detail10radix_sort33DeviceRadixSortExclusiveSumKernelINS1_5radix10policy_hubIiijE10Policy1000EjEEvPT0__param_0
)
{
	.reg .pred 	%p<4>;
	.reg .b32 	%r<77>;
	.reg .b64 	%rd<5>;
	// demoted variable
	.shared .align 16 .b8 _ZZN3cub18CUB_300001_SM_10006detail10radix_sort33DeviceRadixSortExclusiveSumKernelINS1_5radix10policy_hubIiijE10Policy1000EjEEvPT0_E12temp_storage[1184];
	ld.param.u64 	%rd2, [_ZN3cub18CUB_300001_SM_10006detail10radix_sort33DeviceRadixSortExclusiveSumKernelINS1_5radix10policy_hubIiijE10Policy1000EjEEvPT0__param_0];
	cvta.to.global.u64 	%rd3, %rd2;
	mov.u32 	%r6, %ctaid.x;
	shl.b32 	%r7, %r6, 8;
	mov.u32 	%r1, %tid.x;
	setp.gt.u32 	%p1, %r1, 255;
	add.s32 	%r8, %r7, %r1;
	mul.wide.s32 	%rd4, %r8, 4;
	add.s64 	%rd1, %rd3, %rd4;
	@%p1 bra 	$L__BB4_2;
	ld.global.u32 	%r76, [%rd1];
$L__BB4_2:
	shr.u32 	%r9, %r1, 3;
	add.s32 	%r10, %r9, %r1;
	shl.b32 	%r11, %r10, 2;
	mov.u32 	%r12, _ZZN3cub18CUB_300001_SM_10006detail10radix_sort33DeviceRadixSortExclusiveSumKernelINS1_5radix10policy_hubIiijE10Policy1000EjEEvPT0_E12temp_storage;
	add.s32 	%r13, %r12, %r11;
	add.s32 	%r4, %r13, 16;
	st.shared.u32 	[%r13+16], %r76;
	bar.sync 	0;
	setp.gt.u32 	%p2, %r1, 31;
	@%p2 bra 	$L__BB4_4;
	mad.lo.s32 	%r45, %r1, 36, %r12;
	ld.shared.u32 	%r46, [%r45+16];
	ld.shared.u32 	%r47, [%r45+20];
	ld.shared.u32 	%r48, [%r45+24];
	ld.shared.u32 	%r49, [%r45+28];
	ld.shared.u32 	%r50, [%r45+32];
	ld.shared.u32 	%r51, [%r45+36];
	ld.shared.u32 	%r52, [%r45+40];
	ld.shared.u32 	%r53, [%r45+44];
	add.s32 	%r54, %r47, %r46;
	add.s32 	%r55, %r54, %r48;
	add.s32 	%r56, %r55, %r49;
	add.s32 	%r57, %r56, %r50;
	add.s32 	%r58, %r57, %r51;
	add.s32 	%r59, %r58, %r52;
	add.s32 	%r18, %r59, %r53;
	mov.b32 	%r16, 1;
	mov.b32 	%r41, 0;
	mov.b32 	%r43, -1;
	// begin inline asm
	{  .reg .u32 r0;  .reg .pred p;  shfl.sync.up.b32 r0|p, %r18, %r16, %r41, %r43;  @p add.u32 r0, r0, %r18;  mov.u32 %r14, r0;}
	// end inline asm
	mov.b32 	%r22, 2;
	// begin inline asm
	{  .reg .u32 r0;  .reg .pred p;  shfl.sync.up.b32 r0|p, %r14, %r22, %r41, %r43;  @p add.u32 r0, r0, %r14;  mov.u32 %r20, r0;}
	// end inline asm
	mov.b32 	%r28, 4;
	// begin inline asm
	{  .reg .u32 r0;  .reg .pred p;  shfl.sync.up.b32 r0|p, %r20, %r28, %r41, %r43;  @p add.u32 r0, r0, %r20;  mov.u32 %r26, r0;}
	// end inline asm
	mov.b32 	%r34, 8;
	// begin inline asm
	{  .reg .u32 r0;  .reg .pred p;  shfl.sync.up.b32 r0|p, %r26, %r34, %r41, %r43;  @p add.u32 r0, r0, %r26;  mov.u32 %r32, r0;}
	// end inline asm
	mov.b32 	%r40, 16;
	// begin inline asm
	{  .reg .u32 r0;  .reg .pred p;  shfl.sync.up.b32 r0|p, %r32, %r40, %r41, %r43;  @p add.u32 r0, r0, %r32;  mov.u32 %r38, r0;}
	// end inline asm
	sub.s32 	%r60, %r38, %r18;
	ld.shared.u32 	%r61, [%r45+16];
	ld.shared.u32 	%r62, [%r45+20];
	ld.shared.u32 	%r63, [%r45+24];
	ld.shared.u32 	%r64, [%r45+28];
	ld.shared.u32 	%r65, [%r45+32];
	ld.shared.u32 	%r66, [%r45+36];
	ld.shared.u32 	%r67, [%r45+40];
	add.s32 	%r68, %r61, %r60;
	add.s32 	%r69, %r62, %r68;
	add.s32 	%r70, %r63, %r69;
	add.s32 	%r71, %r64, %r70;
	add.s32 	%r72, %r65, %r71;
	add.s32 	%r73, %r66, %r72;
	add.s32 	%r74, %r67, %r73;
	st.shared.u32 	[%r45+16], %r60;
	st.shared.u32 	[%r45+20], %r68;
	st.shared.u32 	[%r45+24], %r69;
	st.shared.u32 	[%r45+28], %r70;
	st.shared.u32 	[%r45+32], %r71;
	st.shared.u32 	[%r45+36], %r72;
	st.shared.u32 	[%r45+40], %r73;
	st.shared.u32 	[%r45+44], %r74;
$L__BB4_4:
	setp.gt.u32 	%p3, %r1, 255;
	bar.sync 	0;
	@%p3 bra 	$L__BB4_6;
	ld.shared.u32 	%r75, [%r4];
	st.global.u32 	[%rd1], %r75;
$L__BB4_6:
	ret;

}
	// .globl	_ZN3cub18CUB_300001_SM_10006detail10radix_sort29DeviceRadixSortOnesweepKernelINS1_5radix10policy_hubIiijE10Policy1000ELNS0_9SortOrderE0EiijiiNS1_21identity_decomposer_tEEEvPT5_SB_PT3_PKSC_PT1_PKSG_PT2_PKSK_T4_iiT6_
.visible .entry _ZN3cub18CUB_300001_SM_10006detail10radix_sort29DeviceRadixSortOnesweepKernelINS1_5radix10policy_hubIiijE10Policy1000ELNS0_9SortOrderE0EiijiiNS1_21identity_decomposer_tEEEvPT5_SB_PT3_PKSC_PT1_PKSG_PT2_PKSK_T4_iiT6_(
	.param .u64 .ptr .align 1 _ZN3cub18CUB_300001_SM_10006detail10radix_sort29DeviceRadixSortOnesweepKernelINS1_5radix10policy_hubIiijE10Policy1000ELNS0_9SortOrderE0EiijiiNS1_21identity_decomposer_tEEEvPT5_SB_PT3_PKSC_PT1_PKSG_PT2_PKSK_T4_iiT6__param_0,
	.param .u64 .ptr .align 1 _ZN3cub18CUB_300001_SM_10006detail10radix_sort29DeviceRadixSortOnesweepKernelINS1_5radix10policy_hubIiijE10Policy1000ELNS0_9SortOrderE0EiijiiNS1_21identity_decomposer_tEEEvPT5_SB_PT3_PKSC_PT1_PKSG_PT2_PKSK_T4_iiT6__param_1,
	.param .u64 .ptr .align 1 _ZN3cub18CUB_300001_SM_10006detail10radix_sort29DeviceRadixSortOnesweepKernelINS1_5radix10policy_hubIiijE10Policy1000ELNS0_9SortOrderE0EiijiiNS1_21identity_decomposer_tEEEvPT5_SB_PT3_PKSC_PT1_PKSG_PT2_PKSK_T4_iiT6__param_2,
	.param .u64 .ptr .align 1 _ZN3cub18CUB_300001_SM_10006detail10radix_sort29DeviceRadixSortOnesweepKernelINS1_5radix10policy_hubIiijE10Policy1000ELNS0_9SortOrderE0EiijiiNS1_21identity_decomposer_tEEEvPT5_SB_PT3_PKSC_PT1_PKSG_PT2_PKSK_T4_iiT6__param_3,
	.param .u64 .ptr .align 1 _ZN3cub18CUB_300001_SM_10006detail10radix_sort29DeviceRadixSortOnesweepKernelINS1_5radix10policy_hubIiijE10Policy1000ELNS0_9SortOrderE0EiijiiNS1_21identity_decomposer_tEEEvPT5_SB_PT3_PKSC_PT1_PKSG_PT2_PKSK_T4_iiT6__param_4,
	.param .u64 .ptr .align 1 _ZN3cub18CUB_300001_SM_10006detail10radix_sort29DeviceRadixSortOnesweepKernelINS1_5radix10policy_hubIiijE10Policy1000ELNS0_9SortOrderE0EiijiiNS1_21identity_decomposer_tEEEvPT5_SB_PT3_PKSC_PT1_PKSG_PT2_PKSK_T4_iiT6__param_5,
	.param .u64 .ptr .align 1 _ZN3cub18CUB_300001_SM_10006detail10radix_sort29DeviceRadixSortOnesweepKernelINS1_5radix10policy_hubIiijE10Policy1000ELNS0_9SortOrderE0EiijiiNS1_21identity_decomposer_tEEEvPT5_SB_PT3_PKSC_PT1_PKSG_PT2_PKSK_T4_iiT6__param_6,
	.param .u64 .ptr .align 1 _ZN3cub18CUB_300001_SM_10006detail10radix_sort29DeviceRadixSortOnesweepKernelINS1_5radix10policy_hubIiijE10Policy1000ELNS0_9SortOrderE0EiijiiNS1_21identity_decomposer_tEEEvPT5_SB_PT3_PKSC_PT1_PKSG_PT2_PKSK_T4_iiT6__param_7,
	.param .u32 _ZN3cub18CUB_300001_SM_10006detail10radix_sort29DeviceRadixSortOnesweepKernelINS1_5radix10policy_hubIiijE10Policy1000ELNS0_9SortOrderE0EiijiiNS1_21identity_decomposer_tEEEvPT5_SB_PT3_PKSC_PT1_PKSG_PT2_PKSK_T4_iiT6__param_8,
	.param .u32 _ZN3cub18CUB_300001_SM_10006detail10radix_sort29DeviceRadixSortOnesweepKernelINS1_5radix10policy_hubIiijE10Policy1000ELNS0_9SortOrderE0EiijiiNS1_21identity_decomposer_tEEEvPT5_SB_PT3_PKSC_PT1_PKSG_PT2_PKSK_T4_iiT6__param_9,
	.param .u32 _ZN3cub18CUB_300001_SM_10006detail10radix_sort29DeviceRadixSortOnesweepKernelINS1_5radix10policy_hubIiijE10Policy1000ELNS0_9SortOrderE0EiijiiNS1_21identity_decomposer_tEEEvPT5_SB_PT3_PKSC_PT1_PKSG_PT2_PKSK_T4_iiT6__param_10,
	.param .align 1 .b8 _ZN3cub18CUB_300001_SM_10006detail10radix_sort29DeviceRadixSortOnesweepKernelINS1_5radix10policy_hubIiijE10Policy1000ELNS0_9SortOrderE0EiijiiNS1_21identity_decomposer_tEEEvPT5_SB_PT3_PKSC_PT1_PKSG_PT2_PKSK_T4_iiT6__param_11[1]
)
.maxntid 384
{
	.reg .pred 	%p<258>;
	.reg .b32 	%r<3045>;
	.reg .b64 	%rd<250>;
	// demoted variable
	.shared .align 16 .b8 _ZZN3cub18CUB_300001_SM_10006detail10radix_sort29DeviceRadixSortOnesweepKernelINS1_5radix10policy_hubIiijE10Policy1000ELNS0_9SortOrderE0EiijiiNS1_21identity_decomposer_tEEEvPT5_SB_PT3_PKSC_PT1_PKSG_PT2_PKSK_T4_iiT6_E1s[36352];
	ld.param.u64 	%rd17, [_ZN3cub18CUB_300001_SM_10006detail10radix_sort29DeviceRadixSortOnesweepKernelINS1_5radix10policy_hubIiijE10Policy1000ELNS0_9SortOrderE0EiijiiNS1_21identity_decomposer_tEEEvPT5_SB_PT3_PKSC_PT1_PKSG_PT2_PKSK_T4_iiT6__param_0];
	ld.param.u64 	%rd18, [_ZN3cub18CUB_300001_SM_10006detail10radix_sort29DeviceRadixSortOnesweepKernelINS1_5radix10policy_hubIiijE10Policy1000ELNS0_9SortOrderE0EiijiiNS1_21identity_decomposer_tEEEvPT5_SB_PT3_PKSC_PT1_PKSG_PT2_PKSK_T4_iiT6__param_1];
	ld.param.u64 	%rd22, [_ZN3cub18CUB_300001_SM_10006detail10radix_sort29DeviceRadixSortOnesweepKernelINS1_5radix10policy_hubIiijE10Policy1000ELNS0_9SortOrderE0EiijiiNS1_21identity_decomposer_tEEEvPT5_SB_PT3_PKSC_PT1_PKSG_PT2_PKSK_T4_iiT6__param_4];
	ld.param.u64 	%rd23, [_ZN3cub18CUB_300001_SM_10006detail10radix_sort29DeviceRadixSortOnesweepKernelINS1_5radix10policy_hubIiijE10Policy1000ELNS0_9SortOrderE0EiijiiNS1_21identity_decomposer_tEEEvPT5_SB_PT3_PKSC_PT1_PKSG_PT2_PKSK_T4_iiT6__param_5];
	ld.param.u64 	%rd24, [_ZN3cub18CUB_300001_SM_10006detail10radix_sort29DeviceRadixSortOnesweepKernelINS1_5radix10policy_hubIiijE10Policy1000ELNS0_9SortOrderE0EiijiiNS1_21identity_decomposer_tEEEvPT5_SB_PT3_PKSC_PT1_PKSG_PT2_PKSK_T4_iiT6__param_6];
	ld.param.u32 	%r642, [_ZN3cub18CUB_300001_SM_10006detail10radix_sort29DeviceRadixSortOnesweepKernelINS1_5radix10policy_hubIiijE10Policy1000ELNS0_9SortOrderE0EiijiiNS1_21identity_decomposer_tEEEvPT5_SB_PT3_PKSC_PT1_PKSG_PT2_PKSK_T4_iiT6__param_9];
	ld.param.u32 	%r643, [_ZN3cub18CUB_300001_SM_10006detail10radix_sort29DeviceRadixSortOnesweepKernelINS1_5radix10policy_hubIiijE10Policy1000ELNS0_9SortOrderE0EiijiiNS1_21identity_decomposer_tEEEvPT5_SB_PT3_PKSC_PT1_PKSG_PT2_PKSK_T4_iiT6__param_10];
	cvta.to.global.u64 	%rd1, %rd24;
	cvta.to.global.u64 	%rd2, %rd22;
	cvta.to.global.u64 	%rd3, %rd17;
	cvta.to.global.u64 	%rd4, %rd23;
	mov.u32 	%r1, %tid.x;
	shr.u32 	%r2, %r1, 5;
	// begin inline asm
	mov.u32 %r644, %laneid;
	// end inline asm
	setp.ne.s32 	%p1, %r1, 0;
	@%p1 bra 	$L__BB5_2;
	cvta.to.global.u64 	%rd25, %rd18;
	atom.global.add.u32 	%r645, [%rd25], 1;
	st.shared.u32 	[_ZZN3cub18CUB_300001_SM_10006detail10radix_sort29DeviceRadixSortOnesweepKernelINS1_5radix10policy_hubIiijE10Policy1000ELNS0_9SortOrderE0EiijiiNS1_21identity_decomposer_tEEEvPT5_SB_PT3_PKSC_PT1_PKSG_PT2_PKSK_T4_iiT6_E1s+35328], %r645;
$L__BB5_2:
	ld.param.u32 	%r2829, [_ZN3cub18CUB_300001_SM_10006detail10radix_sort29DeviceRadixSortOnesweepKernelINS1_5radix10policy_hubIiijE10Policy1000ELNS0_9SortOrderE0EiijiiNS1_21identity_decomposer_tEEEvPT5_SB_PT3_PKSC_PT1_PKSG_PT2_PKSK_T4_iiT6__param_8];
	bar.sync 	0;
	ld.shared.u32 	%r4, [_ZZN3cub18CUB_300001_SM_10006detail10radix_sort29DeviceRadixSortOnesweepKernelINS1_5radix10policy_hubIiijE10Policy1000ELNS0_9SortOrderE0EiijiiNS1_21identity_decomposer_tEEEvPT5_SB_PT3_PKSC_PT1_PKSG_PT2_PKSK_T4_iiT6_E1s+35328];
	mul.lo.s32 	%r5, %r4, 8832;
	add.s32 	%r6, %r5, 8832;
	setp.gt.s32 	%p2, %r6, %r2829;
	@%p2 bra 	$L__BB5_4;
	and.b32  	%r646, %r1, 31;
	and.b32  	%r647, %r1, 992;
	mul.lo.s32 	%r648, %r647, 23;
	or.b32  	%r649, %r648, %r646;
	cvt.u64.u32 	%rd26, %r5;
	cvt.u64.u32 	%rd27, %r649;
	add.s64 	%rd28, %rd27, %rd26;
	shl.b64 	%rd29, %rd28, 2;
	add.s64 	%rd30, %rd4, %rd29;
	ld.global.u32 	%r2889, [%rd30];
	ld.global.u32 	%r2888, [%rd30+128];
	ld.global.u32 	%r2887, [%rd30+256];
	ld.global.u32 	%r2886, [%rd30+384];
	ld.global.u32 	%r2885, [%rd30+512];
	ld.global.u32 	%r2884, [%rd30+640];
	ld.global.u32 	%r2883, [%rd30+768];
	ld.global.u32 	%r2882, [%rd30+896];
	ld.global.u32 	%r2881, [%rd30+1024];
	ld.global.u32 	%r2880, [%rd30+1152];
	ld.global.u32 	%r2879, [%rd30+1280];
	ld.global.u32 	%r2878, [%rd30+1408];
	ld.global.u32 	%r2877, [%rd30+1536];
	ld.global.u32 	%r2876, [%rd30+1664];
	ld.global.u32 	%r2875, [%rd30+1792];
	ld.global.u32 	%r2874, [%rd30+1920];
	ld.global.u32 	%r2873, [%rd30+2048];
	ld.global.u32 	%r2872, [%rd30+2176];
	ld.global.u32 	%r2871, [%rd30+2304];
	ld.global.u32 	%r2870, [%rd30+2432];
	ld.global.u32 	%r2869, [%rd30+2560];
	ld.global.u32 	%r2868, [%rd30+2688];
	ld.global.u32 	%r2867, [%rd30+2816];
	bra.uni 	$L__BB5_50;
$L__BB5_4:
	ld.param.u32 	%r2830, [_ZN3cub18CUB_300001_SM_10006detail10radix_sort29DeviceRadixSortOnesweepKernelINS1_5radix10policy_hubIiijE10Policy1000ELNS0_9SortOrderE0EiijiiNS1_21identity_decomposer_tEEEvPT5_SB_PT3_PKSC_PT1_PKSG_PT2_PKSK_T4_iiT6__param_8];
	cvt.u64.u32 	%rd31, %r5;
	sub.s32 	%r30, %r2830, %r5;
	and.b32  	%r651, %r1, 31;
	and.b32  	%r652, %r1, 992;
	mul.lo.s32 	%r653, %r652, 23;
	or.b32  	%r31, %r653, %r651;
	setp.ge.s32 	%p3, %r31, %r30;
	cvt.u64.u32 	%rd32, %r31;
	add.s64 	%rd33, %rd32, %rd31;
	shl.b64 	%rd34, %rd33, 2;
	add.s64 	%rd5, %rd4, %rd34;
	mov.b32 	%r2889, 2147483647;
	@%p3 bra 	$L__BB5_6;
	ld.global.u32 	%r2889, [%rd5];
$L__BB5_6:
	add.s32 	%r655, %r31, 32;
	setp.ge.s32 	%p4, %r655, %r30;
	mov.b32 	%r2888, 2147483647;
	@%p4 bra 	$L__BB5_8;
	ld.global.u32 	%r2888, [%rd5+128];
$L__BB5_8:
	add.s32 	%r657, %r31, 64;
	setp.ge.s32 	%p5, %r657, %r30;
	mov.b32 	%r2887, 2147483647;
	@%p5 bra 	$L__BB5_10;
	ld.global.u32 	%r2887, [%rd5+256];
$L__BB5_10:
	add.s32 	%r659, %r31, 96;
	setp.ge.s32 	%p6, %r659, %r30;
	mov.b32 	%r2886, 2147483647;
	@%p6 bra 	$L__BB5_12;
	ld.global.u32 	%r2886, [%rd5+384];
$L__BB5_12:
	add.s32 	%r661, %r31, 128;
	setp.ge.s32 	%p7, %r661, %r30;
	mov.b32 	%r2885, 2147483647;
	@%p7 bra 	$L__BB5_14;
	ld.global.u32 	%r2885, [%rd5+512];
$L__BB5_14:
	add.s32 	%r663, %r31, 160;
	setp.ge.s32 	%p8, %r663, %r30;
	mov.b32 	%r2884, 2147483647;
	@%p8 bra 	$L__BB5_16;
	ld.global.u32 	%r2884, [%rd5+640];
$L__BB5_16:
	add.s32 	%r665, %r31, 192;
	setp.ge.s32 	%p9, %r665, %r30;
	mov.b32 	%r2883, 2147483647;
	@%p9 bra 	$L__BB5_18;
	ld.global.u32 	%r2883, [%rd5+768];
$L__BB5_18:
	add.s32 	%r667, %r31, 224;
	setp.ge.s32 	%p10, %r667, %r30;
	mov.b32 	%r2882, 2147483647;
	@%p10 bra 	$L__BB5_20;
	ld.global.u32 	%r2882, [%rd5+896];
$L__BB5_20:
	add.s32 	%r669, %r31, 256;
	setp.ge.s32 	%p11, %r669, %r30;
	mov.b32 	%r2881, 2147483647;
	@%p11 bra 	$L__BB5_22;
	ld.global.u32 	%r2881, [%rd5+1024];
$L__BB5_22:
	add.s32 	%r671, %r31, 288;
	setp.ge.s32 	%p12, %r671, %r30;
	mov.b32 	%r2880, 2147483647;
	@%p12 bra 	$L__BB5_24;
	ld.global.u32 	%r2880, [%rd5+1152];
$L__BB5_24:
	add.s32 	%r673, %r31, 320;
	setp.ge.s32 	%p13, %r673, %r30;
	mov.b32 	%r2879, 2147483647;
	@%p13 bra 	$L__BB5_26;
	ld.global.u32 	%r2879, [%rd5+1280];
$L__BB5_26:
	add.s32 	%r675, %r31, 352;
	setp.ge.s32 	%p14, %r675, %r30;
	mov.b32 	%r2878, 2147483647;
	@%p14 bra 	$L__BB5_28;
	ld.global.u32 	%r2878, [%rd5+1408];
$L__BB5_28:
	add.s32 	%r677, %r31, 384;
	setp.ge.s32 	%p15, %r677, %r30;
	mov.b32 	%r2877, 2147483647;
	@%p15 bra 	$L__BB5_30;
	ld.global.u32 	%r2877, [%rd5+1536];
$L__BB5_30:
	add.s32 	%r679, %r31, 416;
	setp.ge.s32 	%p16, %r679, %r30;
	mov.b32 	%r2876, 2147483647;
	@%p16 bra 	$L__BB5_32;
	ld.global.u32 	%r2876, [%rd5+1664];
$L__BB5_32:
	add.s32 	%r681, %r31, 448;
	setp.ge.s32 	%p17, %r681, %r30;
	mov.b32 	%r2875, 2147483647;
	@%p17 bra 	$L__BB5_34;
	ld.global.u32 	%r2875, [%rd5+1792];
$L__BB5_34:
	add.s32 	%r683, %r31, 480;
	setp.ge.s32 	%p18, %r683, %r30;
	mov.b32 	%r2874, 2147483647;
	@%p18 bra 	$L__BB5_36;
	ld.global.u32 	%r2874, [%rd5+1920];
$L__BB5_36:
	add.s32 	%r685, %r31, 512;
	setp.ge.s32 	%p19, %r685, %r30;
	mov.b32 	%r2873, 2147483647;
	@%p19 bra 	$L__BB5_38;
	ld.global.u32 	%r2873, [%rd5+2048];
$L__BB5_38:
	add.s32 	%r687, %r31, 544;
	setp.ge.s32 	%p20, %r687, %r30;
	mov.b32 	%r2872, 2147483647;
	@%p20 bra 	$L__BB5_40;
	ld.global.u32 	%r2872, [%rd5+2176];
$L__BB5_40:
	add.s32 	%r689, %r31, 576;
	setp.ge.s32 	%p21, %r689, %r30;
	mov.b32 	%r2871, 2147483647;
	@%p21 bra 	$L__BB5_42;
	ld.global.u32 	%r2871, [%rd5+2304];
$L__BB5_42:
	add.s32 	%r691, %r31, 608;
	setp.ge.s32 	%p22, %r691, %r30;
	mov.b32 	%r2870, 2147483647;
	@%p22 bra 	$L__BB5_44;
	ld.global.u32 	%r2870, [%rd5+2432];
$L__BB5_44:
	add.s32 	%r693, %r31, 640;
	setp.ge.s32 	%p23, %r693, %r30;
	mov.b32 	%r2869, 2147483647;
	@%p23 bra 	$L__BB5_46;
	ld.global.u32 	%r2869, [%rd5+2560];
$L__BB5_46:
	add.s32 	%r695, %r31, 672;
	setp.ge.s32 	%p24, %r695, %r30;
	mov.b32 	%r2868, 2147483647;
	@%p24 bra 	$L__BB5_48;
	ld.global.u32 	%r2868, [%rd5+2688];
$L__BB5_48:
	add.s32 	%r697, %r31, 704;
	setp.ge.s32 	%p25, %r697, %r30;
	mov.b32 	%r2867, 2147483647;
	@%p25 bra 	$L__BB5_50;
	ld.global.u32 	%r2867, [%rd5+2816];
$L__BB5_50:
	xor.b32  	%r2964, %r2882, -2147483648;
	xor.b32  	%r2962, %r2880, -2147483648;
	xor.b32  	%r2949, %r2867, -2147483648;
	mov.b32 	%r698, -1;
	shl.b32 	%r699, %r698, %r643;
	not.b32 	%r103, %r699;
	shl.b32 	%r700, %r2, 10;
	mov.u32 	%r701, _ZZN3cub18CUB_300001_SM_10006detail10radix_sort29DeviceRadixSortOnesweepKernelINS1_5radix10policy_hubIiijE10Policy1000ELNS0_9SortOrderE0EiijiiNS1_21identity_decomposer_tEEEvPT5_SB_PT3_PKSC_PT1_PKSG_PT2_PKSK_T4_iiT6_E1s;
	add.s32 	%r104, %r701, %r700;
	setp.gt.s32 	%p26, %r644, 255;
	@%p26 bra 	$L__BB5_63;
	max.s32 	%r702, %r644, 224;
	sub.s32 	%r703, %r702, %r644;
	add.s32 	%r704, %r703, 31;
	shr.u32 	%r705, %r704, 5;
	add.s32 	%r105, %r705, 1;
	and.b32  	%r106, %r105, 15;
	setp.lt.u32 	%p27, %r704, 480;
	mov.u32 	%r2893, %r644;
	@%p27 bra 	$L__BB5_54;
	and.b32  	%r706, %r105, 268435440;
	neg.s32 	%r2891, %r706;
	shl.b32 	%r708, %r644, 2;
	add.s32 	%r709, %r700, %r708;
	add.s32 	%r711, %r709, %r701;
	add.s32 	%r2890, %r711, 1024;
	mov.u32 	%r2893, %r644;
$L__BB5_53:
	.pragma "nounroll";
	mov.b32 	%r712, 0;
	st.shared.u32 	[%r2890+-1024], %r712;
	st.shared.u32 	[%r2890+-896], %r712;
	st.shared.u32 	[%r2890+-768], %r712;
	st.shared.u32 	[%r2890+-640], %r712;
	st.shared.u32 	[%r2890+-512], %r712;
	st.shared.u32 	[%r2890+-384], %r712;
	st.shared.u32 	[%r2890+-256], %r712;
	st.shared.u32 	[%r2890+-128], %r712;
	st.shared.u32 	[%r2890], %r712;
	st.shared.u32 	[%r2890+128], %r712;
	st.shared.u32 	[%r2890+256], %r712;
	st.shared.u32 	[%r2890+384], %r712;
	st.shared.u32 	[%r2890+512], %r712;
	st.shared.u32 	[%r2890+640], %r712;
	st.shared.u32 	[%r2890+768], %r712;
	st.shared.u32 	[%r2890+896], %r712;
	add.s32 	%r2893, %r2893, 512;
	add.s32 	%r2891, %r2891, 16;
	add.s32 	%r2890, %r2890, 2048;
	setp.ne.s32 	%p28, %r2891, 0;
	@%p28 bra 	$L__BB5_53;
$L__BB5_54:
	setp.eq.s32 	%p29, %r106, 0;
	@%p29 bra 	$L__BB5_63;
	and.b32  	%r116, %r105, 7;
	setp.lt.u32 	%p30, %r106, 8;
	@%p30 bra 	$L__BB5_57;
	shl.b32 	%r713, %r2893, 2;
	add.s32 	%r714, %r104, %r713;
	mov.b32 	%r715, 0;
	st.shared.u32 	[%r714], %r715;
	st.shared.u32 	[%r714+128], %r715;
	st.shared.u32 	[%r714+256], %r715;
	st.shared.u32 	[%r714+384], %r715;
	st.shared.u32 	[%r714+512], %r715;
	st.shared.u32 	[%r714+640], %r715;
	st.shared.u32 	[%r714+768], %r715;
	st.shared.u32 	[%r714+896], %r715;
	add.s32 	%r2893, %r2893, 256;
$L__BB5_57:
	setp.eq.s32 	%p31, %r116, 0;
	@%p31 bra 	$L__BB5_63;
	and.b32  	%r119, %r105, 3;
	setp.lt.u32 	%p32, %r116, 4;
	@%p32 bra 	$L__BB5_60;
	shl.b32 	%r716, %r2893, 2;
	add.s32 	%r717, %r104, %r716;
	mov.b32 	%r718, 0;
	st.shared.u32 	[%r717], %r718;
	st.shared.u32 	[%r717+128], %r718;
	st.shared.u32 	[%r717+256], %r718;
	st.shared.u32 	[%r717+384], %r718;
	add.s32 	%r2893, %r2893, 128;
$L__BB5_60:
	setp.eq.s32 	%p33, %r119, 0;
	@%p33 bra 	$L__BB5_63;
	shl.b32 	%r720, %r2893, 2;
	add.s32 	%r721, %r700, %r720;
	add.s32 	%r2897, %r701, %r721;
	neg.s32 	%r2896, %r119;
$L__BB5_62:
	.pragma "nounroll";
	mov.b32 	%r723, 0;
	st.shared.u32 	[%r2897], %r723;
	add.s32 	%r2897, %r2897, 128;
	add.s32 	%r2896, %r2896, 1;
	setp.ne.s32 	%p34, %r2896, 0;
	@%p34 bra 	$L__BB5_62;
$L__BB5_63:
	bar.warp.sync 	-1;
	xor.b32  	%r725, %r2889, -2147483648;
	shr.u32 	%r726, %r725, %r642;
	and.b32  	%r128, %r726, %r103;
	shl.b32 	%r727, %r128, 2;
	add.s32 	%r728, %r104, %r727;
	atom.shared.add.u32 	%r729, [%r728], 1;
	xor.b32  	%r2970, %r2888, -2147483648;
	shr.u32 	%r730, %r2970, %r642;
	and.b32  	%r731, %r730, %r103;
	shl.b32 	%r732, %r731, 2;
	add.s32 	%r733, %r104, %r732;
	atom.shared.add.u32 	%r734, [%r733], 1;
	xor.b32  	%r735, %r2887, -2147483648;
	shr.u32 	%r736, %r735, %r642;
	and.b32  	%r737, %r736, %r103;
	shl.b32 	%r738, %r737, 2;
	add.s32 	%r739, %r104, %r738;
	atom.shared.add.u32 	%r740, [%r739], 1;
	xor.b32  	%r741, %r2886, -2147483648;
	shr.u32 	%r742, %r741, %r642;
	and.b32  	%r743, %r742, %r103;
	shl.b32 	%r744, %r743, 2;
	add.s32 	%r745, %r104, %r744;
	atom.shared.add.u32 	%r746, [%r745], 1;
	xor.b32  	%r747, %r2885, -2147483648;
	shr.u32 	%r748, %r747, %r642;
	and.b32  	%r749, %r748, %r103;
	shl.b32 	%r750, %r749, 2;
	add.s32 	%r751, %r104, %r750;
	atom.shared.add.u32 	%r752, [%r751], 1;
	xor.b32  	%r753, %r2884, -2147483648;
	shr.u32 	%r754, %r753, %r642;
	and.b32  	%r755, %r754, %r103;
	shl.b32 	%r756, %r755, 2;
	add.s32 	%r757, %r104, %r756;
	atom.shared.add.u32 	%r758, [%r757], 1;
	xor.b32  	%r2965, %r2883, -2147483648;
	shr.u32 	%r759, %r2965, %r642;
	and.b32  	%r760, %r759, %r103;
	shl.b32 	%r761, %r760, 2;
	add.s32 	%r762, %r104, %r761;
	atom.shared.add.u32 	%r763, [%r762], 1;
	shr.u32 	%r764, %r2964, %r642;
	and.b32  	%r765, %r764, %r103;
	shl.b32 	%r766, %r765, 2;
	add.s32 	%r767, %r104, %r766;
	atom.shared.add.u32 	%r768, [%r767], 1;
	xor.b32  	%r2963, %r2881, -2147483648;
	shr.u32 	%r769, %r2963, %r642;
	and.b32  	%r770, %r769, %r103;
	shl.b32 	%r771, %r770, 2;
	add.s32 	%r772, %r104, %r771;
	atom.shared.add.u32 	%r773, [%r772], 1;
	shr.u32 	%r774, %r2962, %r642;
	and.b32  	%r775, %r774, %r103;
	shl.b32 	%r776, %r775, 2;
	add.s32 	%r777, %r104, %r776;
	atom.shared.add.u32 	%r778, [%r777], 1;
	xor.b32  	%r2961, %r2879, -2147483648;
	shr.u32 	%r779, %r2961, %r642;
	and.b32  	%r780, %r779, %r103;
	shl.b32 	%r781, %r780, 2;
	add.s32 	%r782, %r104, %r781;
	atom.shared.add.u32 	%r783, [%r782], 1;
	xor.b32  	%r2960, %r2878, -2147483648;
	shr.u32 	%r784, %r2960, %r642;
	and.b32  	%r785, %r784, %r103;
	shl.b32 	%r786, %r785, 2;
	add.s32 	%r787, %r104, %r786;
	atom.shared.add.u32 	%r788, [%r787], 1;
	xor.b32  	%r2959, %r2877, -2147483648;
	shr.u32 	%r789, %r2959, %r642;
	and.b32  	%r790, %r789, %r103;
	shl.b32 	%r791, %r790, 2;
	add.s32 	%r792, %r104, %r791;
	atom.shared.add.u32 	%r793, [%r792], 1;
	xor.b32  	%r2958, %r2876, -2147483648;
	shr.u32 	%r794, %r2958, %r642;
	and.b32  	%r795, %r794, %r103;
	shl.b32 	%r796, %r795, 2;
	add.s32 	%r797, %r104, %r796;
	atom.shared.add.u32 	%r798, [%r797], 1;
	xor.b32  	%r2957, %r2875, -2147483648;
	shr.u32 	%r800, %r2957, %r642;
	and.b32  	%r801, %r800, %r103;
	shl.b32 	%r802, %r801, 2;
	add.s32 	%r803, %r104, %r802;
	atom.shared.add.u32 	%r804, [%r803], 1;
	xor.b32  	%r2956, %r2874, -2147483648;
	shr.u32 	%r805, %r2956, %r642;
	and.b32  	%r806, %r805, %r103;
	shl.b32 	%r807, %r806, 2;
	add.s32 	%r808, %r104, %r807;
	atom.shared.add.u32 	%r809, [%r808], 1;
	xor.b32  	%r2955, %r2873, -2147483648;
	shr.u32 	%r811, %r2955, %r642;
	and.b32  	%r812, %r811, %r103;
	shl.b32 	%r813, %r812, 2;
	add.s32 	%r814, %r104, %r813;
	atom.shared.add.u32 	%r815, [%r814], 1;
	xor.b32  	%r2954, %r2872, -2147483648;
	shr.u32 	%r817, %r2954, %r642;
	and.b32  	%r818, %r817, %r103;
	shl.b32 	%r819, %r818, 2;
	add.s32 	%r820, %r104, %r819;
	atom.shared.add.u32 	%r821, [%r820], 1;
	xor.b32  	%r822, %r2871, -2147483648;
	shr.u32 	%r823, %r822, %r642;
	and.b32  	%r824, %r823, %r103;
	shl.b32 	%r825, %r824, 2;
	add.s32 	%r826, %r104, %r825;
	atom.shared.add.u32 	%r827, [%r826], 1;
	xor.b32  	%r828, %r2870, -2147483648;
	shr.u32 	%r829, %r828, %r642;
	and.b32  	%r830, %r829, %r103;
	shl.b32 	%r831, %r830, 2;
	add.s32 	%r832, %r104, %r831;
	atom.shared.add.u32 	%r833, [%r832], 1;
	xor.b32  	%r834, %r2869, -2147483648;
	shr.u32 	%r835, %r834, %r642;
	and.b32  	%r836, %r835, %r103;
	shl.b32 	%r837, %r836, 2;
	add.s32 	%r838, %r104, %r837;
	atom.shared.add.u32 	%r839, [%r838], 1;
	xor.b32  	%r840, %r2868, -2147483648;
	shr.u32 	%r841, %r840, %r642;
	and.b32  	%r842, %r841, %r103;
	shl.b32 	%r843, %r842, 2;
	add.s32 	%r844, %r104, %r843;
	atom.shared.add.u32 	%r845, [%r844], 1;
	shr.u32 	%r846, %r2949, %r642;
	and.b32  	%r847, %r846, %r103;
	shl.b32 	%r848, %r847, 2;
	add.s32 	%r849, %r104, %r848;
	atom.shared.add.u32 	%r850, [%r849], 1;
	bar.sync 	0;
	setp.gt.u32 	%p35, %r1, 255;
	shl.b32 	%r851, %r1, 2;
	add.s32 	%r137, %r701, %r851;
	mov.b32 	%r2898, 0;
	@%p35 bra 	$L__BB5_65;
	ld.shared.u32 	%r853, [%r137];
	mov.b32 	%r854, 0;
	st.shared.u32 	[%r137], %r854;
	ld.shared.u32 	%r855, [%r137+1024];
	st.shared.u32 	[%r137+1024], %r853;
	add.s32 	%r856, %r855, %r853;
	ld.shared.u32 	%r857, [%r137+2048];
	st.shared.u32 	[%r137+2048], %r856;
	add.s32 	%r858, %r857, %r856;
	ld.shared.u32 	%r859, [%r137+3072];
	st.shared.u32 	[%r137+3072], %r858;
	add.s32 	%r860, %r859, %r858;
	ld.shared.u32 	%r861, [%r137+4096];
	st.shared.u32 	[%r137+4096], %r860;
	add.s32 	%r862, %r861, %r860;
	ld.shared.u32 	%r863, [%r137+5120];
	st.shared.u32 	[%r137+5120], %r862;
	add.s32 	%r864, %r863, %r862;
	ld.shared.u32 	%r865, [%r137+6144];
	st.shared.u32 	[%r137+6144], %r864;
	add.s32 	%r866, %r865, %r864;
	ld.shared.u32 	%r867, [%r137+7168];
	st.shared.u32 	[%r137+7168], %r866;
	add.s32 	%r868, %r867, %r866;
	ld.shared.u32 	%r869, [%r137+8192];
	st.shared.u32 	[%r137+8192], %r868;
	add.s32 	%r870, %r869, %r868;
	ld.shared.u32 	%r871, [%r137+9216];
	st.shared.u32 	[%r137+9216], %r870;
	add.s32 	%r872, %r871, %r870;
	ld.shared.u32 	%r873, [%r137+10240];
	st.shared.u32 	[%r137+10240], %r872;
	add.s32 	%r874, %r873, %r872;
	ld.shared.u32 	%r875, [%r137+11264];
	st.shared.u32 	[%r137+11264], %r874;
	add.s32 	%r2898, %r875, %r874;
$L__BB5_65:
	setp.gt.u32 	%p36, %r1, 255;
	shl.b32 	%r876, %r4, 8;
	add.s32 	%r877, %r876, %r1;
	mul.wide.s32 	%rd35, %r877, 4;
	add.s64 	%rd6, %rd3, %rd35;
	@%p36 bra 	$L__BB5_67;
	or.b32  	%r878, %r2898, 1073741824;
	st.volatile.global.u32 	[%rd6], %r878;
$L__BB5_67:
	ld.param.u64 	%rd249, [_ZN3cub18CUB_300001_SM_10006detail10radix_sort29DeviceRadixSortOnesweepKernelINS1_5radix10policy_hubIiijE10Policy1000ELNS0_9SortOrderE0EiijiiNS1_21identity_decomposer_tEEEvPT5_SB_PT3_PKSC_PT1_PKSG_PT2_PKSK_T4_iiT6__param_7];
	ld.param.u64 	%rd248, [_ZN3cub18CUB_300001_SM_10006detail10radix_sort29DeviceRadixSortOnesweepKernelINS1_5radix10policy_hubIiijE10Policy1000ELNS0_9SortOrderE0EiijiiNS1_21identity_decomposer_tEEEvPT5_SB_PT3_PKSC_PT1_PKSG_PT2_PKSK_T4_iiT6__param_3];
	ld.param.u64 	%rd245, [_ZN3cub18CUB_300001_SM_10006detail10radix_sort29DeviceRadixSortOnesweepKernelINS1_5radix10policy_hubIiijE10Policy1000ELNS0_9SortOrderE0EiijiiNS1_21identity_decomposer_tEEEvPT5_SB_PT3_PKSC_PT1_PKSG_PT2_PKSK_T4_iiT6__param_2];
	xor.b32  	%r2968, %r2886, -2147483648;
	xor.b32  	%r2952, %r2870, -2147483648;
	xor.b32  	%r2953, %r2871, -2147483648;
	xor.b32  	%r2951, %r2869, -2147483648;
	xor.b32  	%r2950, %r2868, -2147483648;
	xor.b32  	%r2966, %r2884, -2147483648;
	xor.b32  	%r2967, %r2885, -2147483648;
	xor.b32  	%r2969, %r2887, -2147483648;
	xor.b32  	%r2971, %r2889, -2147483648;
	setp.lt.u32 	%p37, %r1, 256;
	setp.eq.s32 	%p38, %r2898, 8832;
	and.pred  	%p39, %p37, %p38;
	selp.u32 	%r879, 1, 0, %p39;
	{ 
	.reg .pred 	%p1; 
	.reg .pred 	%p2; 
	setp.ne.u32 	%p1, %r879, 0; 
	bar.red.or.pred 	%p2, 0, %p1; 
	selp.u32 	%r880, 1, 0, %p2; 
	}
	setp.eq.s32 	%p40, %r880, 0;
	and.b32  	%r881, %r1, 992;
	and.b32  	%r882, %r1, 31;
	mul.lo.s32 	%r883, %r881, 23;
	or.b32  	%r884, %r883, %r882;
	cvt.u64.u32 	%rd36, %r5;
	cvt.u64.u32 	%rd7, %r884;
	add.s64 	%rd37, %rd7, %rd36;
	cvta.to.global.u64 	%rd38, %rd249;
	shl.b64 	%rd39, %rd37, 2;
	add.s64 	%rd8, %rd38, %rd39;
	cvta.to.global.u64 	%rd40, %rd245;
	mul.wide.u32 	%rd41, %r1, 4;
	add.s64 	%rd9, %rd40, %rd41;
	cvta.to.global.u64 	%rd42, %rd248;
	add.s64 	%rd10, %rd42, %rd41;
	@%p40 bra 	$L__BB5_223;
	setp.gt.u32 	%p41, %r1, 255;
	setp.gt.u32 	%p42, %r1, %r128;
	selp.b32 	%r152, 8832, 0, %p42;
	@%p41 bra 	$L__BB5_76;
	ld.global.u32 	%r885, [%rd10];
	sub.s32 	%r2902, %r885, %r152;
	st.shared.u32 	[%r137+35328], %r2902;
	setp.lt.s32 	%p43, %r4, 1;
	mov.u32 	%r2903, %r2898;
	@%p43 bra 	$L__BB5_75;
	mov.b32 	%r2900, -1;
	mov.u32 	%r2899, %r4;
	mov.u32 	%r2903, %r2898;
$L__BB5_71:
	add.s32 	%r157, %r2899, -1;
	shl.b32 	%r887, %r157, 8;
	add.s32 	%r888, %r887, %r1;
	mul.wide.s32 	%rd43, %r888, 4;
	add.s64 	%rd11, %rd3, %rd43;
$L__BB5_72:
	membar.cta;
	ld.volatile.global.u32 	%r158, [%rd11];
	setp.eq.s32 	%p44, %r158, 0;
	@%p44 bra 	$L__BB5_72;
	and.b32  	%r889, %r158, 1073741823;
	add.s32 	%r2903, %r889, %r2903;
	setp.gt.s32 	%p45, %r158, -1;
	vote.sync.ballot.b32 	%r2900, %p45, %r2900;
	setp.gt.u32 	%p47, %r2899, 1;
	and.pred  	%p48, %p45, %p47;
	mov.u32 	%r2899, %r157;
	@%p48 bra 	$L__BB5_71;
	ld.shared.u32 	%r2902, [%r137+35328];
$L__BB5_75:
	or.b32  	%r890, %r2903, -2147483648;
	st.volatile.global.u32 	[%rd6], %r890;
	sub.s32 	%r891, %r2903, %r2898;
	add.s32 	%r892, %r891, %r2902;
	st.shared.u32 	[%r137+35328], %r892;
$L__BB5_76:
	ld.param.u32 	%r2831, [_ZN3cub18CUB_300001_SM_10006detail10radix_sort29DeviceRadixSortOnesweepKernelINS1_5radix10policy_hubIiijE10Policy1000ELNS0_9SortOrderE0EiijiiNS1_21identity_decomposer_tEEEvPT5_SB_PT3_PKSC_PT1_PKSG_PT2_PKSK_T4_iiT6__param_8];
	ld.param.u64 	%rd246, [_ZN3cub18CUB_300001_SM_10006detail10radix_sort29DeviceRadixSortOnesweepKernelINS1_5radix10policy_hubIiijE10Policy1000ELNS0_9SortOrderE0EiijiiNS1_21identity_decomposer_tEEEvPT5_SB_PT3_PKSC_PT1_PKSG_PT2_PKSK_T4_iiT6__param_2];
	setp.gt.u32 	%p49, %r1, 255;
	setp.lt.s32 	%p50, %r6, %r2831;
	setp.eq.s64 	%p51, %rd246, 0;
	or.pred  	%p52, %p51, %p50;
	or.pred  	%p53, %p49, %p52;
	@%p53 bra 	$L__BB5_78;
	ld.shared.u32 	%r893, [%r137+35328];
	add.s32 	%r894, %r152, %r2898;
	add.s32 	%r895, %r894, %r893;
	st.global.u32 	[%rd9], %r895;
$L__BB5_78:
	ld.param.u32 	%r2832, [_ZN3cub18CUB_300001_SM_10006detail10radix_sort29DeviceRadixSortOnesweepKernelINS1_5radix10policy_hubIiijE10Policy1000ELNS0_9SortOrderE0EiijiiNS1_21identity_decomposer_tEEEvPT5_SB_PT3_PKSC_PT1_PKSG_PT2_PKSK_T4_iiT6__param_8];
	setp.gt.s32 	%p54, %r6, %r2832;
	bar.sync 	0;
	shl.b32 	%r896, %r128, 2;
	mov.u32 	%r897, _ZZN3cub18CUB_300001_SM_10006detail10radix_sort29DeviceRadixSortOnesweepKernelINS1_5radix10policy_hubIiijE10Policy1000ELNS0_9SortOrderE0EiijiiNS1_21identity_decomposer_tEEEvPT5_SB_PT3_PKSC_PT1_PKSG_PT2_PKSK_T4_iiT6_E1s;
	add.s32 	%r898, %r897, %r896;
	ld.shared.u32 	%rd13, [%r898+35328];
	@%p54 bra 	$L__BB5_80;
	add.s64 	%rd44, %rd7, %rd13;
	shl.b64 	%rd45, %rd44, 2;
	add.s64 	%rd46, %rd2, %rd45;
	st.global.u32 	[%rd46], %r2889;
	st.global.u32 	[%rd46+128], %r2888;
	st.global.u32 	[%rd46+256], %r2887;
	st.global.u32 	[%rd46+384], %r2886;
	st.global.u32 	[%rd46+512], %r2885;
	st.global.u32 	[%rd46+640], %r2884;
	st.global.u32 	[%rd46+768], %r2883;
	st.global.u32 	[%rd46+896], %r2882;
	st.global.u32 	[%rd46+1024], %r2881;
	st.global.u32 	[%rd46+1152], %r2880;
	st.global.u32 	[%rd46+1280], %r2879;
	st.global.u32 	[%rd46+1408], %r2878;
	st.global.u32 	[%rd46+1536], %r2877;
	st.global.u32 	[%rd46+1664], %r2876;
	st.global.u32 	[%rd46+1792], %r2875;
	st.global.u32 	[%rd46+1920], %r2874;
	st.global.u32 	[%rd46+2048], %r2873;
	st.global.u32 	[%rd46+2176], %r2872;
	st.global.u32 	[%rd46+2304], %r2871;
	st.global.u32 	[%rd46+2432], %r2870;
	st.global.u32 	[%rd46+2560], %r2869;
	st.global.u32 	[%rd46+2688], %r2868;
	st.global.u32 	[%rd46+2816], %r2867;
	bra.uni 	$L__BB5_126;
$L__BB5_80:
	ld.param.u32 	%r2833, [_ZN3cub18CUB_300001_SM_10006detail10radix_sort29DeviceRadixSortOnesweepKernelINS1_5radix10policy_hubIiijE10Policy1000ELNS0_9SortOrderE0EiijiiNS1_21identity_decomposer_tEEEvPT5_SB_PT3_PKSC_PT1_PKSG_PT2_PKSK_T4_iiT6__param_8];
	cvt.u32.u64 	%r899, %rd7;
	mad.lo.s32 	%r164, %r4, -8832, %r2833;
	setp.ge.s32 	%p55, %r899, %r164;
	add.s64 	%rd47, %rd7, %rd13;
	shl.b64 	%rd48, %rd47, 2;
	add.s64 	%rd14, %rd2, %rd48;
	@%p55 bra 	$L__BB5_82;
	st.global.u32 	[%rd14], %r2889;
$L__BB5_82:
	add.s32 	%r901, %r899, 32;
	setp.ge.s32 	%p56, %r901, %r164;
	@%p56 bra 	$L__BB5_84;
	st.global.u32 	[%rd14+128], %r2888;
$L__BB5_84:
	add.s32 	%r903, %r899, 64;
	setp.ge.s32 	%p57, %r903, %r164;
	@%p57 bra 	$L__BB5_86;
	st.global.u32 	[%rd14+256], %r2887;
$L__BB5_86:
	add.s32 	%r905, %r899, 96;
	setp.ge.s32 	%p58, %r905, %r164;
	@%p58 bra 	$L__BB5_88;
	st.global.u32 	[%rd14+384], %r2886;
$L__BB5_88:
	add.s32 	%r907, %r899, 128;
	setp.ge.s32 	%p59, %r907, %r164;
	@%p59 bra 	$L__BB5_90;
	st.global.u32 	[%rd14+512], %r2885;
$L__BB5_90:
	add.s32 	%r909, %r899, 160;
	setp.ge.s32 	%p60, %r909, %r164;
	@%p60 bra 	$L__BB5_92;
	st.global.u32 	[%rd14+640], %r2884;
$L__BB5_92:
	add.s32 	%r911, %r899, 192;
	setp.ge.s32 	%p61, %r911, %r164;
	@%p61 bra 	$L__BB5_94;
	st.global.u32 	[%rd14+768], %r2883;
$L__BB5_94:
	add.s32 	%r913, %r899, 224;
	setp.ge.s32 	%p62, %r913, %r164;
	@%p62 bra 	$L__BB5_96;
	st.global.u32 	[%rd14+896], %r2882;
$L__BB5_96:
	add.s32 	%r915, %r899, 256;
	setp.ge.s32 	%p63, %r915, %r164;
	@%p63 bra 	$L__BB5_98;
	st.global.u32 	[%rd14+1024], %r2881;
$L__BB5_98:
	add.s32 	%r917, %r899, 288;
	setp.ge.s32 	%p64, %r917, %r164;
	@%p64 bra 	$L__BB5_100;
	st.global.u32 	[%rd14+1152], %r2880;
$L__BB5_100:
	add.s32 	%r919, %r899, 320;
	setp.ge.s32 	%p65, %r919, %r164;
	@%p65 bra 	$L__BB5_102;
	st.global.u32 	[%rd14+1280], %r2879;
$L__BB5_102:
	add.s32 	%r921, %r899, 352;
	setp.ge.s32 	%p66, %r921, %r164;
	@%p66 bra 	$L__BB5_104;
	st.global.u32 	[%rd14+1408], %r2878;
$L__BB5_104:
	add.s32 	%r923, %r899, 384;
	setp.ge.s32 	%p67, %r923, %r164;
	@%p67 bra 	$L__BB5_106;
	st.global.u32 	[%rd14+1536], %r2877;
$L__BB5_106:
	add.s32 	%r925, %r899, 416;
	setp.ge.s32 	%p68, %r925, %r164;
	@%p68 bra 	$L__BB5_108;
	st.global.u32 	[%rd14+1664], %r2876;
$L__BB5_108:
	add.s32 	%r927, %r899, 448;
	setp.ge.s32 	%p69, %r927, %r164;
	@%p69 bra 	$L__BB5_110;
	st.global.u32 	[%rd14+1792], %r2875;
$L__BB5_110:
	add.s32 	%r929, %r899, 480;
	setp.ge.s32 	%p70, %r929, %r164;
	@%p70 bra 	$L__BB5_112;
	st.global.u32 	[%rd14+1920], %r2874;
$L__BB5_112:
	add.s32 	%r931, %r899, 512;
	setp.ge.s32 	%p71, %r931, %r164;
	@%p71 bra 	$L__BB5_114;
	st.global.u32 	[%rd14+2048], %r2873;
$L__BB5_114:
	add.s32 	%r933, %r899, 544;
	setp.ge.s32 	%p72, %r933, %r164;
	@%p72 bra 	$L__BB5_116;
	st.global.u32 	[%rd14+2176], %r2872;
$L__BB5_116:
	add.s32 	%r935, %r899, 576;
	setp.ge.s32 	%p73, %r935, %r164;
	@%p73 bra 	$L__BB5_118;
	st.global.u32 	[%rd14+2304], %r2871;
$L__BB5_118:
	add.s32 	%r937, %r899, 608;
	setp.ge.s32 	%p74, %r937, %r164;
	@%p74 bra 	$L__BB5_120;
	st.global.u32 	[%rd14+2432], %r2870;
$L__BB5_120:
	add.s32 	%r939, %r899, 640;
	setp.ge.s32 	%p75, %r939, %r164;
	@%p75 bra 	$L__BB5_122;
	st.global.u32 	[%rd14+2560], %r2869;
$L__BB5_122:
	add.s32 	%r941, %r899, 672;
	setp.ge.s32 	%p76, %r941, %r164;
	@%p76 bra 	$L__BB5_124;
	st.global.u32 	[%rd14+2688], %r2868;
$L__BB5_124:
	add.s32 	%r943, %r899, 704;
	setp.ge.s32 	%p77, %r943, %r164;
	@%p77 bra 	$L__BB5_126;
	st.global.u32 	[%rd14+2816], %r2867;
$L__BB5_126:
	ld.param.u32 	%r2834, [_ZN3cub18CUB_300001_SM_10006detail10radix_sort29DeviceRadixSortOnesweepKernelINS1_5radix10policy_hubIiijE10Policy1000ELNS0_9SortOrderE0EiijiiNS1_21identity_decomposer_tEEEvPT5_SB_PT3_PKSC_PT1_PKSG_PT2_PKSK_T4_iiT6__param_8];
	setp.gt.s32 	%p78, %r6, %r2834;
	@%p78 bra 	$L__BB5_128;
	ld.global.u32 	%r2948, [%rd8];
	ld.global.u32 	%r2947, [%rd8+128];
	ld.global.u32 	%r2946, [%rd8+256];
	ld.global.u32 	%r2945, [%rd8+384];
	ld.global.u32 	%r2944, [%rd8+512];
	ld.global.u32 	%r2943, [%rd8+640];
	ld.global.u32 	%r2942, [%rd8+768];
	ld.global.u32 	%r2941, [%rd8+896];
	ld.global.u32 	%r2940, [%rd8+1024];
	ld.global.u32 	%r2939, [%rd8+1152];
	ld.global.u32 	%r2938, [%rd8+1280];
	ld.global.u32 	%r2937, [%rd8+1408];
	ld.global.u32 	%r2936, [%rd8+1536];
	ld.global.u32 	%r2935, [%rd8+1664];
	ld.global.u32 	%r2934, [%rd8+1792];
	ld.global.u32 	%r2933, [%rd8+1920];
	ld.global.u32 	%r2932, [%rd8+2048];
	ld.global.u32 	%r2931, [%rd8+2176];
	ld.global.u32 	%r2930, [%rd8+2304];
	ld.global.u32 	%r2929, [%rd8+2432];
	ld.global.u32 	%r2928, [%rd8+2560];
	ld.global.u32 	%r2927, [%rd8+2688];
	ld.global.u32 	%r2926, [%rd8+2816];
	bra.uni 	$L__BB5_174;
$L__BB5_128:
	ld.param.u32 	%r2835, [_ZN3cub18CUB_300001_SM_10006detail10radix_sort29DeviceRadixSortOnesweepKernelINS1_5radix10policy_hubIiijE10Policy1000ELNS0_9SortOrderE0EiijiiNS1_21identity_decomposer_tEEEvPT5_SB_PT3_PKSC_PT1_PKSG_PT2_PKSK_T4_iiT6__param_8];
	cvt.u32.u64 	%r945, %rd7;
	sub.s32 	%r188, %r2835, %r5;
	setp.ge.s32 	%p79, %r945, %r188;
	@%p79 bra 	$L__BB5_130;
	ld.global.u32 	%r2948, [%rd8];
$L__BB5_130:
	add.s32 	%r948, %r945, 32;
	setp.ge.s32 	%p80, %r948, %r188;
	@%p80 bra 	$L__BB5_132;
	ld.global.u32 	%r2947, [%rd8+128];
$L__BB5_132:
	add.s32 	%r951, %r945, 64;
	setp.ge.s32 	%p81, %r951, %r188;
	@%p81 bra 	$L__BB5_134;
	ld.global.u32 	%r2946, [%rd8+256];
$L__BB5_134:
	add.s32 	%r954, %r945, 96;
	setp.ge.s32 	%p82, %r954, %r188;
	@%p82 bra 	$L__BB5_136;
	ld.global.u32 	%r2945, [%rd8+384];
$L__BB5_136:
	add.s32 	%r957, %r945, 128;
	setp.ge.s32 	%p83, %r957, %r188;
	@%p83 bra 	$L__BB5_138;
	ld.global.u32 	%r2944, [%rd8+512];
$L__BB5_138:
	add.s32 	%r960, %r945, 160;
	setp.ge.s32 	%p84, %r960, %r188;
	@%p84 bra 	$L__BB5_140;
	ld.global.u32 	%r2943, [%rd8+640];
$L__BB5_140:
	add.s32 	%r963, %r945, 192;
	setp.ge.s32 	%p85, %r963, %r188;
	@%p85 bra 	$L__BB5_142;
	ld.global.u32 	%r2942, [%rd8+768];
$L__BB5_142:
	add.s32 	%r966, %r945, 224;
	setp.ge.s32 	%p86, %r966, %r188;
	@%p86 bra 	$L__BB5_144;
	ld.global.u32 	%r2941, [%rd8+896];
$L__BB5_144:
	add.s32 	%r969, %r945, 256;
	setp.ge.s32 	%p87, %r969, %r188;
	@%p87 bra 	$L__BB5_146;
	ld.global.u32 	%r2940, [%rd8+1024];
$L__BB5_146:
	add.s32 	%r972, %r945, 288;
	setp.ge.s32 	%p88, %r972, %r188;
	@%p88 bra 	$L__BB5_148;
	ld.global.u32 	%r2939, [%rd8+1152];
$L__BB5_148:
	add.s32 	%r975, %r945, 320;
	setp.ge.s32 	%p89, %r975, %r188;
	@%p89 bra 	$L__BB5_150;
	ld.global.u32 	%r2938, [%rd8+1280];
$L__BB5_150:
	add.s32 	%r978, %r945, 352;
	setp.ge.s32 	%p90, %r978, %r188;
	@%p90 bra 	$L__BB5_152;
	ld.global.u32 	%r2937, [%rd8+1408];
$L__BB5_152:
	add.s32 	%r981, %r945, 384;
	setp.ge.s32 	%p91, %r981, %r188;
	@%p91 bra 	$L__BB5_154;
	ld.global.u32 	%r2936, [%rd8+1536];
$L__BB5_154:
	add.s32 	%r984, %r945, 416;
	setp.ge.s32 	%p92, %r984, %r188;
	@%p92 bra 	$L__BB5_156;
	ld.global.u32 	%r2935, [%rd8+1664];
$L__BB5_156:
	add.s32 	%r987, %r945, 448;
	setp.ge.s32 	%p93, %r987, %r188;
	@%p93 bra 	$L__BB5_158;
	ld.global.u32 	%r2934, [%rd8+1792];
$L__BB5_158:
	add.s32 	%r990, %r945, 480;
	setp.ge.s32 	%p94, %r990, %r188;
	@%p94 bra 	$L__BB5_160;
	ld.global.u32 	%r2933, [%rd8+1920];
$L__BB5_160:
	add.s32 	%r993, %r945, 512;
	setp.ge.s32 	%p95, %r993, %r188;
	@%p95 bra 	$L__BB5_162;
	ld.global.u32 	%r2932, [%rd8+2048];
$L__BB5_162:
	add.s32 	%r996, %r945, 544;
	setp.ge.s32 	%p96, %r996, %r188;
	@%p96 bra 	$L__BB5_164;
	ld.global.u32 	%r2931, [%rd8+2176];
$L__BB5_164:
	add.s32 	%r999, %r945, 576;
	setp.ge.s32 	%p97, %r999, %r188;
	@%p97 bra 	$L__BB5_166;
	ld.global.u32 	%r2930, [%rd8+2304];
$L__BB5_166:
	add.s32 	%r1002, %r945, 608;
	setp.ge.s32 	%p98, %r1002, %r188;
	@%p98 bra 	$L__BB5_168;
	ld.global.u32 	%r2929, [%rd8+2432];
$L__BB5_168:
	add.s32 	%r1005, %r945, 640;
	setp.ge.s32 	%p99, %r1005, %r188;
	@%p99 bra 	$L__BB5_170;
	ld.global.u32 	%r2928, [%rd8+2560];
$L__BB5_170:
	add.s32 	%r1008, %r945, 672;
	setp.ge.s32 	%p100, %r1008, %r188;
	@%p100 bra 	$L__BB5_172;
	ld.global.u32 	%r2927, [%rd8+2688];
$L__BB5_172:
	add.s32 	%r1011, %r945, 704;
	setp.ge.s32 	%p101, %r1011, %r188;
	@%p101 bra 	$L__BB5_174;
	ld.global.u32 	%r2926, [%rd8+2816];
$L__BB5_174:
	ld.param.u32 	%r2836, [_ZN3cub18CUB_300001_SM_10006detail10radix_sort29DeviceRadixSortOnesweepKernelINS1_5radix10policy_hubIiijE10Policy1000ELNS0_9SortOrderE0EiijiiNS1_21identity_decomposer_tEEEvPT5_SB_PT3_PKSC_PT1_PKSG_PT2_PKSK_T4_iiT6__param_8];
	setp.gt.s32 	%p102, %r6, %r2836;
	@%p102 bra 	$L__BB5_176;
	add.s64 	%rd49, %rd7, %rd13;
	shl.b64 	%rd50, %rd49, 2;
	add.s64 	%rd51, %rd1, %rd50;
	st.global.u32 	[%rd51], %r2948;
	st.global.u32 	[%rd51+128], %r2947;
	st.global.u32 	[%rd51+256], %r2946;
	st.global.u32 	[%rd51+384], %r2945;
	st.global.u32 	[%rd51+512], %r2944;
	st.global.u32 	[%rd51+640], %r2943;
	st.global.u32 	[%rd51+768], %r2942;
	st.global.u32 	[%rd51+896], %r2941;
	st.global.u32 	[%rd51+1024], %r2940;
	st.global.u32 	[%rd51+1152], %r2939;
	st.global.u32 	[%rd51+1280], %r2938;
	st.global.u32 	[%rd51+1408], %r2937;
	st.global.u32 	[%rd51+1536], %r2936;
	st.global.u32 	[%rd51+1664], %r2935;
	st.global.u32 	[%rd51+1792], %r2934;
	st.global.u32 	[%rd51+1920], %r2933;
	st.global.u32 	[%rd51+2048], %r2932;
	st.global.u32 	[%rd51+2176], %r2931;
	st.global.u32 	[%rd51+2304], %r2930;
	st.global.u32 	[%rd51+2432], %r2929;
	st.global.u32 	[%rd51+2560], %r2928;
	st.global.u32 	[%rd51+2688], %r2927;
	st.global.u32 	[%rd51+2816], %r2926;
	bra.uni 	$L__BB5_222;
$L__BB5_176:
	ld.param.u32 	%r2837, [_ZN3cub18CUB_300001_SM_10006detail10radix_sort29DeviceRadixSortOnesweepKernelINS1_5radix10policy_hubIiijE10Policy1000ELNS0_9SortOrderE0EiijiiNS1_21identity_decomposer_tEEEvPT5_SB_PT3_PKSC_PT1_PKSG_PT2_PKSK_T4_iiT6__param_8];
	cvt.u32.u64 	%r1013, %rd7;
	mad.lo.s32 	%r257, %r4, -8832, %r2837;
	setp.ge.s32 	%p103, %r1013, %r257;
	add.s64 	%rd52, %rd7, %rd13;
	shl.b64 	%rd53, %rd52, 2;
	add.s64 	%rd15, %rd1, %rd53;
	@%p103 bra 	$L__BB5_178;
	st.global.u32 	[%rd15], %r2948;
$L__BB5_178:
	add.s32 	%r1015, %r1013, 32;
	setp.ge.s32 	%p104, %r1015, %r257;
	@%p104 bra 	$L__BB5_180;
	st.global.u32 	[%rd15+128], %r2947;
$L__BB5_180:
	add.s32 	%r1017, %r1013, 64;
	setp.ge.s32 	%p105, %r1017, %r257;
	@%p105 bra 	$L__BB5_182;
	st.global.u32 	[%rd15+256], %r2946;
$L__BB5_182:
	add.s32 	%r1019, %r1013, 96;
	setp.ge.s32 	%p106, %r1019, %r257;
	@%p106 bra 	$L__BB5_184;
	st.global.u32 	[%rd15+384], %r2945;
$L__BB5_184:
	add.s32 	%r1021, %r1013, 128;
	setp.ge.s32 	%p107, %r1021, %r257;
	@%p107 bra 	$L__BB5_186;
	st.global.u32 	[%rd15+512], %r2944;
$L__BB5_186:
	add.s32 	%r1023, %r1013, 160;
	setp.ge.s32 	%p108, %r1023, %r257;
	@%p108 bra 	$L__BB5_188;
	st.global.u32 	[%rd15+640], %r2943;
$L__BB5_188:
	add.s32 	%r1025, %r1013, 192;
	setp.ge.s32 	%p109, %r1025, %r257;
	@%p109 bra 	$L__BB5_190;
	st.global.u32 	[%rd15+768], %r2942;
$L__BB5_190:
	add.s32 	%r1027, %r1013, 224;
	setp.ge.s32 	%p110, %r1027, %r257;
	@%p110 bra 	$L__BB5_192;
	st.global.u32 	[%rd15+896], %r2941;
$L__BB5_192:
	add.s32 	%r1029, %r1013, 256;
	setp.ge.s32 	%p111, %r1029, %r257;
	@%p111 bra 	$L__BB5_194;
	st.global.u32 	[%rd15+1024], %r2940;
$L__BB5_194:
	add.s32 	%r1031, %r1013, 288;
	setp.ge.s32 	%p112, %r1031, %r257;
	@%p112 bra 	$L__BB5_196;
	st.global.u32 	[%rd15+1152], %r2939;
$L__BB5_196:
	add.s32 	%r1033, %r1013, 320;
	setp.ge.s32 	%p113, %r1033, %r257;
	@%p113 bra 	$L__BB5_198;
	st.global.u32 	[%rd15+1280], %r2938;
$L__BB5_198:
	add.s32 	%r1035, %r1013, 352;
	setp.ge.s32 	%p114, %r1035, %r257;
	@%p114 bra 	$L__BB5_200;
	st.global.u32 	[%rd15+1408], %r2937;
$L__BB5_200:
	add.s32 	%r1037, %r1013, 384;
	setp.ge.s32 	%p115, %r1037, %r257;
	@%p115 bra 	$L__BB5_202;
	st.global.u32 	[%rd15+1536], %r2936;
$L__BB5_202:
	add.s32 	%r1039, %r1013, 416;
	setp.ge.s32 	%p116, %r1039, %r257;
	@%p116 bra 	$L__BB5_204;
	st.global.u32 	[%rd15+1664], %r2935;
$L__BB5_204:
	add.s32 	%r1041, %r1013, 448;
	setp.ge.s32 	%p117, %r1041, %r257;
	@%p117 bra 	$L__BB5_206;
	st.global.u32 	[%rd15+1792], %r2934;
$L__BB5_206:
	add.s32 	%r1043, %r1013, 480;
	setp.ge.s32 	%p118, %r1043, %r257;
	@%p118 bra 	$L__BB5_208;
	st.global.u32 	[%rd15+1920], %r2933;
$L__BB5_208:
	add.s32 	%r1045, %r1013, 512;
	setp.ge.s32 	%p119, %r1045, %r257;
	@%p119 bra 	$L__BB5_210;
	st.global.u32 	[%rd15+2048], %r2932;
$L__BB5_210:
	add.s32 	%r1047, %r1013, 544;
	setp.ge.s32 	%p120, %r1047, %r257;
	@%p120 bra 	$L__BB5_212;
	st.global.u32 	[%rd15+2176], %r2931;
$L__BB5_212:
	add.s32 	%r1049, %r1013, 576;
	setp.ge.s32 	%p121, %r1049, %r257;
	@%p121 bra 	$L__BB5_214;
	st.global.u32 	[%rd15+2304], %r2930;
$L__BB5_214:
	add.s32 	%r1051, %r1013, 608;
	setp.ge.s32 	%p122, %r1051, %r257;
	@%p122 bra 	$L__BB5_216;
	st.global.u32 	[%rd15+2432], %r2929;
$L__BB5_216:
	add.s32 	%r1053, %r1013, 640;
	setp.ge.s32 	%p123, %r1053, %r257;
	@%p123 bra 	$L__BB5_218;
	st.global.u32 	[%rd15+2560], %r2928;
$L__BB5_218:
	add.s32 	%r1055, %r1013, 672;
	setp.ge.s32 	%p124, %r1055, %r257;
	@%p124 bra 	$L__BB5_220;
	st.global.u32 	[%rd15+2688], %r2927;
$L__BB5_220:
	add.s32 	%r1057, %r1013, 704;
	setp.ge.s32 	%p125, %r1057, %r257;
	@%p125 bra 	$L__BB5_222;
	st.global.u32 	[%rd15+2816], %r2926;
$L__BB5_222:
	// begin inline asm
	exit;
	// end inline asm
	mov.u32 	%r2949, %r2867;
	mov.u32 	%r2950, %r2868;
	mov.u32 	%r2951, %r2869;
	mov.u32 	%r2952, %r2870;
	mov.u32 	%r2953, %r2871;
	mov.u32 	%r2954, %r2872;
	mov.u32 	%r2955, %r2873;
	mov.u32 	%r2956, %r2874;
	mov.u32 	%r2957, %r2875;
	mov.u32 	%r2958, %r2876;
	mov.u32 	%r2959, %r2877;
	mov.u32 	%r2960, %r2878;
	mov.u32 	%r2961, %r2879;
	mov.u32 	%r2962, %r2880;
	mov.u32 	%r2963, %r2881;
	mov.u32 	%r2964, %r2882;
	mov.u32 	%r2965, %r2883;
	mov.u32 	%r2966, %r2884;
	mov.u32 	%r2967, %r2885;
	mov.u32 	%r2968, %r2886;
	mov.u32 	%r2969, %r2887;
	mov.u32 	%r2970, %r2888;
	mov.u32 	%r2971, %r2889;
$L__BB5_223:
	mul.hi.u32 	%r1058, %r1, 357913942;
	add.s32 	%r1059, %r1058, %r1;
	shl.b32 	%r1060, %r1059, 2;
	mov.u32 	%r1061, _ZZN3cub18CUB_300001_SM_10006detail10radix_sort29DeviceRadixSortOnesweepKernelINS1_5radix10policy_hubIiijE10Policy1000ELNS0_9SortOrderE0EiijiiNS1_21identity_decomposer_tEEEvPT5_SB_PT3_PKSC_PT1_PKSG_PT2_PKSK_T4_iiT6_E1s;
	add.s32 	%r1062, %r1061, %r1060;
	add.s32 	%r281, %r1062, 13328;
	st.shared.u32 	[%r1062+13328], %r2898;
	bar.sync 	0;
	setp.gt.u32 	%p126, %r1, 31;
	@%p126 bra 	$L__BB5_225;
	mad.lo.s32 	%r1094, %r1, 52, %r1061;
	ld.shared.u32 	%r1095, [%r1094+13328];
	ld.shared.u32 	%r1096, [%r1094+13332];
	ld.shared.u32 	%r1097, [%r1094+13336];
	ld.shared.u32 	%r1098, [%r1094+13340];
	ld.shared.u32 	%r1099, [%r1094+13344];
	ld.shared.u32 	%r1100, [%r1094+13348];
	ld.shared.u32 	%r1101, [%r1094+13352];
	ld.shared.u32 	%r1102, [%r1094+13356];
	ld.shared.u32 	%r1103, [%r1094+13360];
	ld.shared.u32 	%r1104, [%r1094+13364];
	ld.shared.u32 	%r1105, [%r1094+13368];
	ld.shared.u32 	%r1106, [%r1094+13372];
	add.s32 	%r1107, %r1096, %r1095;
	add.s32 	%r1108, %r1107, %r1097;
	add.s32 	%r1109, %r1108, %r1098;
	add.s32 	%r1110, %r1109, %r1099;
	add.s32 	%r1111, %r1110, %r1100;
	add.s32 	%r1112, %r1111, %r1101;
	add.s32 	%r1113, %r1112, %r1102;
	add.s32 	%r1114, %r1113, %r1103;
	add.s32 	%r1115, %r1114, %r1104;
	add.s32 	%r1116, %r1115, %r1105;
	add.s32 	%r1067, %r1116, %r1106;
	mov.b32 	%r1065, 1;
	mov.b32 	%r1090, 0;
	mov.b32 	%r1092, -1;
	// begin inline asm
	{  .reg .s32 r0;  .reg .pred p;  shfl.sync.up.b32 r0|p, %r1067, %r1065, %r1090, %r1092;  @p add.s32 r0, r0, %r1067;  mov.s32 %r1063, r0;}
	// end inline asm
	mov.b32 	%r1071, 2;
	// begin inline asm
	{  .reg .s32 r0;  .reg .pred p;  shfl.sync.up.b32 r0|p, %r1063, %r1071, %r1090, %r1092;  @p add.s32 r0, r0, %r1063;  mov.s32 %r1069, r0;}
	// end inline asm
	mov.b32 	%r1077, 4;
	// begin inline asm
	{  .reg .s32 r0;  .reg .pred p;  shfl.sync.up.b32 r0|p, %r1069, %r1077, %r1090, %r1092;  @p add.s32 r0, r0, %r1069;  mov.s32 %r1075, r0;}
	// end inline asm
	mov.b32 	%r1083, 8;
	// begin inline asm
	{  .reg .s32 r0;  .reg .pred p;  shfl.sync.up.b32 r0|p, %r1075, %r1083, %r1090, %r1092;  @p add.s32 r0, r0, %r1075;  mov.s32 %r1081, r0;}
	// end inline asm
	mov.b32 	%r1089, 16;
	// begin inline asm
	{  .reg .s32 r0;  .reg .pred p;  shfl.sync.up.b32 r0|p, %r1081, %r1089, %r1090, %r1092;  @p add.s32 r0, r0, %r1081;  mov.s32 %r1087, r0;}
	// end inline asm
	sub.s32 	%r1117, %r1087, %r1067;
	add.s32 	%r1118, %r1095, %r1117;
	add.s32 	%r1119, %r1096, %r1118;
	add.s32 	%r1120, %r1097, %r1119;
	add.s32 	%r1121, %r1098, %r1120;
	add.s32 	%r1122, %r1099, %r1121;
	add.s32 	%r1123, %r1100, %r1122;
	add.s32 	%r1124, %r1101, %r1123;
	add.s32 	%r1125, %r1102, %r1124;
	add.s32 	%r1126, %r1103, %r1125;
	add.s32 	%r1127, %r1104, %r1126;
	add.s32 	%r1128, %r1105, %r1127;
	st.shared.u32 	[%r1094+13328], %r1117;
	st.shared.u32 	[%r1094+13332], %r1118;
	st.shared.u32 	[%r1094+13336], %r1119;
	st.shared.u32 	[%r1094+13340], %r1120;
	st.shared.u32 	[%r1094+13344], %r1121;
	st.shared.u32 	[%r1094+13348], %r1122;
	st.shared.u32 	[%r1094+13352], %r1123;
	st.shared.u32 	[%r1094+13356], %r1124;
	st.shared.u32 	[%r1094+13360], %r1125;
	st.shared.u32 	[%r1094+13364], %r1126;
	st.shared.u32 	[%r1094+13368], %r1127;
	st.shared.u32 	[%r1094+13372], %r1128;
$L__BB5_225:
	setp.gt.u32 	%p127, %r1, 255;
	bar.sync 	0;
	ld.shared.u32 	%r282, [%r281];
	@%p127 bra 	$L__BB5_227;
	ld.shared.u32 	%r1129, [%r137];
	add.s32 	%r1130, %r1129, %r282;
	st.shared.u32 	[%r137], %r1130;
	ld.shared.u32 	%r1131, [%r137+1024];
	add.s32 	%r1132, %r1131, %r282;
	st.shared.u32 	[%r137+1024], %r1132;
	ld.shared.u32 	%r1133, [%r137+2048];
	add.s32 	%r1134, %r1133, %r282;
	st.shared.u32 	[%r137+2048], %r1134;
	ld.shared.u32 	%r1135, [%r137+3072];
	add.s32 	%r1136, %r1135, %r282;
	st.shared.u32 	[%r137+3072], %r1136;
	ld.shared.u32 	%r1137, [%r137+4096];
	add.s32 	%r1138, %r1137, %r282;
	st.shared.u32 	[%r137+4096], %r1138;
	ld.shared.u32 	%r1139, [%r137+5120];
	add.s32 	%r1140, %r1139, %r282;
	st.shared.u32 	[%r137+5120], %r1140;
	ld.shared.u32 	%r1141, [%r137+6144];
	add.s32 	%r1142, %r1141, %r282;
	st.shared.u32 	[%r137+6144], %r1142;
	ld.shared.u32 	%r1143, [%r137+7168];
	add.s32 	%r1144, %r1143, %r282;
	st.shared.u32 	[%r137+7168], %r1144;
	ld.shared.u32 	%r1145, [%r137+8192];
	add.s32 	%r1146, %r1145, %r282;
	st.shared.u32 	[%r137+8192], %r1146;
	ld.shared.u32 	%r1147, [%r137+9216];
	add.s32 	%r1148, %r1147, %r282;
	st.shared.u32 	[%r137+9216], %r1148;
	ld.shared.u32 	%r1149, [%r137+10240];
	add.s32 	%r1150, %r1149, %r282;
	st.shared.u32 	[%r137+10240], %r1150;
	ld.shared.u32 	%r1151, [%r137+11264];
	add.s32 	%r1152, %r1151, %r282;
	st.shared.u32 	[%r137+11264], %r1152;
$L__BB5_227:
	bar.sync 	0;
	// begin inline asm
	mov.u32 %r1153, %lanemask_le;
	// end inline asm
	shr.u32 	%r1179, %r2971, %r642;
	and.b32  	%r1176, %r1179, %r103;
	mov.b32 	%r1156, 1;
	// begin inline asm
	{
    .reg .pred p;
    and.b32 %r1154, %r1176, %r1156;    setp.ne.u32 p, %r1154, 0;
    vote.ballot.sync.b32 %r1154, p, 0xffffffff;
    @!p not.b32 %r1154, %r1154;
}

	// end inline asm
	mov.b32 	%r1159, 2;
	// begin inline asm
	{
    .reg .pred p;
    and.b32 %r1157, %r1176, %r1159;    setp.ne.u32 p, %r1157, 0;
    vote.ballot.sync.b32 %r1157, p, 0xffffffff;
    @!p not.b32 %r1157, %r1157;
}

	// end inline asm
	and.b32  	%r1180, %r1157, %r1154;
	mov.b32 	%r1162, 4;
	// begin inline asm
	{
    .reg .pred p;
    and.b32 %r1160, %r1176, %r1162;    setp.ne.u32 p, %r1160, 0;
    vote.ballot.sync.b32 %r1160, p, 0xffffffff;
    @!p not.b32 %r1160, %r1160;
}

	// end inline asm
	and.b32  	%r1181, %r1160, %r1180;
	mov.b32 	%r1165, 8;
	// begin inline asm
	{
    .reg .pred p;
    and.b32 %r1163, %r1176, %r1165;    setp.ne.u32 p, %r1163, 0;
    vote.ballot.sync.b32 %r1163, p, 0xffffffff;
    @!p not.b32 %r1163, %r1163;
}

	// end inline asm
	and.b32  	%r1182, %r1163, %r1181;
	mov.b32 	%r1168, 16;
	// begin inline asm
	{
    .reg .pred p;
    and.b32 %r1166, %r1176, %r1168;    setp.ne.u32 p, %r1166, 0;
    vote.ballot.sync.b32 %r1166, p, 0xffffffff;
    @!p not.b32 %r1166, %r1166;
}

	// end inline asm
	and.b32  	%r1183, %r1166, %r1182;
	mov.b32 	%r1171, 32;
	// begin inline asm
	{
    .reg .pred p;
    and.b32 %r1169, %r1176, %r1171;    setp.ne.u32 p, %r1169, 0;
    vote.ballot.sync.b32 %r1169, p, 0xffffffff;
    @!p not.b32 %r1169, %r1169;
}

	// end inline asm
	and.b32  	%r1184, %r1169, %r1183;
	mov.b32 	%r1174, 64;
	// begin inline asm
	{
    .reg .pred p;
    and.b32 %r1172, %r1176, %r1174;    setp.ne.u32 p, %r1172, 0;
    vote.ballot.sync.b32 %r1172, p, 0xffffffff;
    @!p not.b32 %r1172, %r1172;
}

	// end inline asm
	and.b32  	%r1185, %r1172, %r1184;
	mov.b32 	%r1177, 128;
	// begin inline asm
	{
    .reg .pred p;
    and.b32 %r1175, %r1176, %r1177;    setp.ne.u32 p, %r1175, 0;
    vote.ballot.sync.b32 %r1175, p, 0xffffffff;
    @!p not.b32 %r1175, %r1175;
}

	// end inline asm
	and.b32  	%r1186, %r1175, %r1185;
	clz.b32 	%r1187, %r1186;
	sub.s32 	%r285, 31, %r1187;
	and.b32  	%r1188, %r1153, %r1186;
	popc.b32 	%r286, %r1188;
	setp.ne.s32 	%p128, %r644, %r285;
	mov.b32 	%r2972, 0;
	@%p128 bra 	$L__BB5_229;
	shl.b32 	%r1189, %r1176, 2;
	add.s32 	%r1190, %r104, %r1189;
	atom.shared.add.u32 	%r2972, [%r1190], %r286;
$L__BB5_229:
	shfl.sync.idx.b32	%r1216|%p129, %r2972, %r285, 31, -1;
	add.s32 	%r289, %r286, %r1216;
	shr.u32 	%r1217, %r2970, %r642;
	and.b32  	%r1213, %r1217, %r103;
	mov.b32 	%r1193, 1;
	// begin inline asm
	{
    .reg .pred p;
    and.b32 %r1191, %r1213, %r1193;    setp.ne.u32 p, %r1191, 0;
    vote.ballot.sync.b32 %r1191, p, 0xffffffff;
    @!p not.b32 %r1191, %r1191;
}

	// end inline asm
	mov.b32 	%r1196, 2;
	// begin inline asm
	{
    .reg .pred p;
    and.b32 %r1194, %r1213, %r1196;    setp.ne.u32 p, %r1194, 0;
    vote.ballot.sync.b32 %r1194, p, 0xffffffff;
    @!p not.b32 %r1194, %r1194;
}

	// end inline asm
	and.b32  	%r1218, %r1194, %r1191;
	mov.b32 	%r1199, 4;
	// begin inline asm
	{
    .reg .pred p;
    and.b32 %r1197, %r1213, %r1199;    setp.ne.u32 p, %r1197, 0;
    vote.ballot.sync.b32 %r1197, p, 0xffffffff;
    @!p not.b32 %r1197, %r1197;
}

	// end inline asm
	and.b32  	%r1219, %r1197, %r1218;
	mov.b32 	%r1202, 8;
	// begin inline asm
	{
    .reg .pred p;
    and.b32 %r1200, %r1213, %r1202;    setp.ne.u32 p, %r1200, 0;
    vote.ballot.sync.b32 %r1200, p, 0xffffffff;
    @!p not.b32 %r1200, %r1200;
}

	// end inline asm
	and.b32  	%r1220, %r1200, %r1219;
	mov.b32 	%r1205, 16;
	// begin inline asm
	{
    .reg .pred p;
    and.b32 %r1203, %r1213, %r1205;    setp.ne.u32 p, %r1203, 0;
    vote.ballot.sync.b32 %r1203, p, 0xffffffff;
    @!p not.b32 %r1203, %r1203;
}

	// end inline asm
	and.b32  	%r1221, %r1203, %r1220;
	mov.b32 	%r1208, 32;
	// begin inline asm
	{
    .reg .pred p;
    and.b32 %r1206, %r1213, %r1208;    setp.ne.u32 p, %r1206, 0;
    vote.ballot.sync.b32 %r1206, p, 0xffffffff;
    @!p not.b32 %r1206, %r1206;
}

	// end inline asm
	and.b32  	%r1222, %r1206, %r1221;
	mov.b32 	%r1211, 64;
	// begin inline asm
	{
    .reg .pred p;
    and.b32 %r1209, %r1213, %r1211;    setp.ne.u32 p, %r1209, 0;
    vote.ballot.sync.b32 %r1209, p, 0xffffffff;
    @!p not.b32 %r1209, %r1209;
}

	// end inline asm
	and.b32  	%r1223, %r1209, %r1222;
	mov.b32 	%r1214, 128;
	// begin inline asm
	{
    .reg .pred p;
    and.b32 %r1212, %r1213, %r1214;    setp.ne.u32 p, %r1212, 0;
    vote.ballot.sync.b32 %r1212, p, 0xffffffff;
    @!p not.b32 %r1212, %r1212;
}

	// end inline asm
	and.b32  	%r1224, %r1212, %r1223;
	clz.b32 	%r1225, %r1224;
	sub.s32 	%r291, 31, %r1225;
	and.b32  	%r1226, %r1153, %r1224;
	popc.b32 	%r292, %r1226;
	setp.ne.s32 	%p130, %r644, %r291;
	mov.b32 	%r2973, 0;
	@%p130 bra 	$L__BB5_231;
	shl.b32 	%r1227, %r1213, 2;
	add.s32 	%r1228, %r104, %r1227;
	atom.shared.add.u32 	%r2973, [%r1228], %r292;
$L__BB5_231:
	shfl.sync.idx.b32	%r1254|%p131, %r2973, %r291, 31, -1;
	add.s32 	%r295, %r292, %r1254;
	shr.u32 	%r1255, %r2969, %r642;
	and.b32  	%r1251, %r1255, %r103;
	mov.b32 	%r1231, 1;
	// begin inline asm
	{
    .reg .pred p;
    and.b32 %r1229, %r1251, %r1231;    setp.ne.u32 p, %r1229, 0;
    vote.ballot.sync.b32 %r1229, p, 0xffffffff;
    @!p not.b32 %r1229, %r1229;
}

	// end inline asm
	mov.b32 	%r1234, 2;
	// begin inline asm
	{
    .reg .pred p;
    and.b32 %r1232, %r1251, %r1234;    setp.ne.u32 p, %r1232, 0;
    vote.ballot.sync.b32 %r1232, p, 0xffffffff;
    @!p not.b32 %r1232, %r1232;
}

	// end inline asm
	and.b32  	%r1256, %r1232, %r1229;
	mov.b32 	%r1237, 4;
	// begin inline asm
	{
    .reg .pred p;
    and.b32 %r1235, %r1251, %r1237;    setp.ne.u32 p, %r1235, 0;
    vote.ballot.sync.b32 %r1235, p, 0xffffffff;
    @!p not.b32 %r1235, %r1235;
}

	// end inline asm
	and.b32  	%r1257, %r1235, %r1256;
	mov.b32 	%r1240, 8;
	// begin inline asm
	{
    .reg .pred p;
    and.b32 %r1238, %r1251, %r1240;    setp.ne.u32 p, %r1238, 0;
    vote.ballot.sync.b32 %r1238, p, 0xffffffff;
    @!p not.b32 %r1238, %r1238;
}

	// end inline asm
	and.b32  	%r1258, %r1238, %r1257;
	mov.b32 	%r1243, 16;
	// begin inline asm
	{
    .reg .pred p;
    and.b32 %r1241, %r1251, %r1243;    setp.ne.u32 p, %r1241, 0;
    vote.ballot.sync.b32 %r1241, p, 0xffffffff;
    @!p not.b32 %r1241, %r1241;
}

	// end inline asm
	and.b32  	%r1259, %r1241, %r1258;
	mov.b32 	%r1246, 32;
	// begin inline asm
	{
    .reg .pred p;
    and.b32 %r1244, %r1251, %r1246;    setp.ne.u32 p, %r1244, 0;
    vote.ballot.sync.b32 %r1244, p, 0xffffffff;
    @!p not.b32 %r1244, %r1244;
}

	// end inline asm
	and.b32  	%r1260, %r1244, %r1259;
	mov.b32 	%r1249, 64;
	// begin inline asm
	{
    .reg .pred p;
    and.b32 %r1247, %r1251, %r1249;    setp.ne.u32 p, %r1247, 0;
    vote.ballot.sync.b32 %r1247, p, 0xffffffff;
    @!p not.b32 %r1247, %r1247;
}

	// end inline asm
	and.b32  	%r1261, %r1247, %r1260;
	mov.b32 	%r1252, 128;
	// begin inline asm
	{
    .reg .pred p;
    and.b32 %r1250, %r1251, %r1252;    setp.ne.u32 p, %r1250, 0;
    vote.ballot.sync.b32 %r1250, p, 0xffffffff;
    @!p not.b32 %r1250, %r1250;
}

	// end inline asm
	and.b32  	%r1262, %r1250, %r1261;
	clz.b32 	%r1263, %r1262;
	sub.s32 	%r297, 31, %r1263;
	and.b32  	%r1264, %r1153, %r1262;
	popc.b32 	%r298, %r1264;
	setp.ne.s32 	%p132, %r644, %r297;
	mov.b32 	%r2974, 0;
	@%p132 bra 	$L__BB5_233;
	shl.b32 	%r1265, %r1251, 2;
	add.s32 	%r1266, %r104, %r1265;
	atom.shared.add.u32 	%r2974, [%r1266], %r298;
$L__BB5_233:
	shfl.sync.idx.b32	%r1292|%p133, %r2974, %r297, 31, -1;
	add.s32 	%r301, %r298, %r1292;
	shr.u32 	%r1293, %r2968, %r642;
	and.b32  	%r1289, %r1293, %r103;
	mov.b32 	%r1269, 1;
	// begin inline asm
	{
    .reg .pred p;
    and.b32 %r1267, %r1289, %r1269;    setp.ne.u32 p, %r1267, 0;
    vote.ballot.sync.b32 %r1267, p, 0xffffffff;
    @!p not.b32 %r1267, %r1267;
}

	// end inline asm
	mov.b32 	%r1272, 2;
	// begin inline asm
	{
    .reg .pred p;
    and.b32 %r1270, %r1289, %r1272;    setp.ne.u32 p, %r1270, 0;
    vote.ballot.sync.b32 %r1270, p, 0xffffffff;
    @!p not.b32 %r1270, %r1270;
}

	// end inline asm
	and.b32  	%r1294, %r1270, %r1267;
	mov.b32 	%r1275, 4;
	// begin inline asm
	{
    .reg .pred p;
    and.b32 %r1273, %r1289, %r1275;    setp.ne.u32 p, %r1273, 0;
    vote.ballot.sync.b32 %r1273, p, 0xffffffff;
    @!p not.b32 %r1273, %r1273;
}

	// end inline asm
	and.b32  	%r1295, %r1273, %r1294;
	mov.b32 	%r1278, 8;
	// begin inline asm
	{
    .reg .pred p;
    and.b32 %r1276, %r1289, %r1278;    setp.ne.u32 p, %r1276, 0;
    vote.ballot.sync.b32 %r1276, p, 0xffffffff;
    @!p not.b32 %r1276, %r1276;
}

	// end inline asm
	and.b32  	%r1296, %r1276, %r1295;
	mov.b32 	%r1281, 16;
	// begin inline asm
	{
    .reg .pred p;
    and.b32 %r1279, %r1289, %r1281;    setp.ne.u32 p, %r1279, 0;
    vote.ballot.sync.b32 %r1279, p, 0xffffffff;
    @!p not.b32 %r1279, %r1279;
}

	// end inline asm
	and.b32  	%r1297, %r1279, %r1296;
	mov.b32 	%r1284, 32;
	// begin inline asm
	{
    .reg .pred p;
    and.b32 %r1282, %r1289, %r1284;    setp.ne.u32 p, %r1282, 0;
    vote.ballot.sync.b32 %r1282, p, 0xffffffff;
    @!p not.b32 %r1282, %r1282;
}

	// end inline asm
	and.b32  	%r1298, %r1282, %r1297;
	mov.b32 	%r1287, 64;
	// begin inline asm
	{
    .reg .pred p;
    and.b32 %r1285, %r1289, %r1287;    setp.ne.u32 p, %r1285, 0;
    vote.ballot.sync.b32 %r1285, p, 0xffffffff;
    @!p not.b32 %r1285, %r1285;
}

	// end inline asm
	and.b32  	%r1299, %r1285, %r1298;
	mov.b32 	%r1290, 128;
	// begin inline asm
	{
    .reg .pred p;
    and.b32 %r1288, %r1289, %r1290;    setp.ne.u32 p, %r1288, 0;
    vote.ballot.sync.b32 %r1288, p, 0xffffffff;
    @!p not.b32 %r1288, %r1288;
}

	// end inline asm
	and.b32  	%r1300, %r1288, %r1299;
	clz.b32 	%r1301, %r1300;
	sub.s32 	%r303, 31, %r1301;
	and.b32  	%r1302, %r1153, %r1300;
	popc.b32 	%r304, %r1302;
	setp.ne.s32 	%p134, %r644, %r303;
	mov.b32 	%r2975, 0;
	@%p134 bra 	$L__BB5_235;
	shl.b32 	%r1303, %r1289, 2;
	add.s32 	%r1304, %r104, %r1303;
	atom.shared.add.u32 	%r2975, [%r1304], %r304;
$L__BB5_235:
	shfl.sync.idx.b32	%r1330|%p135, %r2975, %r303, 31, -1;
	add.s32 	%r307, %r304, %r1330;
	shr.u32 	%r1331, %r2967, %r642;
	and.b32  	%r1327, %r1331, %r103;
	mov.b32 	%r1307, 1;
	// begin inline asm
	{
    .reg .pred p;
    and.b32 %r1305, %r1327, %r1307;    setp.ne.u32 p, %r1305, 0;
    vote.ballot.sync.b32 %r1305, p, 0xffffffff;
    @!p not.b32 %r1305, %r1305;
}

	// end inline asm
	mov.b32 	%r1310, 2;
	// begin inline asm
	{
    .reg .pred p;
    and.b32 %r1308, %r1327, %r1310;    setp.ne.u32 p, %r1308, 0;
    vote.ballot.sync.b32 %r1308, p, 0xffffffff;
    @!p not.b32 %r1308, %r1308;
}

	// end inline asm
	and.b32  	%r1332, %r1308, %r1305;
	mov.b32 	%r1313, 4;
	// begin inline asm
	{
    .reg .pred p;
    and.b32 %r1311, %r1327, %r1313;    setp.ne.u32 p, %r1311, 0;
    vote.ballot.sync.b32 %r1311, p, 0xffffffff;
    @!p not.b32 %r1311, %r1311;
}

	// end inline asm
	and.b32  	%r1333, %r1311, %r1332;
	mov.b32 	%r1316, 8;
	// begin inline asm
	{
    .reg .pred p;
    and.b32 %r1314, %r1327, %r1316;    setp.ne.u32 p, %r1314, 0;
    vote.ballot.sync.b32 %r1314, p, 0xffffffff;
    @!p not.b32 %r1314, %r1314;
}

	// end inline asm
	and.b32  	%r1334, %r1314, %r1333;
	mov.b32 	%r1319, 16;
	// begin inline asm
	{
    .reg .pred p;
    and.b32 %r1317, %r1327, %r1319;    setp.ne.u32 p, %r1317, 0;
    vote.ballot.sync.b32 %r1317, p, 0xffffffff;
    @!p not.b32 %r1317, %r1317;
}

	// end inline asm
	and.b32  	%r1335, %r1317, %r1334;
	mov.b32 	%r1322, 32;
	// begin inline asm
	{
    .reg .pred p;
    and.b32 %r1320, %r1327, %r1322;    setp.ne.u32 p, %r1320, 0;
    vote.ballot.sync.b32 %r1320, p, 0xffffffff;
    @!p not.b32 %r1320, %r1320;
}

	// end inline asm
	and.b32  	%r1336, %r1320, %r1335;
	mov.b32 	%r1325, 64;
	// begin inline asm
	{
    .reg .pred p;
    and.b32 %r1323, %r1327, %r1325;    setp.ne.u32 p, %r1323, 0;
    vote.ballot.sync.b32 %r1323, p, 0xffffffff;
    @!p not.b32 %r1323, %r1323;
}

	// end inline asm
	and.b32  	%r1337, %r1323, %r1336;
	mov.b32 	%r1328, 128;
	// begin inline asm
	{
    .reg .pred p;
    and.b32 %r1326, %r1327, %r1328;    setp.ne.u32 p, %r1326, 0;
    vote.ballot.sync.b32 %r1326, p, 0xffffffff;
    @!p not.b32 %r1326, %r1326;
}

	// end inline asm
	and.b32  	%r1338, %r1326, %r1337;
	clz.b32 	%r1339, %r1338;
	sub.s32 	%r309, 31, %r1339;
	and.b32  	%r1340, %r1153, %r1338;
	popc.b32 	%r310, %r1340;
	setp.ne.s32 	%p136, %r644, %r309;
	mov.b32 	%r2976, 0;
	@%p136 bra 	$L__BB5_237;
	shl.b32 	%r1341, %r1327, 2;
	add.s32 	%r1342, %r104, %r1341;
	atom.shared.add.u32 	%r2976, [%r1342], %r310;
$L__BB5_237:
	shfl.sync.idx.b32	%r1368|%p137, %r2976, %r309, 31, -1;
	add.s32 	%r313, %r310, %r1368;
	shr.u32 	%r1369, %r2966, %r642;
	and.b32  	%r1365, %r1369, %r103;
	mov.b32 	%r1345, 1;
	// begin inline asm
	{
    .reg .pred p;
    and.b32 %r1343, %r1365, %r1345;    setp.ne.u32 p, %r1343, 0;
    vote.ballot.sync.b32 %r1343, p, 0xffffffff;
    @!p not.b32 %r1343, %r1343;
}

	// end inline asm
	mov.b32 	%r1348, 2;
	// begin inline asm
	{
    .reg .pred p;
    and.b32 %r1346, %r1365, %r1348;    setp.ne.u32 p, %r1346, 0;
    vote.ballot.sync.b32 %r1346, p, 0xffffffff;
    @!p not.b32 %r1346, %r1346;
}

	// end inline asm
	and.b32  	%r1370, %r1346, %r1343;
	mov.b32 	%r1351, 4;
	// begin inline asm
	{
    .reg .pred p;
    and.b32 %r1349, %r1365, %r1351;    setp.ne.u32 p, %r1349, 0;
    vote.ballot.sync.b32 %r1349, p, 0xffffffff;
    @!p not.b32 %r1349, %r1349;
}

	// end inline asm
	and.b32  	%r1371, %r1349, %r1370;
	mov.b32 	%r1354, 8;
	// begin inline asm
	{
    .reg .pred p;
    and.b32 %r1352, %r1365, %r1354;    setp.ne.u32 p, %r1352, 0;
    vote.ballot.sync.b32 %r1352, p, 0xffffffff;
    @!p not.b32 %r1352, %r1352;
}

	// end inline asm
	and.b32  	%r1372, %r1352, %r1371;
	mov.b32 	%r1357, 16;
	// begin inline asm
	{
    .reg .pred p;
    and.b32 %r1355, %r1365, %r1357;    setp.ne.u32 p, %r1355, 0;
    vote.ballot.sync.b32 %r1355, p, 0xffffffff;
    @!p not.b32 %r1355, %r1355;
}

	// end inline asm
	and.b32  	%r1373, %r1355, %r1372;
	mov.b32 	%r1360, 32;
	// begin inline asm
	{
    .reg .pred p;
    and.b32 %r1358, %r1365, %r1360;    setp.ne.u32 p, %r1358, 0;
    vote.ballot.sync.b32 %r1358, p, 0xffffffff;
    @!p not.b32 %r1358, %r1358;
}

	// end inline asm
	and.b32  	%r1374, %r1358, %r1373;
	mov.b32 	%r1363, 64;
	// begin inline asm
	{
    .reg .pred p;
    and.b32 %r1361, %r1365, %r1363;    setp.ne.u32 p, %r1361, 0;
    vote.ballot.sync.b32 %r1361, p, 0xffffffff;
    @!p not.b32 %r1361, %r1361;
}

	// end inline asm
	and.b32  	%r1375, %r1361, %r1374;
	mov.b32 	%r1366, 128;
	// begin inline asm
	{
    .reg .pred p;
    and.b32 %r1364, %r1365, %r1366;    setp.ne.u32 p, %r1364, 0;
    vote.ballot.sync.b32 %r1364, p, 0xffffffff;
    @!p not.b32 %r1364, %r1364;
}

	// end inline asm
	and.b32  	%r1376, %r1364, %r1375;
	clz.b32 	%r1377, %r1376;
	sub.s32 	%r315, 31, %r1377;
	and.b32  	%r1378, %r1153, %r1376;
	popc.b32 	%r316, %r1378;
	setp.ne.s32 	%p138, %r644, %r315;
	mov.b32 	%r2977, 0;
	@%p138 bra 	$L__BB5_239;
	shl.b32 	%r1379, %r1365, 2;
	add.s32 	%r1380, %r104, %r1379;
	atom.shared.add.u32 	%r2977, [%r1380], %r316;
$L__BB5_239:
	shfl.sync.idx.b32	%r1406|%p139, %r2977, %r315, 31, -1;
	add.s32 	%r319, %r316, %r1406;
	shr.u32 	%r1407, %r2965, %r642;
	and.b32  	%r1403, %r1407, %r103;
	mov.b32 	%r1383, 1;
	// begin inline asm
	{
    .reg .pred p;
    and.b32 %r1381, %r1403, %r1383;    setp.ne.u32 p, %r1381, 0;
    vote.ballot.sync.b32 %r1381, p, 0xffffffff;
    @!p not.b32 %r1381, %r1381;
}

	// end inline asm
	mov.b32 	%r1386, 2;
	// begin inline asm
	{
    .reg .pred p;
    and.b32 %r1384, %r1403, %r1386;    setp.ne.u32 p, %r1384, 0;
    vote.ballot.sync.b32 %r1384, p, 0xffffffff;
    @!p not.b32 %r1384, %r1384;
}

	// end inline asm
	and.b32  	%r1408, %r1384, %r1381;
	mov.b32 	%r1389, 4;
	// begin inline asm
	{
    .reg .pred p;
    and.b32 %r1387, %r1403, %r1389;    setp.ne.u32 p, %r1387, 0;
    vote.ballot.sync.b32 %r1387, p, 0xffffffff;
    @!p not.b32 %r1387, %r1387;
}

	// end inline asm
	and.b32  	%r1409, %r1387, %r1408;
	mov.b32 	%r1392, 8;
	// begin inline asm
	{
    .reg .pred p;
    and.b32 %r1390, %r1403, %r1392;    setp.ne.u32 p, %r1390, 0;
    vote.ballot.sync.b32 %r1390, p, 0xffffffff;
    @!p not.b32 %r1390, %r1390;
}

	// end inline asm
	and.b32  	%r1410, %r1390, %r1409;
	mov.b32 	%r1395, 16;
	// begin inline asm
	{
    .reg .pred p;
    and.b32 %r1393, %r1403, %r1395;    setp.ne.u32 p, %r1393, 0;
    vote.ballot.sync.b32 %r1393, p, 0xffffffff;
    @!p not.b32 %r1393, %r1393;
}

	// end inline asm
	and.b32  	%r1411, %r1393, %r1410;
	mov.b32 	%r1398, 32;
	// begin inline asm
	{
    .reg .pred p;
    and.b32 %r1396, %r1403, %r1398;    setp.ne.u32 p, %r1396, 0;
    vote.ballot.sync.b32 %r1396, p, 0xffffffff;
    @!p not.b32 %r1396, %r1396;
}

	// end inline asm
	and.b32  	%r1412, %r1396, %r1411;
	mov.b32 	%r1401, 64;
	// begin inline asm
	{
    .reg .pred p;
    and.b32 %r1399, %r1403, %r1401;    setp.ne.u32 p, %r1399, 0;
    vote.ballot.sync.b32 %r1399, p, 0xffffffff;
    @!p not.b32 %r1399, %r1399;
}

	// end inline asm
	and.b32  	%r1413, %r1399, %r1412;
	mov.b32 	%r1404, 128;
	// begin inline asm
	{
    .reg .pred p;
    and.b32 %r1402, %r1403, %r1404;    setp.ne.u32 p, %r1402, 0;
    vote.ballot.sync.b32 %r1402, p, 0xffffffff;
    @!p not.b32 %r1402, %r1402;
}

	// end inline asm
	and.b32  	%r1414, %r1402, %r1413;
	clz.b32 	%r1415, %r1414;
	sub.s32 	%r321, 31, %r1415;
	and.b32  	%r1416, %r1153, %r1414;
	popc.b32 	%r322, %r1416;
	setp.ne.s32 	%p140, %r644, %r321;
	mov.b32 	%r2978, 0;
	@%p140 bra 	$L__BB5_241;
	shl.b32 	%r1417, %r1403, 2;
	add.s32 	%r1418, %r104, %r1417;
	atom.shared.add.u32 	%r2978, [%r1418], %r322;
$L__BB5_241:
	shfl.sync.idx.b32	%r1444|%p141, %r2978, %r321, 31, -1;
	add.s32 	%r325, %r322, %r1444;
	shr.u32 	%r1445, %r2964, %r642;
	and.b32  	%r1441, %r1445, %r103;
	mov.b32 	%r1421, 1;
	// begin inline asm
	{
    .reg .pred p;
    and.b32 %r1419, %r1441, %r1421;    setp.ne.u32 p, %r1419, 0;
    vote.ballot.sync.b32 %r1419, p, 0xffffffff;
    @!p not.b32 %r1419, %r1419;
}

	// end inline asm
	mov.b32 	%r1424, 2;
	// begin inline asm
	{
    .reg .pred p;
    and.b32 %r1422, %r1441, %r1424;    setp.ne.u32 p, %r1422, 0;
    vote.ballot.sync.b32 %r1422, p, 0xffffffff;
    @!p not.b32 %r1422, %r1422;
}

	// end inline asm
	and.b32  	%r1446, %r1422, %r1419;
	mov.b32 	%r1427, 4;
	// begin inline asm
	{
    .reg .pred p;
    and.b32 %r1425, %r1441, %r1427;    setp.ne.u32 p, %r1425, 0;
    vote.ballot.sync.b32 %r1425, p, 0xffffffff;
    @!p not.b32 %r1425, %r1425;
}

	// end inline asm
	and.b32  	%r1447, %r1425, %r1446;
	mov.b32 	%r1430, 8;
	// begin inline asm
	{
    .reg .pred p;
    and.b32 %r1428, %r1441, %r1430;    setp.ne.u32 p, %r1428, 0;
    vote.ballot.sync.b32 %r1428, p, 0xffffffff;
    @!p not.b32 %r1428, %r1428;
}

	// end inline asm
	and.b32  	%r1448, %r1428, %r1447;
	mov.b32 	%r1433, 16;
	// begin inline asm
	{
    .reg .pred p;
    and.b32 %r1431, %r1441, %r1433;    setp.ne.u32 p, %r1431, 0;
    vote.ballot.sync.b32 %r1431, p, 0xffffffff;
    @!p not.b32 %r1431, %r1431;
}

	// end inline asm
	and.b32  	%r1449, %r1431, %r1448;
	mov.b32 	%r1436, 32;
	// begin inline asm
	{
    .reg .pred p;
    and.b32 %r1434, %r1441, %r1436;    setp.ne.u32 p, %r1434, 0;
    vote.ballot.sync.b32 %r1434, p, 0xffffffff;
    @!p not.b32 %r1434, %r1434;
}

	// end inline asm
	and.b32  	%r1450, %r1434, %r1449;
	mov.b32 	%r1439, 64;
	// begin inline asm
	{
    .reg .pred p;
    and.b32 %r1437, %r1441, %r1439;    setp.ne.u32 p, %r1437, 0;
    vote.ballot.sync.b32 %r1437, p, 0xffffffff;
    @!p not.b32 %r1437, %r1437;
}

	// end inline asm
	and.b32  	%r1451, %r1437, %r1450;
	mov.b32 	%r1442, 128;
	// begin inline asm
	{
    .reg .pred p;
    and.b32 %r1440, %r1441, %r1442;    setp.ne.u32 p, %r1440, 0;
    vote.ballot.sync.b32 %r1440, p, 0xffffffff;
    @!p not.b32 %r1440, %r1440;
}

	// end inline asm
	and.b32  	%r1452, %r1440, %r1451;
	clz.b32 	%r1453, %r1452;
	sub.s32 	%r327, 31, %r1453;
	and.b32  	%r1454, %r1153, %r1452;
	popc.b32 	%r328, %r1454;
	setp.ne.s32 	%p142, %r644, %r327;
	mov.b32 	%r2979, 0;
	@%p142 bra 	$L__BB5_243;
	shl.b32 	%r1455, %r1441, 2;
	add.s32 	%r1456, %r104, %r1455;
	atom.shared.add.u32 	%r2979, [%r1456], %r328;
$L__BB5_243:
	shfl.sync.idx.b32	%r1482|%p143, %r2979, %r327, 31, -1;
	add.s32 	%r331, %r328, %r1482;
	shr.u32 	%r1483, %r2963, %r642;
	and.b32  	%r1479, %r1483, %r103;
	mov.b32 	%r1459, 1;
	// begin inline asm
	{
    .reg .pred p;
    and.b32 %r1457, %r1479, %r1459;    setp.ne.u32 p, %r1457, 0;
    vote.ballot.sync.b32 %r1457, p, 0xffffffff;
    @!p not.b32 %r1457, %r1457;
}

	// end inline asm
	mov.b32 	%r1462, 2;
	// begin inline asm
	{
    .reg .pred p;
    and.b32 %r1460, %r1479, %r1462;    setp.ne.u32 p, %r1460, 0;
    vote.ballot.sync.b32 %r1460, p, 0xffffffff;
    @!p not.b32 %r1460, %r1460;
}

	// end inline asm
	and.b32  	%r1484, %r1460, %r1457;
	mov.b32 	%r1465, 4;
	// begin inline asm
	{
    .reg .pred p;
    and.b32 %r1463, %r1479, %r1465;    setp.ne.u32 p, %r1463, 0;
    vote.ballot.sync.b32 %r1463, p, 0xffffffff;
    @!p not.b32 %r1463, %r1463;
}

	// end inline asm
	and.b32  	%r1485, %r1463, %r1484;
	mov.b32 	%r1468, 8;
	// begin inline asm
	{
    .reg .pred p;
    and.b32 %r1466, %r1479, %r1468;    setp.ne.u32 p, %r1466, 0;
    vote.ballot.sync.b32 %r1466, p, 0xffffffff;
    @!p not.b32 %r1466, %r1466;
}

	// end inline asm
	and.b32  	%r1486, %r1466, %r1485;
	mov.b32 	%r1471, 16;
	// begin inline asm
	{
    .reg .pred p;
    and.b32 %r1469, %r1479, %r1471;    setp.ne.u32 p, %r1469, 0;
    vote.ballot.sync.b32 %r1469, p, 0xffffffff;
    @!p not.b32 %r1469, %r1469;
}

	// end inline asm
	and.b32  	%r1487, %r1469, %r1486;
	mov.b32 	%r1474, 32;
	// begin inline asm
	{
    .reg .pred p;
    and.b32 %r1472, %r1479, %r1474;    setp.ne.u32 p, %r1472, 0;
    vote.ballot.sync.b32 %r1472, p, 0xffffffff;
    @!p not.b32 %r1472, %r1472;
}

	// end inline asm
	and.b32  	%r1488, %r1472, %r1487;
	mov.b32 	%r1477, 64;
	// begin inline asm
	{
    .reg .pred p;
    and.b32 %r1475, %r1479, %r1477;    setp.ne.u32 p, %r1475, 0;
    vote.ballot.sync.b32 %r1475, p, 0xffffffff;
    @!p not.b32 %r1475, %r1475;
}

	// end inline asm
	and.b32  	%r1489, %r1475, %r1488;
	mov.b32 	%r1480, 128;
	// begin inline asm
	{
    .reg .pred p;
    and.b32 %r1478, %r1479, %r1480;    setp.ne.u32 p, %r1478, 0;
    vote.ballot.sync.b32 %r1478, p, 0xffffffff;
    @!p not.b32 %r1478, %r1478;
}

	// end inline asm
	and.b32  	%r1490, %r1478, %r1489;
	clz.b32 	%r1491, %r1490;
	sub.s32 	%r333, 31, %r1491;
	and.b32  	%r1492, %r1153, %r1490;
	popc.b32 	%r334, %r1492;
	setp.ne.s32 	%p144, %r644, %r333;
	mov.b32 	%r2980, 0;
	@%p144 bra 	$L__BB5_245;
	shl.b32 	%r1493, %r1479, 2;
	add.s32 	%r1494, %r104, %r1493;
	atom.shared.add.u32 	%r2980, [%r1494], %r334;
$L__BB5_245:
	shfl.sync.idx.b32	%r1520|%p145, %r2980, %r333, 31, -1;
	add.s32 	%r337, %r334, %r1520;
	shr.u32 	%r1521, %r2962, %r642;
	and.b32  	%r1517, %r1521, %r103;
	mov.b32 	%r1497, 1;
	// begin inline asm
	{
    .reg .pred p;
    and.b32 %r1495, %r1517, %r1497;    setp.ne.u32 p, %r1495, 0;
    vote.ballot.sync.b32 %r1495, p, 0xffffffff;
    @!p not.b32 %r1495, %r1495;
}

	// end inline asm
	mov.b32 	%r1500, 2;
	// begin inline asm
	{
    .reg .pred p;
    and.b32 %r1498, %r1517, %r1500;    setp.ne.u32 p, %r1498, 0;
    vote.ballot.sync.b32 %r1498, p, 0xffffffff;
    @!p not.b32 %r1498, %r1498;
}

	// end inline asm
	and.b32  	%r1522, %r1498, %r1495;
	mov.b32 	%r1503, 4;
	// begin inline asm
	{
    .reg .pred p;
    and.b32 %r1501, %r1517, %r1503;    setp.ne.u32 p, %r1501, 0;
    vote.ballot.sync.b32 %r1501, p, 0xffffffff;
    @!p not.b32 %r1501, %r1501;
}

	// end inline asm
	and.b32  	%r1523, %r1501, %r1522;
	mov.b32 	%r1506, 8;
	// begin inline asm
	{
    .reg .pred p;
    and.b32 %r1504, %r1517, %r1506;    setp.ne.u32 p, %r1504, 0;
    vote.ballot.sync.b32 %r1504, p, 0xffffffff;
    @!p not.b32 %r1504, %r1504;
}

	// end inline asm
	and.b32  	%r1524, %r1504, %r1523;
	mov.b32 	%r1509, 16;
	// begin inline asm
	{
    .reg .pred p;
    and.b32 %r1507, %r1517, %r1509;    setp.ne.u32 p, %r1507, 0;
    vote.ballot.sync.b32 %r1507, p, 0xffffffff;
    @!p not.b32 %r1507, %r1507;
}

	// end inline asm
	and.b32  	%r1525, %r1507, %r1524;
	mov.b32 	%r1512, 32;
	// begin inline asm
	{
    .reg .pred p;
    and.b32 %r1510, %r1517, %r1512;    setp.ne.u32 p, %r1510, 0;
    vote.ballot.sync.b32 %r1510, p, 0xffffffff;
    @!p not.b32 %r1510, %r1510;
}

	// end inline asm
	and.b32  	%r1526, %r1510, %r1525;
	mov.b32 	%r1515, 64;
	// begin inline asm
	{
    .reg .pred p;
    and.b32 %r1513, %r1517, %r1515;    setp.ne.u32 p, %r1513, 0;
    vote.ballot.sync.b32 %r1513, p, 0xffffffff;
    @!p not.b32 %r1513, %r1513;
}

	// end inline asm
	and.b32  	%r1527, %r1513, %r1526;
	mov.b32 	%r1518, 128;
	// begin inline asm
	{
    .reg .pred p;
    and.b32 %r1516, %r1517, %r1518;    setp.ne.u32 p, %r1516, 0;
    vote.ballot.sync.b32 %r1516, p, 0xffffffff;
    @!p not.b32 %r1516, %r1516;
}

	// end inline asm
	and.b32  	%r1528, %r1516, %r1527;
	clz.b32 	%r1529, %r1528;
	sub.s32 	%r339, 31, %r1529;
	and.b32  	%r1530, %r1153, %r1528;
	popc.b32 	%r340, %r1530;
	setp.ne.s32 	%p146, %r644, %r339;
	mov.b32 	%r2981, 0;
	@%p146 bra 	$L__BB5_247;
	shl.b32 	%r1531, %r1517, 2;
	add.s32 	%r1532, %r104, %r1531;
	atom.shared.add.u32 	%r2981, [%r1532], %r340;
$L__BB5_247:
	shfl.sync.idx.b32	%r1558|%p147, %r2981, %r339, 31, -1;
	add.s32 	%r343, %r340, %r1558;
	shr.u32 	%r1559, %r2961, %r642;
	and.b32  	%r1555, %r1559, %r103;
	mov.b32 	%r1535, 1;
	// begin inline asm
	{
    .reg .pred p;
    and.b32 %r1533, %r1555, %r1535;    setp.ne.u32 p, %r1533, 0;
    vote.ballot.sync.b32 %r1533, p, 0xffffffff;
    @!p not.b32 %r1533, %r1533;
}

	// end inline asm
	mov.b32 	%r1538, 2;
	// begin inline asm
	{
    .reg .pred p;
    and.b32 %r1536, %r1555, %r1538;    setp.ne.u32 p, %r1536, 0;
    vote.ballot.sync.b32 %r1536, p, 0xffffffff;
    @!p not.b32 %r1536, %r1536;
}

	// end inline asm
	and.b32  	%r1560, %r1536, %r1533;
	mov.b32 	%r1541, 4;
	// begin inline asm
	{
    .reg .pred p;
    and.b32 %r1539, %r1555, %r1541;    setp.ne.u32 p, %r1539, 0;
    vote.ballot.sync.b32 %r1539, p, 0xffffffff;
    @!p not.b32 %r1539, %r1539;
}

	// end inline asm
	and.b32  	%r1561, %r1539, %r1560;
	mov.b32 	%r1544, 8;
	// begin inline asm
	{
    .reg .pred p;
    and.b32 %r1542, %r1555, %r1544;    setp.ne.u32 p, %r1542, 0;
    vote.ballot.sync.b32 %r1542, p, 0xffffffff;
    @!p not.b32 %r1542, %r1542;
}

	// end inline asm
	and.b32  	%r1562, %r1542, %r1561;
	mov.b32 	%r1547, 16;
	// begin inline asm
	{
    .reg .pred p;
    and.b32 %r1545, %r1555, %r1547;    setp.ne.u32 p, %r1545, 0;
    vote.ballot.sync.b32 %r1545, p, 0xffffffff;
    @!p not.b32 %r1545, %r1545;
}

	// end inline asm
	and.b32  	%r1563, %r1545, %r1562;
	mov.b32 	%r1550, 32;
	// begin inline asm
	{
    .reg .pred p;
    and.b32 %r1548, %r1555, %r1550;    setp.ne.u32 p, %r1548, 0;
    vote.ballot.sync.b32 %r1548, p, 0xffffffff;
    @!p not.b32 %r1548, %r1548;
}

	// end inline asm
	and.b32  	%r1564, %r1548, %r1563;
	mov.b32 	%r1553, 64;
	// begin inline asm
	{
    .reg .pred p;
    and.b32 %r1551, %r1555, %r1553;    setp.ne.u32 p, %r1551, 0;
    vote.ballot.sync.b32 %r1551, p, 0xffffffff;
    @!p not.b32 %r1551, %r1551;
}

	// end inline asm
	and.b32  	%r1565, %r1551, %r1564;
	mov.b32 	%r1556, 128;
	// begin inline asm
	{
    .reg .pred p;
    and.b32 %r1554, %r1555, %r1556;    setp.ne.u32 p, %r1554, 0;
    vote.ballot.sync.b32 %r1554, p, 0xffffffff;
    @!p not.b32 %r1554, %r1554;
}

	// end inline asm
	and.b32  	%r1566, %r1554, %r1565;
	clz.b32 	%r1567, %r1566;
	sub.s32 	%r345, 31, %r1567;
	and.b32  	%r1568, %r1153, %r1566;
	popc.b32 	%r346, %r1568;
	setp.ne.s32 	%p148, %r644, %r345;
	mov.b32 	%r2982, 0;
	@%p148 bra 	$L__BB5_249;
	shl.b32 	%r1569, %r1555, 2;
	add.s32 	%r1570, %r104, %r1569;
	atom.shared.add.u32 	%r2982, [%r1570], %r346;
$L__BB5_249:
	shfl.sync.idx.b32	%r1596|%p149, %r2982, %r345, 31, -1;
	add.s32 	%r349, %r346, %r1596;
	shr.u32 	%r1597, %r2960, %r642;
	and.b32  	%r1593, %r1597, %r103;
	mov.b32 	%r1573, 1;
	// begin inline asm
	{
    .reg .pred p;
    and.b32 %r1571, %r1593, %r1573;    setp.ne.u32 p, %r1571, 0;
    vote.ballot.sync.b32 %r1571, p, 0xffffffff;
    @!p not.b32 %r1571, %r1571;
}

	// end inline asm
	mov.b32 	%r1576, 2;
	// begin inline asm
	{
    .reg .pred p;
    and.b32 %r1574, %r1593, %r1576;    setp.ne.u32 p, %r1574, 0;
    vote.ballot.sync.b32 %r1574, p, 0xffffffff;
    @!p not.b32 %r1574, %r1574;
}

	// end inline asm
	and.b32  	%r1598, %r1574, %r1571;
	mov.b32 	%r1579, 4;
	// begin inline asm
	{
    .reg .pred p;
    and.b32 %r1577, %r1593, %r1579;    setp.ne.u32 p, %r1577, 0;
    vote.ballot.sync.b32 %r1577, p, 0xffffffff;
    @!p not.b32 %r1577, %r1577;
}

	// end inline asm
	and.b32  	%r1599, %r1577, %r1598;
	mov.b32 	%r1582, 8;
	// begin inline asm
	{
    .reg .pred p;
    and.b32 %r1580, %r1593, %r1582;    setp.ne.u32 p, %r1580, 0;
    vote.ballot.sync.b32 %r1580, p, 0xffffffff;
    @!p not.b32 %r1580, %r1580;
}

	// end inline asm
	and.b32  	%r1600, %r1580, %r1599;
	mov.b32 	%r1585, 16;
	// begin inline asm
	{
    .reg .pred p;
    and.b32 %r1583, %r1593, %r1585;    setp.ne.u32 p, %r1583, 0;
    vote.ballot.sync.b32 %r1583, p, 0xffffffff;
    @!p not.b32 %r1583, %r1583;
}

	// end inline asm
	and.b32  	%r1601, %r1583, %r1600;
	mov.b32 	%r1588, 32;
	// begin inline asm
	{
    .reg .pred p;
    and.b32 %r1586, %r1593, %r1588;    setp.ne.u32 p, %r1586, 0;
    vote.ballot.sync.b32 %r1586, p, 0xffffffff;
    @!p not.b32 %r1586, %r1586;
}

	// end inline asm
	and.b32  	%r1602, %r1586, %r1601;
	mov.b32 	%r1591, 64;
	// begin inline asm
	{
    .reg .pred p;
    and.b32 %r1589, %r1593, %r1591;    setp.ne.u32 p, %r1589, 0;
    vote.ballot.sync.b32 %r1589, p, 0xffffffff;
    @!p not.b32 %r1589, %r1589;
}

	// end inline asm
	and.b32  	%r1603, %r1589, %r1602;
	mov.b32 	%r1594, 128;
	// begin inline asm
	{
    .reg .pred p;
    and.b32 %r1592, %r1593, %r1594;    setp.ne.u32 p, %r1592, 0;
    vote.ballot.sync.b32 %r1592, p, 0xffffffff;
    @!p not.b32 %r1592, %r1592;
}

	// end inline asm
	and.b32  	%r1604, %r1592, %r1603;
	clz.b32 	%r1605, %r1604;
	sub.s32 	%r351, 31, %r1605;
	and.b32  	%r1606, %r1153, %r1604;
	popc.b32 	%r352, %r1606;
	setp.ne.s32 	%p150, %r644, %r351;
	mov.b32 	%r2983, 0;
	@%p150 bra 	$L__BB5_251;
	shl.b32 	%r1607, %r1593, 2;
	add.s32 	%r1608, %r104, %r1607;
	atom.shared.add.u32 	%r2983, [%r1608], %r352;
$L__BB5_251:
	shfl.sync.idx.b32	%r1634|%p151, %r2983, %r351, 31, -1;
	add.s32 	%r355, %r352, %r1634;
	shr.u32 	%r1635, %r2959, %r642;
	and.b32  	%r1631, %r1635, %r103;
	mov.b32 	%r1611, 1;
	// begin inline asm
	{
    .reg .pred p;
    and.b32 %r1609, %r1631, %r1611;    setp.ne.u32 p, %r1609, 0;
    vote.ballot.sync.b32 %r1609, p, 0xffffffff;
    @!p not.b32 %r1609, %r1609;
}

	// end inline asm
	mov.b32 	%r1614, 2;
	// begin inline asm
	{
    .reg .pred p;
    and.b32 %r1612, %r1631, %r1614;    setp.ne.u32 p, %r1612, 0;
    vote.ballot.sync.b32 %r1612, p, 0xffffffff;
    @!p not.b32 %r1612, %r1612;
}

	// end inline asm
	and.b32  	%r1636, %r1612, %r1609;
	mov.b32 	%r1617, 4;
	// begin inline asm
	{
    .reg .pred p;
    and.b32 %r1615, %r1631, %r1617;    setp.ne.u32 p, %r1615, 0;
    vote.ballot.sync.b32 %r1615, p, 0xffffffff;
    @!p not.b32 %r1615, %r1615;
}

	// end inline asm
	and.b32  	%r1637, %r1615, %r1636;
	mov.b32 	%r1620, 8;
	// begin inline asm
	{
    .reg .pred p;
    and.b32 %r1618, %r1631, %r1620;    setp.ne.u32 p, %r1618, 0;
    vote.ballot.sync.b32 %r1618, p, 0xffffffff;
    @!p not.b32 %r1618, %r1618;
}

	// end inline asm
	and.b32  	%r1638, %r1618, %r1637;
	mov.b32 	%r1623, 16;
	// begin inline asm
	{
    .reg .pred p;
    and.b32 %r1621, %r1631, %r1623;    setp.ne.u32 p, %r1621, 0;
    vote.ballot.sync.b32 %r1621, p, 0xffffffff;
    @!p not.b32 %r1621, %r1621;
}

	// end inline asm
	and.b32  	%r1639, %r1621, %r1638;
	mov.b32 	%r1626, 32;
	// begin inline asm
	{
    .reg .pred p;
    and.b32 %r1624, %r1631, %r1626;    setp.ne.u32 p, %r1624, 0;
    vote.ballot.sync.b32 %r1624, p, 0xffffffff;
    @!p not.b32 %r1624, %r1624;
}

	// end inline asm
	and.b32  	%r1640, %r1624, %r1639;
	mov.b32 	%r1629, 64;
	// begin inline asm
	{
    .reg .pred p;
    and.b32 %r1627, %r1631, %r1629;    setp.ne.u32 p, %r1627, 0;
    vote.ballot.sync.b32 %r1627, p, 0xffffffff;
    @!p not.b32 %r1627, %r1627;
}

	// end inline asm
	and.b32  	%r1641, %r1627, %r1640;
	mov.b32 	%r1632, 128;
	// begin inline asm
	{
    .reg .pred p;
    and.b32 %r1630, %r1631, %r1632;    setp.ne.u32 p, %r1630, 0;
    vote.ballot.sync.b32 %r1630, p, 0xffffffff;
    @!p not.b32 %r1630, %r1630;
}

	// end inline asm
	and.b32  	%r1642, %r1630, %r1641;
	clz.b32 	%r1643, %r1642;
	sub.s32 	%r357, 31, %r1643;
	and.b32  	%r1644, %r1153, %r1642;
	popc.b32 	%r358, %r1644;
	setp.ne.s32 	%p152, %r644, %r357;
	mov.b32 	%r2984, 0;
	@%p152 bra 	$L__BB5_253;
	shl.b32 	%r1645, %r1631, 2;
	add.s32 	%r1646, %r104, %r1645;
	atom.shared.add.u32 	%r2984, [%r1646], %r358;
$L__BB5_253:
	shfl.sync.idx.b32	%r1672|%p153, %r2984, %r357, 31, -1;
	add.s32 	%r361, %r358, %r1672;
	shr.u32 	%r1673, %r2958, %r642;
	and.b32  	%r1669, %r1673, %r103;
	mov.b32 	%r1649, 1;
	// begin inline asm
	{
    .reg .pred p;
    and.b32 %r1647, %r1669, %r1649;    setp.ne.u32 p, %r1647, 0;
    vote.ballot.sync.b32 %r1647, p, 0xffffffff;
    @!p not.b32 %r1647, %r1647;
}

	// end inline asm
	mov.b32 	%r1652, 2;
	// begin inline asm
	{
    .reg .pred p;
    and.b32 %r1650, %r1669, %r1652;    setp.ne.u32 p, %r1650, 0;
    vote.ballot.sync.b32 %r1650, p, 0xffffffff;
    @!p not.b32 %r1650, %r1650;
}

	// end inline asm
	and.b32  	%r1674, %r1650, %r1647;
	mov.b32 	%r1655, 4;
	// begin inline asm
	{
    .reg .pred p;
    and.b32 %r1653, %r1669, %r1655;    setp.ne.u32 p, %r1653, 0;
    vote.ballot.sync.b32 %r1653, p, 0xffffffff;
    @!p not.b32 %r1653, %r1653;
}

	// end inline asm
	and.b32  	%r1675, %r1653, %r1674;
	mov.b32 	%r1658, 8;
	// begin inline asm
	{
    .reg .pred p;
    and.b32 %r1656, %r1669, %r1658;    setp.ne.u32 p, %r1656, 0;
    vote.ballot.sync.b32 %r1656, p, 0xffffffff;
    @!p not.b32 %r1656, %r1656;
}

	// end inline asm
	and.b32  	%r1676, %r1656, %r1675;
	mov.b32 	%r1661, 16;
	// begin inline asm
	{
    .reg .pred p;
    and.b32 %r1659, %r1669, %r1661;    setp.ne.u32 p, %r1659, 0;
    vote.ballot.sync.b32 %r1659, p, 0xffffffff;
    @!p not.b32 %r1659, %r1659;
}

	// end inline asm
	and.b32  	%r1677, %r1659, %r1676;
	mov.b32 	%r1664, 32;
	// begin inline asm
	{
    .reg .pred p;
    and.b32 %r1662, %r1669, %r1664;    setp.ne.u32 p, %r1662, 0;
    vote.ballot.sync.b32 %r1662, p, 0xffffffff;
    @!p not.b32 %r1662, %r1662;
}

	// end inline asm
	and.b32  	%r1678, %r1662, %r1677;
	mov.b32 	%r1667, 64;
	// begin inline asm
	{
    .reg .pred p;
    and.b32 %r1665, %r1669, %r1667;    setp.ne.u32 p, %r1665, 0;
    vote.ballot.sync.b32 %r1665, p, 0xffffffff;
    @!p not.b32 %r1665, %r1665;
}

	// end inline asm
	and.b32  	%r1679, %r1665, %r1678;
	mov.b32 	%r1670, 128;
	// begin inline asm
	{
    .reg .pred p;
    and.b32 %r1668, %r1669, %r1670;    setp.ne.u32 p, %r1668, 0;
    vote.ballot.sync.b32 %r1668, p, 0xffffffff;
    @!p not.b32 %r1668, %r1668;
}

	// end inline asm
	and.b32  	%r1680, %r1668, %r1679;
	clz.b32 	%r1681, %r1680;
	sub.s32 	%r363, 31, %r1681;
	and.b32  	%r1682, %r1153, %r1680;
	popc.b32 	%r364, %r1682;
	setp.ne.s32 	%p154, %r644, %r363;
	mov.b32 	%r2985, 0;
	@%p154 bra 	$L__BB5_255;
	shl.b32 	%r1683, %r1669, 2;
	add.s32 	%r1684, %r104, %r1683;
	atom.shared.add.u32 	%r2985, [%r1684], %r364;
$L__BB5_255:
	shfl.sync.idx.b32	%r1710|%p155, %r2985, %r363, 31, -1;
	add.s32 	%r367, %r364, %r1710;
	shr.u32 	%r1711, %r2957, %r642;
	and.b32  	%r1707, %r1711, %r103;
	mov.b32 	%r1687, 1;
	// begin inline asm
	{
    .reg .pred p;
    and.b32 %r1685, %r1707, %r1687;    setp.ne.u32 p, %r1685, 0;
    vote.ballot.sync.b32 %r1685, p, 0xffffffff;
    @!p not.b32 %r1685, %r1685;
}

	// end inline asm
	mov.b32 	%r1690, 2;
	// begin inline asm
	{
    .reg .pred p;
    and.b32 %r1688, %r1707, %r1690;    setp.ne.u32 p, %r1688, 0;
    vote.ballot.sync.b32 %r1688, p, 0xffffffff;
    @!p not.b32 %r1688, %r1688;
}

	// end inline asm
	and.b32  	%r1712, %r1688, %r1685;
	mov.b32 	%r1693, 4;
	// begin inline asm
	{
    .reg .pred p;
    and.b32 %r1691, %r1707, %r1693;    setp.ne.u32 p, %r1691, 0;
    vote.ballot.sync.b32 %r1691, p, 0xffffffff;
    @!p not.b32 %r1691, %r1691;
}

	// end inline asm
	and.b32  	%r1713, %r1691, %r1712;
	mov.b32 	%r1696, 8;
	// begin inline asm
	{
    .reg .pred p;
    and.b32 %r1694, %r1707, %r1696;    setp.ne.u32 p, %r1694, 0;
    vote.ballot.sync.b32 %r1694, p, 0xffffffff;
    @!p not.b32 %r1694, %r1694;
}

	// end inline asm
	and.b32  	%r1714, %r1694, %r1713;
	mov.b32 	%r1699, 16;
	// begin inline asm
	{
    .reg .pred p;
    and.b32 %r1697, %r1707, %r1699;    setp.ne.u32 p, %r1697, 0;
    vote.ballot.sync.b32 %r1697, p, 0xffffffff;
    @!p not.b32 %r1697, %r1697;
}

	// end inline asm
	and.b32  	%r1715, %r1697, %r1714;
	mov.b32 	%r1702, 32;
	// begin inline asm
	{
    .reg .pred p;
    and.b32 %r1700, %r1707, %r1702;    setp.ne.u32 p, %r1700, 0;
    vote.ballot.sync.b32 %r1700, p, 0xffffffff;
    @!p not.b32 %r1700, %r1700;
}

	// end inline asm
	and.b32  	%r1716, %r1700, %r1715;
	mov.b32 	%r1705, 64;
	// begin inline asm
	{
    .reg .pred p;
    and.b32 %r1703, %r1707, %r1705;    setp.ne.u32 p, %r1703, 0;
    vote.ballot.sync.b32 %r1703, p, 0xffffffff;
    @!p not.b32 %r1703, %r1703;
}

	// end inline asm
	and.b32  	%r1717, %r1703, %r1716;
	mov.b32 	%r1708, 128;
	// begin inline asm
	{
    .reg .pred p;
    and.b32 %r1706, %r1707, %r1708;    setp.ne.u32 p, %r1706, 0;
    vote.ballot.sync.b32 %r1706, p, 0xffffffff;
    @!p not.b32 %r1706, %r1706;
}

	// end inline asm
	and.b32  	%r1718, %r1706, %r1717;
	clz.b32 	%r1719, %r1718;
	sub.s32 	%r369, 31, %r1719;
	and.b32  	%r1720, %r1153, %r1718;
	popc.b32 	%r370, %r1720;
	setp.ne.s32 	%p156, %r644, %r369;
	mov.b32 	%r2986, 0;
	@%p156 bra 	$L__BB5_257;
	shl.b32 	%r1721, %r1707, 2;
	add.s32 	%r1722, %r104, %r1721;
	atom.shared.add.u32 	%r2986, [%r1722], %r370;
$L__BB5_257:
	shfl.sync.idx.b32	%r1748|%p157, %r2986, %r369, 31, -1;
	add.s32 	%r373, %r370, %r1748;
	shr.u32 	%r1749, %r2956, %r642;
	and.b32  	%r1745, %r1749, %r103;
	mov.b32 	%r1725, 1;
	// begin inline asm
	{
    .reg .pred p;
    and.b32 %r1723, %r1745, %r1725;    setp.ne.u32 p, %r1723, 0;
    vote.ballot.sync.b32 %r1723, p, 0xffffffff;
    @!p not.b32 %r1723, %r1723;
}

	// end inline asm
	mov.b32 	%r1728, 2;
	// begin inline asm
	{
    .reg .pred p;
    and.b32 %r1726, %r1745, %r1728;    setp.ne.u32 p, %r1726, 0;
    vote.ballot.sync.b32 %r1726, p, 0xffffffff;
    @!p not.b32 %r1726, %r1726;
}

	// end inline asm
	and.b32  	%r1750, %r1726, %r1723;
	mov.b32 	%r1731, 4;
	// begin inline asm
	{
    .reg .pred p;
    and.b32 %r1729, %r1745, %r1731;    setp.ne.u32 p, %r1729, 0;
    vote.ballot.sync.b32 %r1729, p, 0xffffffff;
    @!p not.b32 %r1729, %r1729;
}

	// end inline asm
	and.b32  	%r1751, %r1729, %r1750;
	mov.b32 	%r1734, 8;
	// begin inline asm
	{
    .reg .pred p;
    and.b32 %r1732, %r1745, %r1734;    setp.ne.u32 p, %r1732, 0;
    vote.ballot.sync.b32 %r1732, p, 0xffffffff;
    @!p not.b32 %r1732, %r1732;
}

	// end inline asm
	and.b32  	%r1752, %r1732, %r1751;
	mov.b32 	%r1737, 16;
	// begin inline asm
	{
    .reg .pred p;
    and.b32 %r1735, %r1745, %r1737;    setp.ne.u32 p, %r1735, 0;
    vote.ballot.sync.b32 %r1735, p, 0xffffffff;
    @!p not.b32 %r1735, %r1735;
}

	// end inline asm
	and.b32  	%r1753, %r1735, %r1752;
	mov.b32 	%r1740, 32;
	// begin inline asm
	{
    .reg .pred p;
    and.b32 %r1738, %r1745, %r1740;    setp.ne.u32 p, %r1738, 0;
    vote.ballot.sync.b32 %r1738, p, 0xffffffff;
    @!p not.b32 %r1738, %r1738;
}

	// end inline asm
	and.b32  	%r1754, %r1738, %r1753;
	mov.b32 	%r1743, 64;
	// begin inline asm
	{
    .reg .pred p;
    and.b32 %r1741, %r1745, %r1743;    setp.ne.u32 p, %r1741, 0;
    vote.ballot.sync.b32 %r1741, p, 0xffffffff;
    @!p not.b32 %r1741, %r1741;
}

	// end inline asm
	and.b32  	%r1755, %r1741, %r1754;
	mov.b32 	%r1746, 128;
	// begin inline asm
	{
    .reg .pred p;
    and.b32 %r1744, %r1745, %r1746;    setp.ne.u32 p, %r1744, 0;
    vote.ballot.sync.b32 %r1744, p, 0xffffffff;
    @!p not.b32 %r1744, %r1744;
}

	// end inline asm
	and.b32  	%r1756, %r1744, %r1755;
	clz.b32 	%r1757, %r1756;
	sub.s32 	%r375, 31, %r1757;
	and.b32  	%r1758, %r1153, %r1756;
	popc.b32 	%r376, %r1758;
	setp.ne.s32 	%p158, %r644, %r375;
	mov.b32 	%r2987, 0;
	@%p158 bra 	$L__BB5_259;
	shl.b32 	%r1759, %r1745, 2;
	add.s32 	%r1760, %r104, %r1759;
	atom.shared.add.u32 	%r2987, [%r1760], %r376;
$L__BB5_259:
	shfl.sync.idx.b32	%r1786|%p159, %r2987, %r375, 31, -1;
	add.s32 	%r379, %r376, %r1786;
	shr.u32 	%r1787, %r2955, %r642;
	and.b32  	%r1783, %r1787, %r103;
	mov.b32 	%r1763, 1;
	// begin inline asm
	{
    .reg .pred p;
    and.b32 %r1761, %r1783, %r1763;    setp.ne.u32 p, %r1761, 0;
    vote.ballot.sync.b32 %r1761, p, 0xffffffff;
    @!p not.b32 %r1761, %r1761;
}

	// end inline asm
	mov.b32 	%r1766, 2;
	// begin inline asm
	{
    .reg .pred p;
    and.b32 %r1764, %r1783, %r1766;    setp.ne.u32 p, %r1764, 0;
    vote.ballot.sync.b32 %r1764, p, 0xffffffff;
    @!p not.b32 %r1764, %r1764;
}

	// end inline asm
	and.b32  	%r1788, %r1764, %r1761;
	mov.b32 	%r1769, 4;
	// begin inline asm
	{
    .reg .pred p;
    and.b32 %r1767, %r1783, %r1769;    setp.ne.u32 p, %r1767, 0;
    vote.ballot.sync.b32 %r1767, p, 0xffffffff;
    @!p not.b32 %r1767, %r1767;
}

	// end inline asm
	and.b32  	%r1789, %r1767, %r1788;
	mov.b32 	%r1772, 8;
	// begin inline asm
	{
    .reg .pred p;
    and.b32 %r1770, %r1783, %r1772;    setp.ne.u32 p, %r1770, 0;
    vote.ballot.sync.b32 %r1770, p, 0xffffffff;
    @!p not.b32 %r1770, %r1770;
}

	// end inline asm
	and.b32  	%r1790, %r1770, %r1789;
	mov.b32 	%r1775, 16;
	// begin inline asm
	{
    .reg .pred p;
    and.b32 %r1773, %r1783, %r1775;    setp.ne.u32 p, %r1773, 0;
    vote.ballot.sync.b32 %r1773, p, 0xffffffff;
    @!p not.b32 %r1773, %r1773;
}

	// end inline asm
	and.b32  	%r1791, %r1773, %r1790;
	mov.b32 	%r1778, 32;
	// begin inline asm
	{
    .reg .pred p;
    and.b32 %r1776, %r1783, %r1778;    setp.ne.u32 p, %r1776, 0;
    vote.ballot.sync.b32 %r1776, p, 0xffffffff;
    @!p not.b32 %r1776, %r1776;
}

	// end inline asm
	and.b32  	%r1792, %r1776, %r1791;
	mov.b32 	%r1781, 64;
	// begin inline asm
	{
    .reg .pred p;
    and.b32 %r1779, %r1783, %r1781;    setp.ne.u32 p, %r1779, 0;
    vote.ballot.sync.b32 %r1779, p, 0xffffffff;
    @!p not.b32 %r1779, %r1779;
}

	// end inline asm
	and.b32  	%r1793, %r1779, %r1792;
	mov.b32 	%r1784, 128;
	// begin inline asm
	{
    .reg .pred p;
    and.b32 %r1782, %r1783, %r1784;    setp.ne.u32 p, %r1782, 0;
    vote.ballot.sync.b32 %r1782, p, 0xffffffff;
    @!p not.b32 %r1782, %r1782;
}

	// end inline asm
	and.b32  	%r1794, %r1782, %r1793;
	clz.b32 	%r1795, %r1794;
	sub.s32 	%r381, 31, %r1795;
	and.b32  	%r1796, %r1153, %r1794;
	popc.b32 	%r382, %r1796;
	setp.ne.s32 	%p160, %r644, %r381;
	mov.b32 	%r2988, 0;
	@%p160 bra 	$L__BB5_261;
	shl.b32 	%r1797, %r1783, 2;
	add.s32 	%r1798, %r104, %r1797;
	atom.shared.add.u32 	%r2988, [%r1798], %r382;
$L__BB5_261:
	shfl.sync.idx.b32	%r1824|%p161, %r2988, %r381, 31, -1;
	add.s32 	%r385, %r382, %r1824;
	shr.u32 	%r1825, %r2954, %r642;
	and.b32  	%r1821, %r1825, %r103;
	mov.b32 	%r1801, 1;
	// begin inline asm
	{
    .reg .pred p;
    and.b32 %r1799, %r1821, %r1801;    setp.ne.u32 p, %r1799, 0;
    vote.ballot.sync.b32 %r1799, p, 0xffffffff;
    @!p not.b32 %r1799, %r1799;
}

	// end inline asm
	mov.b32 	%r1804, 2;
	// begin inline asm
	{
    .reg .pred p;
    and.b32 %r1802, %r1821, %r1804;    setp.ne.u32 p, %r1802, 0;
    vote.ballot.sync.b32 %r1802, p, 0xffffffff;
    @!p not.b32 %r1802, %r1802;
}

	// end inline asm
	and.b32  	%r1826, %r1802, %r1799;
	mov.b32 	%r1807, 4;
	// begin inline asm
	{
    .reg .pred p;
    and.b32 %r1805, %r1821, %r1807;    setp.ne.u32 p, %r1805, 0;
    vote.ballot.sync.b32 %r1805, p, 0xffffffff;
    @!p not.b32 %r1805, %r1805;
}

	// end inline asm
	and.b32  	%r1827, %r1805, %r1826;
	mov.b32 	%r1810, 8;
	// begin inline asm
	{
    .reg .pred p;
    and.b32 %r1808, %r1821, %r1810;    setp.ne.u32 p, %r1808, 0;
    vote.ballot.sync.b32 %r1808, p, 0xffffffff;
    @!p not.b32 %r1808, %r1808;
}

	// end inline asm
	and.b32  	%r1828, %r1808, %r1827;
	mov.b32 	%r1813, 16;
	// begin inline asm
	{
    .reg .pred p;
    and.b32 %r1811, %r1821, %r1813;    setp.ne.u32 p, %r1811, 0;
    vote.ballot.sync.b32 %r1811, p, 0xffffffff;
    @!p not.b32 %r1811, %r1811;
}

	// end inline asm
	and.b32  	%r1829, %r1811, %r1828;
	mov.b32 	%r1816, 32;
	// begin inline asm
	{
    .reg .pred p;
    and.b32 %r1814, %r1821, %r1816;    setp.ne.u32 p, %r1814, 0;
    vote.ballot.sync.b32 %r1814, p, 0xffffffff;
    @!p not.b32 %r1814, %r1814;
}

	// end inline asm
	and.b32  	%r1830, %r1814, %r1829;
	mov.b32 	%r1819, 64;
	// begin inline asm
	{
    .reg .pred p;
    and.b32 %r1817, %r1821, %r1819;    setp.ne.u32 p, %r1817, 0;
    vote.ballot.sync.b32 %r1817, p, 0xffffffff;
    @!p not.b32 %r1817, %r1817;
}

	// end inline asm
	and.b32  	%r1831, %r1817, %r1830;
	mov.b32 	%r1822, 128;
	// begin inline asm
	{
    .reg .pred p;
    and.b32 %r1820, %r1821, %r1822;    setp.ne.u32 p, %r1820, 0;
    vote.ballot.sync.b32 %r1820, p, 0xffffffff;
    @!p not.b32 %r1820, %r1820;
}

	// end inline asm
	and.b32  	%r1832, %r1820, %r1831;
	clz.b32 	%r1833, %r1832;
	sub.s32 	%r387, 31, %r1833;
	and.b32  	%r1834, %r1153, %r1832;
	popc.b32 	%r388, %r1834;
	setp.ne.s32 	%p162, %r644, %r387;
	mov.b32 	%r2989, 0;
	@%p162 bra 	$L__BB5_263;
	shl.b32 	%r1835, %r1821, 2;
	add.s32 	%r1836, %r104, %r1835;
	atom.shared.add.u32 	%r2989, [%r1836], %r388;
$L__BB5_263:
	shfl.sync.idx.b32	%r1862|%p163, %r2989, %r387, 31, -1;
	add.s32 	%r391, %r388, %r1862;
	shr.u32 	%r1863, %r2953, %r642;
	and.b32  	%r1859, %r1863, %r103;
	mov.b32 	%r1839, 1;
	// begin inline asm
	{
    .reg .pred p;
    and.b32 %r1837, %r1859, %r1839;    setp.ne.u32 p, %r1837, 0;
    vote.ballot.sync.b32 %r1837, p, 0xffffffff;
    @!p not.b32 %r1837, %r1837;
}

	// end inline asm
	mov.b32 	%r1842, 2;
	// begin inline asm
	{
    .reg .pred p;
    and.b32 %r1840, %r1859, %r1842;    setp.ne.u32 p, %r1840, 0;
    vote.ballot.sync.b32 %r1840, p, 0xffffffff;
    @!p not.b32 %r1840, %r1840;
}

	// end inline asm
	and.b32  	%r1864, %r1840, %r1837;
	mov.b32 	%r1845, 4;
	// begin inline asm
	{
    .reg .pred p;
    and.b32 %r1843, %r1859, %r1845;    setp.ne.u32 p, %r1843, 0;
    vote.ballot.sync.b32 %r1843, p, 0xffffffff;
    @!p not.b32 %r1843, %r1843;
}

	// end inline asm
	and.b32  	%r1865, %r1843, %r1864;
	mov.b32 	%r1848, 8;
	// begin inline asm
	{
    .reg .pred p;
    and.b32 %r1846, %r1859, %r1848;    setp.ne.u32 p, %r1846, 0;
    vote.ballot.sync.b32 %r1846, p, 0xffffffff;
    @!p not.b32 %r1846, %r1846;
}

	// end inline asm
	and.b32  	%r1866, %r1846, %r1865;
	mov.b32 	%r1851, 16;
	// begin inline asm
	{
    .reg .pred p;
    and.b32 %r1849, %r1859, %r1851;    setp.ne.u32 p, %r1849, 0;
    vote.ballot.sync.b32 %r1849, p, 0xffffffff;
    @!p not.b32 %r1849, %r1849;
}

	// end inline asm
	and.b32  	%r1867, %r1849, %r1866;
	mov.b32 	%r1854, 32;
	// begin inline asm
	{
    .reg .pred p;
    and.b32 %r1852, %r1859, %r1854;    setp.ne.u32 p, %r1852, 0;
    vote.ballot.sync.b32 %r1852, p, 0xffffffff;
    @!p not.b32 %r1852, %r1852;
}

	// end inline asm
	and.b32  	%r1868, %r1852, %r1867;
	mov.b32 	%r1857, 64;
	// begin inline asm
	{
    .reg .pred p;
    and.b32 %r1855, %r1859, %r1857;    setp.ne.u32 p, %r1855, 0;
    vote.ballot.sync.b32 %r1855, p, 0xffffffff;
    @!p not.b32 %r1855, %r1855;
}

	// end inline asm
	and.b32  	%r1869, %r1855, %r1868;
	mov.b32 	%r1860, 128;
	// begin inline asm
	{
    .reg .pred p;
    and.b32 %r1858, %r1859, %r1860;    setp.ne.u32 p, %r1858, 0;
    vote.ballot.sync.b32 %r1858, p, 0xffffffff;
    @!p not.b32 %r1858, %r1858;
}

	// end inline asm
	and.b32  	%r1870, %r1858, %r1869;
	clz.b32 	%r1871, %r1870;
	sub.s32 	%r393, 31, %r1871;
	and.b32  	%r1872, %r1153, %r1870;
	popc.b32 	%r394, %r1872;
	setp.ne.s32 	%p164, %r644, %r393;
	mov.b32 	%r2990, 0;
	@%p164 bra 	$L__BB5_265;
	shl.b32 	%r1873, %r1859, 2;
	add.s32 	%r1874, %r104, %r1873;
	atom.shared.add.u32 	%r2990, [%r1874], %r394;
$L__BB5_265:
	shfl.sync.idx.b32	%r1900|%p165, %r2990, %r393, 31, -1;
	add.s32 	%r397, %r394, %r1900;
	shr.u32 	%r1901, %r2952, %r642;
	and.b32  	%r1897, %r1901, %r103;
	mov.b32 	%r1877, 1;
	// begin inline asm
	{
    .reg .pred p;
    and.b32 %r1875, %r1897, %r1877;    setp.ne.u32 p, %r1875, 0;
    vote.ballot.sync.b32 %r1875, p, 0xffffffff;
    @!p not.b32 %r1875, %r1875;
}

	// end inline asm
	mov.b32 	%r1880, 2;
	// begin inline asm
	{
    .reg .pred p;
    and.b32 %r1878, %r1897, %r1880;    setp.ne.u32 p, %r1878, 0;
    vote.ballot.sync.b32 %r1878, p, 0xffffffff;
    @!p not.b32 %r1878, %r1878;
}

	// end inline asm
	and.b32  	%r1902, %r1878, %r1875;
	mov.b32 	%r1883, 4;
	// begin inline asm
	{
    .reg .pred p;
    and.b32 %r1881, %r1897, %r1883;    setp.ne.u32 p, %r1881, 0;
    vote.ballot.sync.b32 %r1881, p, 0xffffffff;
    @!p not.b32 %r1881, %r1881;
}

	// end inline asm
	and.b32  	%r1903, %r1881, %r1902;
	mov.b32 	%r1886, 8;
	// begin inline asm
	{
    .reg .pred p;
    and.b32 %r1884, %r1897, %r1886;    setp.ne.u32 p, %r1884, 0;
    vote.ballot.sync.b32 %r1884, p, 0xffffffff;
    @!p not.b32 %r1884, %r1884;
}

	// end inline asm
	and.b32  	%r1904, %r1884, %r1903;
	mov.b32 	%r1889, 16;
	// begin inline asm
	{
    .reg .pred p;
    and.b32 %r1887, %r1897, %r1889;    setp.ne.u32 p, %r1887, 0;
    vote.ballot.sync.b32 %r1887, p, 0xffffffff;
    @!p not.b32 %r1887, %r1887;
}

	// end inline asm
	and.b32  	%r1905, %r1887, %r1904;
	mov.b32 	%r1892, 32;
	// begin inline asm
	{
    .reg .pred p;
    and.b32 %r1890, %r1897, %r1892;    setp.ne.u32 p, %r1890, 0;
    vote.ballot.sync.b32 %r1890, p, 0xffffffff;
    @!p not.b32 %r1890, %r1890;
}

	// end inline asm
	and.b32  	%r1906, %r1890, %r1905;
	mov.b32 	%r1895, 64;
	// begin inline asm
	{
    .reg .pred p;
    and.b32 %r1893, %r1897, %r1895;    setp.ne.u32 p, %r1893, 0;
    vote.ballot.sync.b32 %r1893, p, 0xffffffff;
    @!p not.b32 %r1893, %r1893;
}

	// end inline asm
	and.b32  	%r1907, %r1893, %r1906;
	mov.b32 	%r1898, 128;
	// begin inline asm
	{
    .reg .pred p;
    and.b32 %r1896, %r1897, %r1898;    setp.ne.u32 p, %r1896, 0;
    vote.ballot.sync.b32 %r1896, p, 0xffffffff;
    @!p not.b32 %r1896, %r1896;
}

	// end inline asm
	and.b32  	%r1908, %r1896, %r1907;
	clz.b32 	%r1909, %r1908;
	sub.s32 	%r399, 31, %r1909;
	and.b32  	%r1910, %r1153, %r1908;
	popc.b32 	%r400, %r1910;
	setp.ne.s32 	%p166, %r644, %r399;
	mov.b32 	%r2991, 0;
	@%p166 bra 	$L__BB5_267;
	shl.b32 	%r1911, %r1897, 2;
	add.s32 	%r1912, %r104, %r1911;
	atom.shared.add.u32 	%r2991, [%r1912], %r400;
$L__BB5_267:
	shfl.sync.idx.b32	%r1938|%p167, %r2991, %r399, 31, -1;
	add.s32 	%r403, %r400, %r1938;
	shr.u32 	%r1939, %r2951, %r642;
	and.b32  	%r1935, %r1939, %r103;
	mov.b32 	%r1915, 1;
	// begin inline asm
	{
    .reg .pred p;
    and.b32 %r1913, %r1935, %r1915;    setp.ne.u32 p, %r1913, 0;
    vote.ballot.sync.b32 %r1913, p, 0xffffffff;
    @!p not.b32 %r1913, %r1913;
}

	// end inline asm
	mov.b32 	%r1918, 2;
	// begin inline asm
	{
    .reg .pred p;
    and.b32 %r1916, %r1935, %r1918;    setp.ne.u32 p, %r1916, 0;
    vote.ballot.sync.b32 %r1916, p, 0xffffffff;
    @!p not.b32 %r1916, %r1916;
}

	// end inline asm
	and.b32  	%r1940, %r1916, %r1913;
	mov.b32 	%r1921, 4;
	// begin inline asm
	{
    .reg .pred p;
    and.b32 %r1919, %r1935, %r1921;    setp.ne.u32 p, %r1919, 0;
    vote.ballot.sync.b32 %r1919, p, 0xffffffff;
    @!p not.b32 %r1919, %r1919;
}

	// end inline asm
	and.b32  	%r1941, %r1919, %r1940;
	mov.b32 	%r1924, 8;
	// begin inline asm
	{
    .reg .pred p;
    and.b32 %r1922, %r1935, %r1924;    setp.ne.u32 p, %r1922, 0;
    vote.ballot.sync.b32 %r1922, p, 0xffffffff;
    @!p not.b32 %r1922, %r1922;
}

	// end inline asm
	and.b32  	%r1942, %r1922, %r1941;
	mov.b32 	%r1927, 16;
	// begin inline asm
	{
    .reg .pred p;
    and.b32 %r1925, %r1935, %r1927;    setp.ne.u32 p, %r1925, 0;
    vote.ballot.sync.b32 %r1925, p, 0xffffffff;
    @!p not.b32 %r1925, %r1925;
}

	// end inline asm
	and.b32  	%r1943, %r1925, %r1942;
	mov.b32 	%r1930, 32;
	// begin inline asm
	{
    .reg .pred p;
    and.b32 %r1928, %r1935, %r1930;    setp.ne.u32 p, %r1928, 0;
    vote.ballot.sync.b32 %r1928, p, 0xffffffff;
    @!p not.b32 %r1928, %r1928;
}

	// end inline asm
	and.b32  	%r1944, %r1928, %r1943;
	mov.b32 	%r1933, 64;
	// begin inline asm
	{
    .reg .pred p;
    and.b32 %r1931, %r1935, %r1933;    setp.ne.u32 p, %r1931, 0;
    vote.ballot.sync.b32 %r1931, p, 0xffffffff;
    @!p not.b32 %r1931, %r1931;
}

	// end inline asm
	and.b32  	%r1945, %r1931, %r1944;
	mov.b32 	%r1936, 128;
	// begin inline asm
	{
    .reg .pred p;
    and.b32 %r1934, %r1935, %r1936;    setp.ne.u32 p, %r1934, 0;
    vote.ballot.sync.b32 %r1934, p, 0xffffffff;
    @!p not.b32 %r1934, %r1934;
}

	// end inline asm
	and.b32  	%r1946, %r1934, %r1945;
	clz.b32 	%r1947, %r1946;
	sub.s32 	%r405, 31, %r1947;
	and.b32  	%r1948, %r1153, %r1946;
	popc.b32 	%r406, %r1948;
	setp.ne.s32 	%p168, %r644, %r405;
	mov.b32 	%r2992, 0;
	@%p168 bra 	$L__BB5_269;
	shl.b32 	%r1949, %r1935, 2;
	add.s32 	%r1950, %r104, %r1949;
	atom.shared.add.u32 	%r2992, [%r1950], %r406;
$L__BB5_269:
	shfl.sync.idx.b32	%r1976|%p169, %r2992, %r405, 31, -1;
	add.s32 	%r409, %r406, %r1976;
	shr.u32 	%r1977, %r2950, %r642;
	and.b32  	%r1973, %r1977, %r103;
	mov.b32 	%r1953, 1;
	// begin inline asm
	{
    .reg .pred p;
    and.b32 %r1951, %r1973, %r1953;    setp.ne.u32 p, %r1951, 0;
    vote.ballot.sync.b32 %r1951, p, 0xffffffff;
    @!p not.b32 %r1951, %r1951;
}

	// end inline asm
	mov.b32 	%r1956, 2;
	// begin inline asm
	{
    .reg .pred p;
    and.b32 %r1954, %r1973, %r1956;    setp.ne.u32 p, %r1954, 0;
    vote.ballot.sync.b32 %r1954, p, 0xffffffff;
    @!p not.b32 %r1954, %r1954;
}

	// end inline asm
	and.b32  	%r1978, %r1954, %r1951;
	mov.b32 	%r1959, 4;
	// begin inline asm
	{
    .reg .pred p;
    and.b32 %r1957, %r1973, %r1959;    setp.ne.u32 p, %r1957, 0;
    vote.ballot.sync.b32 %r1957, p, 0xffffffff;
    @!p not.b32 %r1957, %r1957;
}

	// end inline asm
	and.b32  	%r1979, %r1957, %r1978;
	mov.b32 	%r1962, 8;
	// begin inline asm
	{
    .reg .pred p;
    and.b32 %r1960, %r1973, %r1962;    setp.ne.u32 p, %r1960, 0;
    vote.ballot.sync.b32 %r1960, p, 0xffffffff;
    @!p not.b32 %r1960, %r1960;
}

	// end inline asm
	and.b32  	%r1980, %r1960, %r1979;
	mov.b32 	%r1965, 16;
	// begin inline asm
	{
    .reg .pred p;
    and.b32 %r1963, %r1973, %r1965;    setp.ne.u32 p, %r1963, 0;
    vote.ballot.sync.b32 %r1963, p, 0xffffffff;
    @!p not.b32 %r1963, %r1963;
}

	// end inline asm
	and.b32  	%r1981, %r1963, %r1980;
	mov.b32 	%r1968, 32;
	// begin inline asm
	{
    .reg .pred p;
    and.b32 %r1966, %r1973, %r1968;    setp.ne.u32 p, %r1966, 0;
    vote.ballot.sync.b32 %r1966, p, 0xffffffff;
    @!p not.b32 %r1966, %r1966;
}

	// end inline asm
	and.b32  	%r1982, %r1966, %r1981;
	mov.b32 	%r1971, 64;
	// begin inline asm
	{
    .reg .pred p;
    and.b32 %r1969, %r1973, %r1971;    setp.ne.u32 p, %r1969, 0;
    vote.ballot.sync.b32 %r1969, p, 0xffffffff;
    @!p not.b32 %r1969, %r1969;
}

	// end inline asm
	and.b32  	%r1983, %r1969, %r1982;
	mov.b32 	%r1974, 128;
	// begin inline asm
	{
    .reg .pred p;
    and.b32 %r1972, %r1973, %r1974;    setp.ne.u32 p, %r1972, 0;
    vote.ballot.sync.b32 %r1972, p, 0xffffffff;
    @!p not.b32 %r1972, %r1972;
}

	// end inline asm
	and.b32  	%r1984, %r1972, %r1983;
	clz.b32 	%r1985, %r1984;
	sub.s32 	%r411, 31, %r1985;
	and.b32  	%r1986, %r1153, %r1984;
	popc.b32 	%r412, %r1986;
	setp.ne.s32 	%p170, %r644, %r411;
	mov.b32 	%r2993, 0;
	@%p170 bra 	$L__BB5_271;
	shl.b32 	%r1987, %r1973, 2;
	add.s32 	%r1988, %r104, %r1987;
	atom.shared.add.u32 	%r2993, [%r1988], %r412;
$L__BB5_271:
	shfl.sync.idx.b32	%r2014|%p171, %r2993, %r411, 31, -1;
	add.s32 	%r415, %r412, %r2014;
	shr.u32 	%r2015, %r2949, %r642;
	and.b32  	%r2011, %r2015, %r103;
	mov.b32 	%r1991, 1;
	// begin inline asm
	{
    .reg .pred p;
    and.b32 %r1989, %r2011, %r1991;    setp.ne.u32 p, %r1989, 0;
    vote.ballot.sync.b32 %r1989, p, 0xffffffff;
    @!p not.b32 %r1989, %r1989;
}

	// end inline asm
	mov.b32 	%r1994, 2;
	// begin inline asm
	{
    .reg .pred p;
    and.b32 %r1992, %r2011, %r1994;    setp.ne.u32 p, %r1992, 0;
    vote.ballot.sync.b32 %r1992, p, 0xffffffff;
    @!p not.b32 %r1992, %r1992;
}

	// end inline asm
	and.b32  	%r2016, %r1992, %r1989;
	mov.b32 	%r1997, 4;
	// begin inline asm
	{
    .reg .pred p;
    and.b32 %r1995, %r2011, %r1997;    setp.ne.u32 p, %r1995, 0;
    vote.ballot.sync.b32 %r1995, p, 0xffffffff;
    @!p not.b32 %r1995, %r1995;
}

	// end inline asm
	and.b32  	%r2017, %r1995, %r2016;
	mov.b32 	%r2000, 8;
	// begin inline asm
	{
    .reg .pred p;
    and.b32 %r1998, %r2011, %r2000;    setp.ne.u32 p, %r1998, 0;
    vote.ballot.sync.b32 %r1998, p, 0xffffffff;
    @!p not.b32 %r1998, %r1998;
}

	// end inline asm
	and.b32  	%r2018, %r1998, %r2017;
	mov.b32 	%r2003, 16;
	// begin inline asm
	{
    .reg .pred p;
    and.b32 %r2001, %r2011, %r2003;    setp.ne.u32 p, %r2001, 0;
    vote.ballot.sync.b32 %r2001, p, 0xffffffff;
    @!p not.b32 %r2001, %r2001;
}

	// end inline asm
	and.b32  	%r2019, %r2001, %r2018;
	mov.b32 	%r2006, 32;
	// begin inline asm
	{
    .reg .pred p;
    and.b32 %r2004, %r2011, %r2006;    setp.ne.u32 p, %r2004, 0;
    vote.ballot.sync.b32 %r2004, p, 0xffffffff;
    @!p not.b32 %r2004, %r2004;
}

	// end inline asm
	and.b32  	%r2020, %r2004, %r2019;
	mov.b32 	%r2009, 64;
	// begin inline asm
	{
    .reg .pred p;
    and.b32 %r2007, %r2011, %r2009;    setp.ne.u32 p, %r2007, 0;
    vote.ballot.sync.b32 %r2007, p, 0xffffffff;
    @!p not.b32 %r2007, %r2007;
}

	// end inline asm
	and.b32  	%r2021, %r2007, %r2020;
	mov.b32 	%r2012, 128;
	// begin inline asm
	{
    .reg .pred p;
    and.b32 %r2010, %r2011, %r2012;    setp.ne.u32 p, %r2010, 0;
    vote.ballot.sync.b32 %r2010, p, 0xffffffff;
    @!p not.b32 %r2010, %r2010;
}

	// end inline asm
	and.b32  	%r2022, %r2010, %r2021;
	clz.b32 	%r2023, %r2022;
	sub.s32 	%r417, 31, %r2023;
	and.b32  	%r2024, %r1153, %r2022;
	popc.b32 	%r418, %r2024;
	setp.ne.s32 	%p172, %r644, %r417;
	mov.b32 	%r2994, 0;
	@%p172 bra 	$L__BB5_273;
	shl.b32 	%r2025, %r2011, 2;
	add.s32 	%r2026, %r104, %r2025;
	atom.shared.add.u32 	%r2994, [%r2026], %r418;
$L__BB5_273:
	setp.gt.u32 	%p173, %r1, 255;
	shfl.sync.idx.b32	%r2027|%p174, %r2994, %r417, 31, -1;
	add.s32 	%r2028, %r418, %r2027;
	bar.sync 	0;
	shl.b32 	%r2029, %r289, 2;
	add.s32 	%r421, %r1061, %r2029;
	st.shared.u32 	[%r421+-4], %r2971;
	shl.b32 	%r2031, %r295, 2;
	add.s32 	%r422, %r1061, %r2031;
	st.shared.u32 	[%r422+-4], %r2970;
	shl.b32 	%r2032, %r301, 2;
	add.s32 	%r423, %r1061, %r2032;
	st.shared.u32 	[%r423+-4], %r2969;
	shl.b32 	%r2033, %r307, 2;
	add.s32 	%r424, %r1061, %r2033;
	st.shared.u32 	[%r424+-4], %r2968;
	shl.b32 	%r2034, %r313, 2;
	add.s32 	%r425, %r1061, %r2034;
	st.shared.u32 	[%r425+-4], %r2967;
	shl.b32 	%r2035, %r319, 2;
	add.s32 	%r426, %r1061, %r2035;
	st.shared.u32 	[%r426+-4], %r2966;
	shl.b32 	%r2036, %r325, 2;
	add.s32 	%r427, %r1061, %r2036;
	st.shared.u32 	[%r427+-4], %r2965;
	shl.b32 	%r2037, %r331, 2;
	add.s32 	%r428, %r1061, %r2037;
	st.shared.u32 	[%r428+-4], %r2964;
	shl.b32 	%r2038, %r337, 2;
	add.s32 	%r429, %r1061, %r2038;
	st.shared.u32 	[%r429+-4], %r2963;
	shl.b32 	%r2039, %r343, 2;
	add.s32 	%r430, %r1061, %r2039;
	st.shared.u32 	[%r430+-4], %r2962;
	shl.b32 	%r2040, %r349, 2;
	add.s32 	%r431, %r1061, %r2040;
	st.shared.u32 	[%r431+-4], %r2961;
	shl.b32 	%r2041, %r355, 2;
	add.s32 	%r432, %r1061, %r2041;
	st.shared.u32 	[%r432+-4], %r2960;
	shl.b32 	%r2042, %r361, 2;
	add.s32 	%r433, %r1061, %r2042;
	st.shared.u32 	[%r433+-4], %r2959;
	shl.b32 	%r2043, %r367, 2;
	add.s32 	%r434, %r1061, %r2043;
	st.shared.u32 	[%r434+-4], %r2958;
	shl.b32 	%r2044, %r373, 2;
	add.s32 	%r435, %r1061, %r2044;
	st.shared.u32 	[%r435+-4], %r2957;
	shl.b32 	%r2045, %r379, 2;
	add.s32 	%r436, %r1061, %r2045;
	st.shared.u32 	[%r436+-4], %r2956;
	shl.b32 	%r2046, %r385, 2;
	add.s32 	%r437, %r1061, %r2046;
	st.shared.u32 	[%r437+-4], %r2955;
	shl.b32 	%r2047, %r391, 2;
	add.s32 	%r438, %r1061, %r2047;
	st.shared.u32 	[%r438+-4], %r2954;
	shl.b32 	%r2048, %r397, 2;
	add.s32 	%r439, %r1061, %r2048;
	st.shared.u32 	[%r439+-4], %r2953;
	shl.b32 	%r2049, %r403, 2;
	add.s32 	%r440, %r1061, %r2049;
	st.shared.u32 	[%r440+-4], %r2952;
	shl.b32 	%r2050, %r409, 2;
	add.s32 	%r441, %r1061, %r2050;
	st.shared.u32 	[%r441+-4], %r2951;
	shl.b32 	%r2051, %r415, 2;
	add.s32 	%r442, %r1061, %r2051;
	st.shared.u32 	[%r442+-4], %r2950;
	shl.b32 	%r2052, %r2028, 2;
	add.s32 	%r443, %r1061, %r2052;
	st.shared.u32 	[%r443+-4], %r2949;
	@%p173 bra 	$L__BB5_281;
	ld.global.u32 	%r2053, [%rd10];
	sub.s32 	%r2998, %r2053, %r282;
	st.shared.u32 	[%r137+35328], %r2998;
	setp.lt.s32 	%p175, %r4, 1;
	mov.u32 	%r2999, %r2898;
	@%p175 bra 	$L__BB5_280;
	mov.b32 	%r2996, -1;
	mov.u32 	%r2995, %r4;
	mov.u32 	%r2999, %r2898;
$L__BB5_276:
	ld.param.u64 	%rd243, [_ZN3cub18CUB_300001_SM_10006detail10radix_sort29DeviceRadixSortOnesweepKernelINS1_5radix10policy_hubIiijE10Policy1000ELNS0_9SortOrderE0EiijiiNS1_21identity_decomposer_tEEEvPT5_SB_PT3_PKSC_PT1_PKSG_PT2_PKSK_T4_iiT6__param_0];
	add.s32 	%r448, %r2995, -1;
	shl.b32 	%r2055, %r448, 8;
	add.s32 	%r2056, %r2055, %r1;
	cvta.to.global.u64 	%rd54, %rd243;
	mul.wide.s32 	%rd55, %r2056, 4;
	add.s64 	%rd16, %rd54, %rd55;
$L__BB5_277:
	membar.cta;
	ld.volatile.global.u32 	%r449, [%rd16];
	setp.eq.s32 	%p176, %r449, 0;
	@%p176 bra 	$L__BB5_277;
	and.b32  	%r2057, %r449, 1073741823;
	add.s32 	%r2999, %r2057, %r2999;
	setp.gt.s32 	%p177, %r449, -1;
	vote.sync.ballot.b32 	%r2996, %p177, %r2996;
	setp.gt.u32 	%p179, %r2995, 1;
	and.pred  	%p180, %p177, %p179;
	mov.u32 	%r2995, %r448;
	@%p180 bra 	$L__BB5_276;
	ld.shared.u32 	%r2998, [%r137+35328];
$L__BB5_280:
	ld.param.u64 	%rd244, [_ZN3cub18CUB_300001_SM_10006detail10radix_sort29DeviceRadixSortOnesweepKernelINS1_5radix10policy_hubIiijE10Policy1000ELNS0_9SortOrderE0EiijiiNS1_21identity_decomposer_tEEEvPT5_SB_PT3_PKSC_PT1_PKSG_PT2_PKSK_T4_iiT6__param_0];
	or.b32  	%r2058, %r2999, -2147483648;
	cvta.to.global.u64 	%rd56, %rd244;
	shl.b32 	%r2059, %r4, 8;
	add.s32 	%r2060, %r2059, %r1;
	mul.wide.s32 	%rd57, %r2060, 4;
	add.s64 	%rd58, %rd56, %rd57;
	st.volatile.global.u32 	[%rd58], %r2058;
	sub.s32 	%r2061, %r2999, %r2898;
	add.s32 	%r2062, %r2061, %r2998;
	st.shared.u32 	[%r137+35328], %r2062;
$L__BB5_281:
	ld.param.u32 	%r2838, [_ZN3cub18CUB_300001_SM_10006detail10radix_sort29DeviceRadixSortOnesweepKernelINS1_5radix10policy_hubIiijE10Policy1000ELNS0_9SortOrderE0EiijiiNS1_21identity_decomposer_tEEEvPT5_SB_PT3_PKSC_PT1_PKSG_PT2_PKSK_T4_iiT6__param_8];
	ld.param.u64 	%rd247, [_ZN3cub18CUB_300001_SM_10006detail10radix_sort29DeviceRadixSortOnesweepKernelINS1_5radix10policy_hubIiijE10Policy1000ELNS0_9SortOrderE0EiijiiNS1_21identity_decomposer_tEEEvPT5_SB_PT3_PKSC_PT1_PKSG_PT2_PKSK_T4_iiT6__param_2];
	setp.gt.u32 	%p181, %r1, 255;
	setp.lt.s32 	%p182, %r6, %r2838;
	setp.eq.s64 	%p183, %rd247, 0;
	or.pred  	%p184, %p183, %p182;
	or.pred  	%p185, %p181, %p184;
	@%p185 bra 	$L__BB5_283;
	ld.shared.u32 	%r2063, [%r137+35328];
	add.s32 	%r2064, %r282, %r2898;
	add.s32 	%r2065, %r2064, %r2063;
	st.global.u32 	[%rd9], %r2065;
$L__BB5_283:
	ld.param.u32 	%r2839, [_ZN3cub18CUB_300001_SM_10006detail10radix_sort29DeviceRadixSortOnesweepKernelINS1_5radix10policy_hubIiijE10Policy1000ELNS0_9SortOrderE0EiijiiNS1_21identity_decomposer_tEEEvPT5_SB_PT3_PKSC_PT1_PKSG_PT2_PKSK_T4_iiT6__param_8];
	setp.gt.s32 	%p186, %r6, %r2839;
	bar.sync 	0;
	@%p186 bra 	$L__BB5_285;
	ld.shared.u32 	%r2066, [%r137];
	shr.u32 	%r2067, %r2066, %r642;
	and.b32  	%r2068, %r2067, %r103;
	shl.b32 	%r2069, %r2068, 2;
	add.s32 	%r2071, %r1061, 35328;
	add.s32 	%r2072, %r2071, %r2069;
	ld.shared.u32 	%r2073, [%r2072];
	add.s32 	%r2074, %r2073, %r1;
	xor.b32  	%r2075, %r2066, -2147483648;
	mul.wide.u32 	%rd59, %r2074, 4;
	add.s64 	%rd60, %rd2, %rd59;
	st.global.u32 	[%rd60], %r2075;
	bar.warp.sync 	-1;
	ld.shared.u32 	%r2076, [%r137+1536];
	shr.u32 	%r2077, %r2076, %r642;
	and.b32  	%r2078, %r2077, %r103;
	shl.b32 	%r2079, %r2078, 2;
	add.s32 	%r2080, %r2071, %r2079;
	ld.shared.u32 	%r2081, [%r2080];
	add.s32 	%r2082, %r1, %r2081;
	add.s32 	%r2083, %r2082, 384;
	xor.b32  	%r2084, %r2076, -2147483648;
	mul.wide.u32 	%rd61, %r2083, 4;
	add.s64 	%rd62, %rd2, %rd61;
	st.global.u32 	[%rd62], %r2084;
	bar.warp.sync 	-1;
	ld.shared.u32 	%r2085, [%r137+3072];
	shr.u32 	%r2086, %r2085, %r642;
	and.b32  	%r2087, %r2086, %r103;
	shl.b32 	%r2088, %r2087, 2;
	add.s32 	%r2089, %r2071, %r2088;
	ld.shared.u32 	%r2090, [%r2089];
	add.s32 	%r2091, %r1, %r2090;
	add.s32 	%r2092, %r2091, 768;
	xor.b32  	%r2093, %r2085, -2147483648;
	mul.wide.u32 	%rd63, %r2092, 4;
	add.s64 	%rd64, %rd2, %rd63;
	st.global.u32 	[%rd64], %r2093;
	bar.warp.sync 	-1;
	ld.shared.u32 	%r2094, [%r137+4608];
	shr.u32 	%r2095, %r2094, %r642;
	and.b32  	%r2096, %r2095, %r103;
	shl.b32 	%r2097, %r2096, 2;
	add.s32 	%r2098, %r2071, %r2097;
	ld.shared.u32 	%r2099, [%r2098];
	add.s32 	%r2100, %r1, %r2099;
	add.s32 	%r2101, %r2100, 1152;
	xor.b32  	%r2102, %r2094, -2147483648;
	mul.wide.u32 	%rd65, %r2101, 4;
	add.s64 	%rd66, %rd2, %rd65;
	st.global.u32 	[%rd66], %r2102;
	bar.warp.sync 	-1;
	ld.shared.u32 	%r2103, [%r137+6144];
	shr.u32 	%r2104, %r2103, %r642;
	and.b32  	%r2105, %r2104, %r103;
	shl.b32 	%r2106, %r2105, 2;
	add.s32 	%r2107, %r2071, %r2106;
	ld.shared.u32 	%r2108, [%r2107];
	add.s32 	%r2109, %r1, %r2108;
	add.s32 	%r2110, %r2109, 1536;
	xor.b32  	%r2111, %r2103, -2147483648;
	mul.wide.u32 	%rd67, %r2110, 4;
	add.s64 	%rd68, %rd2, %rd67;
	st.global.u32 	[%rd68], %r2111;
	bar.warp.sync 	-1;
	ld.shared.u32 	%r2112, [%r137+7680];
	shr.u32 	%r2113, %r2112, %r642;
	and.b32  	%r2114, %r2113, %r103;
	shl.b32 	%r2115, %r2114, 2;
	add.s32 	%r2116, %r2071, %r2115;
	ld.shared.u32 	%r2117, [%r2116];
	add.s32 	%r2118, %r1, %r2117;
	add.s32 	%r2119, %r2118, 1920;
	xor.b32  	%r2120, %r2112, -2147483648;
	mul.wide.u32 	%rd69, %r2119, 4;
	add.s64 	%rd70, %rd2, %rd69;
	st.global.u32 	[%rd70], %r2120;
	bar.warp.sync 	-1;
	ld.shared.u32 	%r2121, [%r137+9216];
	shr.u32 	%r2122, %r2121, %r642;
	and.b32  	%r2123, %r2122, %r103;
	shl.b32 	%r2124, %r2123, 2;
	add.s32 	%r2125, %r2071, %r2124;
	ld.shared.u32 	%r2126, [%r2125];
	add.s32 	%r2127, %r1, %r2126;
	add.s32 	%r2128, %r2127, 2304;
	xor.b32  	%r2129, %r2121, -2147483648;
	mul.wide.u32 	%rd71, %r2128, 4;
	add.s64 	%rd72, %rd2, %rd71;
	st.global.u32 	[%rd72], %r2129;
	bar.warp.sync 	-1;
	ld.shared.u32 	%r2130, [%r137+10752];
	shr.u32 	%r2131, %r2130, %r642;
	and.b32  	%r2132, %r2131, %r103;
	shl.b32 	%r2133, %r2132, 2;
	add.s32 	%r2134, %r2071, %r2133;
	ld.shared.u32 	%r2135, [%r2134];
	add.s32 	%r2136, %r1, %r2135;
	add.s32 	%r2137, %r2136, 2688;
	xor.b32  	%r2138, %r2130, -2147483648;
	mul.wide.u32 	%rd73, %r2137, 4;
	add.s64 	%rd74, %rd2, %rd73;
	st.global.u32 	[%rd74], %r2138;
	bar.warp.sync 	-1;
	ld.shared.u32 	%r2139, [%r137+12288];
	shr.u32 	%r2140, %r2139, %r642;
	and.b32  	%r2141, %r2140, %r103;
	shl.b32 	%r2142, %r2141, 2;
	add.s32 	%r2143, %r2071, %r2142;
	ld.shared.u32 	%r2144, [%r2143];
	add.s32 	%r2145, %r1, %r2144;
	add.s32 	%r2146, %r2145, 3072;
	xor.b32  	%r2147, %r2139, -2147483648;
	mul.wide.u32 	%rd75, %r2146, 4;
	add.s64 	%rd76, %rd2, %rd75;
	st.global.u32 	[%rd76], %r2147;
	bar.warp.sync 	-1;
	ld.shared.u32 	%r2148, [%r137+13824];
	shr.u32 	%r2149, %r2148, %r642;
	and.b32  	%r2150, %r2149, %r103;
	shl.b32 	%r2151, %r2150, 2;
	add.s32 	%r2152, %r2071, %r2151;
	ld.shared.u32 	%r2153, [%r2152];
	add.s32 	%r2154, %r1, %r2153;
	add.s32 	%r2155, %r2154, 3456;
	xor.b32  	%r2156, %r2148, -2147483648;
	mul.wide.u32 	%rd77, %r2155, 4;
	add.s64 	%rd78, %rd2, %rd77;
	st.global.u32 	[%rd78], %r2156;
	bar.warp.sync 	-1;
	ld.shared.u32 	%r2157, [%r137+15360];
	shr.u32 	%r2158, %r2157, %r642;
	and.b32  	%r2159, %r2158, %r103;
	shl.b32 	%r2160, %r2159, 2;
	add.s32 	%r2161, %r2071, %r2160;
	ld.shared.u32 	%r2162, [%r2161];
	add.s32 	%r2163, %r1, %r2162;
	add.s32 	%r2164, %r2163, 3840;
	xor.b32  	%r2165, %r2157, -2147483648;
	mul.wide.u32 	%rd79, %r2164, 4;
	add.s64 	%rd80, %rd2, %rd79;
	st.global.u32 	[%rd80], %r2165;
	bar.warp.sync 	-1;
	ld.shared.u32 	%r2166, [%r137+16896];
	shr.u32 	%r2167, %r2166, %r642;
	and.b32  	%r2168, %r2167, %r103;
	shl.b32 	%r2169, %r2168, 2;
	add.s32 	%r2170, %r2071, %r2169;
	ld.shared.u32 	%r2171, [%r2170];
	add.s32 	%r2172, %r1, %r2171;
	add.s32 	%r2173, %r2172, 4224;
	xor.b32  	%r2174, %r2166, -2147483648;
	mul.wide.u32 	%rd81, %r2173, 4;
	add.s64 	%rd82, %rd2, %rd81;
	st.global.u32 	[%rd82], %r2174;
	bar.warp.sync 	-1;
	ld.shared.u32 	%r2175, [%r137+18432];
	shr.u32 	%r2176, %r2175, %r642;
	and.b32  	%r2177, %r2176, %r103;
	shl.b32 	%r2178, %r2177, 2;
	add.s32 	%r2179, %r2071, %r2178;
	ld.shared.u32 	%r2180, [%r2179];
	add.s32 	%r2181, %r1, %r2180;
	add.s32 	%r2182, %r2181, 4608;
	xor.b32  	%r2183, %r2175, -2147483648;
	mul.wide.u32 	%rd83, %r2182, 4;
	add.s64 	%rd84, %rd2, %rd83;
	st.global.u32 	[%rd84], %r2183;
	bar.warp.sync 	-1;
	ld.shared.u32 	%r2184, [%r137+19968];
	shr.u32 	%r2185, %r2184, %r642;
	and.b32  	%r2186, %r2185, %r103;
	shl.b32 	%r2187, %r2186, 2;
	add.s32 	%r2188, %r2071, %r2187;
	ld.shared.u32 	%r2189, [%r2188];
	add.s32 	%r2190, %r1, %r2189;
	add.s32 	%r2191, %r2190, 4992;
	xor.b32  	%r2192, %r2184, -2147483648;
	mul.wide.u32 	%rd85, %r2191, 4;
	add.s64 	%rd86, %rd2, %rd85;
	st.global.u32 	[%rd86], %r2192;
	bar.warp.sync 	-1;
	ld.shared.u32 	%r2193, [%r137+21504];
	shr.u32 	%r2194, %r2193, %r642;
	and.b32  	%r2195, %r2194, %r103;
	shl.b32 	%r2196, %r2195, 2;
	add.s32 	%r2197, %r2071, %r2196;
	ld.shared.u32 	%r2198, [%r2197];
	add.s32 	%r2199, %r1, %r2198;
	add.s32 	%r2200, %r2199, 5376;
	xor.b32  	%r2201, %r2193, -2147483648;
	mul.wide.u32 	%rd87, %r2200, 4;
	add.s64 	%rd88, %rd2, %rd87;
	st.global.u32 	[%rd88], %r2201;
	bar.warp.sync 	-1;
	ld.shared.u32 	%r2202, [%r137+23040];
	shr.u32 	%r2203, %r2202, %r642;
	and.b32  	%r2204, %r2203, %r103;
	shl.b32 	%r2205, %r2204, 2;
	add.s32 	%r2206, %r2071, %r2205;
	ld.shared.u32 	%r2207, [%r2206];
	add.s32 	%r2208, %r1, %r2207;
	add.s32 	%r2209, %r2208, 5760;
	xor.b32  	%r2210, %r2202, -2147483648;
	mul.wide.u32 	%rd89, %r2209, 4;
	add.s64 	%rd90, %rd2, %rd89;
	st.global.u32 	[%rd90], %r2210;
	bar.warp.sync 	-1;
	ld.shared.u32 	%r2211, [%r137+24576];
	shr.u32 	%r2212, %r2211, %r642;
	and.b32  	%r2213, %r2212, %r103;
	shl.b32 	%r2214, %r2213, 2;
	add.s32 	%r2215, %r2071, %r2214;
	ld.shared.u32 	%r2216, [%r2215];
	add.s32 	%r2217, %r1, %r2216;
	add.s32 	%r2218, %r2217, 6144;
	xor.b32  	%r2219, %r2211, -2147483648;
	mul.wide.u32 	%rd91, %r2218, 4;
	add.s64 	%rd92, %rd2, %rd91;
	st.global.u32 	[%rd92], %r2219;
	bar.warp.sync 	-1;
	ld.shared.u32 	%r2220, [%r137+26112];
	shr.u32 	%r2221, %r2220, %r642;
	and.b32  	%r2222, %r2221, %r103;
	shl.b32 	%r2223, %r2222, 2;
	add.s32 	%r2224, %r2071, %r2223;
	ld.shared.u32 	%r2225, [%r2224];
	add.s32 	%r2226, %r1, %r2225;
	add.s32 	%r2227, %r2226, 6528;
	xor.b32  	%r2228, %r2220, -2147483648;
	mul.wide.u32 	%rd93, %r2227, 4;
	add.s64 	%rd94, %rd2, %rd93;
	st.global.u32 	[%rd94], %r2228;
	bar.warp.sync 	-1;
	ld.shared.u32 	%r2229, [%r137+27648];
	shr.u32 	%r2230, %r2229, %r642;
	and.b32  	%r2231, %r2230, %r103;
	shl.b32 	%r2232, %r2231, 2;
	add.s32 	%r2233, %r2071, %r2232;
	ld.shared.u32 	%r2234, [%r2233];
	add.s32 	%r2235, %r1, %r2234;
	add.s32 	%r2236, %r2235, 6912;
	xor.b32  	%r2237, %r2229, -2147483648;
	mul.wide.u32 	%rd95, %r2236, 4;
	add.s64 	%rd96, %rd2, %rd95;
	st.global.u32 	[%rd96], %r2237;
	bar.warp.sync 	-1;
	ld.shared.u32 	%r2238, [%r137+29184];
	shr.u32 	%r2239, %r2238, %r642;
	and.b32  	%r2240, %r2239, %r103;
	shl.b32 	%r2241, %r2240, 2;
	add.s32 	%r2242, %r2071, %r2241;
	ld.shared.u32 	%r2243, [%r2242];
	add.s32 	%r2244, %r1, %r2243;
	add.s32 	%r2245, %r2244, 7296;
	xor.b32  	%r2246, %r2238, -2147483648;
	mul.wide.u32 	%rd97, %r2245, 4;
	add.s64 	%rd98, %rd2, %rd97;
	st.global.u32 	[%rd98], %r2246;
	bar.warp.sync 	-1;
	ld.shared.u32 	%r2247, [%r137+30720];
	shr.u32 	%r2248, %r2247, %r642;
	and.b32  	%r2249, %r2248, %r103;
	shl.b32 	%r2250, %r2249, 2;
	add.s32 	%r2251, %r2071, %r2250;
	ld.shared.u32 	%r2252, [%r2251];
	add.s32 	%r2253, %r1, %r2252;
	add.s32 	%r2254, %r2253, 7680;
	xor.b32  	%r2255, %r2247, -2147483648;
	mul.wide.u32 	%rd99, %r2254, 4;
	add.s64 	%rd100, %rd2, %rd99;
	st.global.u32 	[%rd100], %r2255;
	bar.warp.sync 	-1;
	ld.shared.u32 	%r2256, [%r137+32256];
	shr.u32 	%r2257, %r2256, %r642;
	and.b32  	%r2258, %r2257, %r103;
	shl.b32 	%r2259, %r2258, 2;
	add.s32 	%r2260, %r2071, %r2259;
	ld.shared.u32 	%r2261, [%r2260];
	add.s32 	%r2262, %r1, %r2261;
	add.s32 	%r2263, %r2262, 8064;
	xor.b32  	%r2264, %r2256, -2147483648;
	mul.wide.u32 	%rd101, %r2263, 4;
	add.s64 	%rd102, %rd2, %rd101;
	st.global.u32 	[%rd102], %r2264;
	bar.warp.sync 	-1;
	ld.shared.u32 	%r2265, [%r137+33792];
	shr.u32 	%r2266, %r2265, %r642;
	and.b32  	%r2267, %r2266, %r103;
	shl.b32 	%r2268, %r2267, 2;
	add.s32 	%r2269, %r2071, %r2268;
	ld.shared.u32 	%r2270, [%r2269];
	add.s32 	%r2271, %r1, %r2270;
	add.s32 	%r2272, %r2271, 8448;
	xor.b32  	%r2273, %r2265, -2147483648;
	mul.wide.u32 	%rd103, %r2272, 4;
	add.s64 	%rd104, %rd2, %rd103;
	st.global.u32 	[%rd104], %r2273;
	bar.warp.sync 	-1;
	bra.uni 	$L__BB5_332;
$L__BB5_285:
	ld.param.u32 	%r2840, [_ZN3cub18CUB_300001_SM_10006detail10radix_sort29DeviceRadixSortOnesweepKernelINS1_5radix10policy_hubIiijE10Policy1000ELNS0_9SortOrderE0EiijiiNS1_21identity_decomposer_tEEEvPT5_SB_PT3_PKSC_PT1_PKSG_PT2_PKSK_T4_iiT6__param_8];
	mad.lo.s32 	%r456, %r4, -8832, %r2840;
	setp.ge.s32 	%p187, %r1, %r456;
	@%p187 bra 	$L__BB5_287;
	ld.shared.u32 	%r2274, [%r137];
	shr.u32 	%r2275, %r2274, %r642;
	and.b32  	%r2276, %r2275, %r103;
	shl.b32 	%r2277, %r2276, 2;
	add.s32 	%r2279, %r1061, %r2277;
	ld.shared.u32 	%r2280, [%r2279+35328];
	xor.b32  	%r2281, %r2274, -2147483648;
	add.s32 	%r2282, %r2280, %r1;
	mul.wide.u32 	%rd105, %r2282, 4;
	add.s64 	%rd106, %rd2, %rd105;
	st.global.u32 	[%rd106], %r2281;
$L__BB5_287:
	bar.warp.sync 	-1;
	add.s32 	%r457, %r1, 384;
	setp.ge.s32 	%p188, %r457, %r456;
	@%p188 bra 	$L__BB5_289;
	ld.shared.u32 	%r2283, [%r137+1536];
	shr.u32 	%r2284, %r2283, %r642;
	and.b32  	%r2285, %r2284, %r103;
	shl.b32 	%r2286, %r2285, 2;
	add.s32 	%r2288, %r1061, %r2286;
	ld.shared.u32 	%r2289, [%r2288+35328];
	xor.b32  	%r2290, %r2283, -2147483648;
	add.s32 	%r2291, %r2289, %r457;
	mul.wide.u32 	%rd107, %r2291, 4;
	add.s64 	%rd108, %rd2, %rd107;
	st.global.u32 	[%rd108], %r2290;
$L__BB5_289:
	bar.warp.sync 	-1;
	add.s32 	%r458, %r1, 768;
	setp.ge.s32 	%p189, %r458, %r456;
	@%p189 bra 	$L__BB5_291;
	ld.shared.u32 	%r2292, [%r137+3072];
	shr.u32 	%r2293, %r2292, %r642;
	and.b32  	%r2294, %r2293, %r103;
	shl.b32 	%r2295, %r2294, 2;
	add.s32 	%r2297, %r1061, %r2295;
	ld.shared.u32 	%r2298, [%r2297+35328];
	xor.b32  	%r2299, %r2292, -2147483648;
	add.s32 	%r2300, %r2298, %r458;
	mul.wide.u32 	%rd109, %r2300, 4;
	add.s64 	%rd110, %rd2, %rd109;
	st.global.u32 	[%rd110], %r2299;
$L__BB5_291:
	bar.warp.sync 	-1;
	add.s32 	%r459, %r1, 1152;
	setp.ge.s32 	%p190, %r459, %r456;
	@%p190 bra 	$L__BB5_293;
	ld.shared.u32 	%r2301, [%r137+4608];
	shr.u32 	%r2302, %r2301, %r642;
	and.b32  	%r2303, %r2302, %r103;
	shl.b32 	%r2304, %r2303, 2;
	add.s32 	%r2306, %r1061, %r2304;
	ld.shared.u32 	%r2307, [%r2306+35328];
	xor.b32  	%r2308, %r2301, -2147483648;
	add.s32 	%r2309, %r2307, %r459;
	mul.wide.u32 	%rd111, %r2309, 4;
	add.s64 	%rd112, %rd2, %rd111;
	st.global.u32 	[%rd112], %r2308;
$L__BB5_293:
	bar.warp.sync 	-1;
	add.s32 	%r460, %r1, 1536;
	setp.ge.s32 	%p191, %r460, %r456;
	@%p191 bra 	$L__BB5_295;
	ld.shared.u32 	%r2310, [%r137+6144];
	shr.u32 	%r2311, %r2310, %r642;
	and.b32  	%r2312, %r2311, %r103;
	shl.b32 	%r2313, %r2312, 2;
	add.s32 	%r2315, %r1061, %r2313;
	ld.shared.u32 	%r2316, [%r2315+35328];
	xor.b32  	%r2317, %r2310, -2147483648;
	add.s32 	%r2318, %r2316, %r460;
	mul.wide.u32 	%rd113, %r2318, 4;
	add.s64 	%rd114, %rd2, %rd113;
	st.global.u32 	[%rd114], %r2317;
$L__BB5_295:
	bar.warp.sync 	-1;
	add.s32 	%r461, %r1, 1920;
	setp.ge.s32 	%p192, %r461, %r456;
	@%p192 bra 	$L__BB5_297;
	ld.shared.u32 	%r2319, [%r137+7680];
	shr.u32 	%r2320, %r2319, %r642;
	and.b32  	%r2321, %r2320, %r103;
	shl.b32 	%r2322, %r2321, 2;
	add.s32 	%r2324, %r1061, %r2322;
	ld.shared.u32 	%r2325, [%r2324+35328];
	xor.b32  	%r2326, %r2319, -2147483648;
	add.s32 	%r2327, %r2325, %r461;
	mul.wide.u32 	%rd115, %r2327, 4;
	add.s64 	%rd116, %rd2, %rd115;
	st.global.u32 	[%rd116], %r2326;
$L__BB5_297:
	bar.warp.sync 	-1;
	add.s32 	%r462, %r1, 2304;
	setp.ge.s32 	%p193, %r462, %r456;
	@%p193 bra 	$L__BB5_299;
	ld.shared.u32 	%r2328, [%r137+9216];
	shr.u32 	%r2329, %r2328, %r642;
	and.b32  	%r2330, %r2329, %r103;
	shl.b32 	%r2331, %r2330, 2;
	add.s32 	%r2333, %r1061, %r2331;
	ld.shared.u32 	%r2334, [%r2333+35328];
	xor.b32  	%r2335, %r2328, -2147483648;
	add.s32 	%r2336, %r2334, %r462;
	mul.wide.u32 	%rd117, %r2336, 4;
	add.s64 	%rd118, %rd2, %rd117;
	st.global.u32 	[%rd118], %r2335;
$L__BB5_299:
	bar.warp.sync 	-1;
	add.s32 	%r463, %r1, 2688;
	setp.ge.s32 	%p194, %r463, %r456;
	@%p194 bra 	$L__BB5_301;
	ld.shared.u32 	%r2337, [%r137+10752];
	shr.u32 	%r2338, %r2337, %r642;
	and.b32  	%r2339, %r2338, %r103;
	shl.b32 	%r2340, %r2339, 2;
	add.s32 	%r2342, %r1061, %r2340;
	ld.shared.u32 	%r2343, [%r2342+35328];
	xor.b32  	%r2344, %r2337, -2147483648;
	add.s32 	%r2345, %r2343, %r463;
	mul.wide.u32 	%rd119, %r2345, 4;
	add.s64 	%rd120, %rd2, %rd119;
	st.global.u32 	[%rd120], %r2344;
$L__BB5_301:
	bar.warp.sync 	-1;
	or.b32  	%r464, %r1, 3072;
	setp.ge.s32 	%p195, %r464, %r456;
	@%p195 bra 	$L__BB5_303;
	ld.shared.u32 	%r2346, [%r137+12288];
	shr.u32 	%r2347, %r2346, %r642;
	and.b32  	%r2348, %r2347, %r103;
	shl.b32 	%r2349, %r2348, 2;
	add.s32 	%r2351, %r1061, %r2349;
	ld.shared.u32 	%r2352, [%r2351+35328];
	xor.b32  	%r2353, %r2346, -2147483648;
	add.s32 	%r2354, %r2352, %r464;
	mul.wide.u32 	%rd121, %r2354, 4;
	add.s64 	%rd122, %rd2, %rd121;
	st.global.u32 	[%rd122], %r2353;
$L__BB5_303:
	bar.warp.sync 	-1;
	add.s32 	%r465, %r1, 3456;
	setp.ge.s32 	%p196, %r465, %r456;
	@%p196 bra 	$L__BB5_305;
	ld.shared.u32 	%r2355, [%r137+13824];
	shr.u32 	%r2356, %r2355, %r642;
	and.b32  	%r2357, %r2356, %r103;
	shl.b32 	%r2358, %r2357, 2;
	add.s32 	%r2360, %r1061, %r2358;
	ld.shared.u32 	%r2361, [%r2360+35328];
	xor.b32  	%r2362, %r2355, -2147483648;
	add.s32 	%r2363, %r2361, %r465;
	mul.wide.u32 	%rd123, %r2363, 4;
	add.s64 	%rd124, %rd2, %rd123;
	st.global.u32 	[%rd124], %r2362;
$L__BB5_305:
	bar.warp.sync 	-1;
	add.s32 	%r466, %r1, 3840;
	setp.ge.s32 	%p197, %r466, %r456;
	@%p197 bra 	$L__BB5_307;
	ld.shared.u32 	%r2364, [%r137+15360];
	shr.u32 	%r2365, %r2364, %r642;
	and.b32  	%r2366, %r2365, %r103;
	shl.b32 	%r2367, %r2366, 2;
	add.s32 	%r2369, %r1061, %r2367;
	ld.shared.u32 	%r2370, [%r2369+35328];
	xor.b32  	%r2371, %r2364, -2147483648;
	add.s32 	%r2372, %r2370, %r466;
	mul.wide.u32 	%rd125, %r2372, 4;
	add.s64 	%rd126, %rd2, %rd125;
	st.global.u32 	[%rd126], %r2371;
$L__BB5_307:
	bar.warp.sync 	-1;
	add.s32 	%r467, %r1, 4224;
	setp.ge.s32 	%p198, %r467, %r456;
	@%p198 bra 	$L__BB5_309;
	ld.shared.u32 	%r2373, [%r137+16896];
	shr.u32 	%r2374, %r2373, %r642;
	and.b32  	%r2375, %r2374, %r103;
	shl.b32 	%r2376, %r2375, 2;
	add.s32 	%r2378, %r1061, %r2376;
	ld.shared.u32 	%r2379, [%r2378+35328];
	xor.b32  	%r2380, %r2373, -2147483648;
	add.s32 	%r2381, %r2379, %r467;
	mul.wide.u32 	%rd127, %r2381, 4;
	add.s64 	%rd128, %rd2, %rd127;
	st.global.u32 	[%rd128], %r2380;
$L__BB5_309:
	bar.warp.sync 	-1;
	add.s32 	%r468, %r1, 4608;
	setp.ge.s32 	%p199, %r468, %r456;
	@%p199 bra 	$L__BB5_311;
	ld.shared.u32 	%r2382, [%r137+18432];
	shr.u32 	%r2383, %r2382, %r642;
	and.b32  	%r2384, %r2383, %r103;
	shl.b32 	%r2385, %r2384, 2;
	add.s32 	%r2387, %r1061, %r2385;
	ld.shared.u32 	%r2388, [%r2387+35328];
	xor.b32  	%r2389, %r2382, -2147483648;
	add.s32 	%r2390, %r2388, %r468;
	mul.wide.u32 	%rd129, %r2390, 4;
	add.s64 	%rd130, %rd2, %rd129;
	st.global.u32 	[%rd130], %r2389;
$L__BB5_311:
	bar.warp.sync 	-1;
	add.s32 	%r469, %r1, 4992;
	setp.ge.s32 	%p200, %r469, %r456;
	@%p200 bra 	$L__BB5_313;
	ld.shared.u32 	%r2391, [%r137+19968];
	shr.u32 	%r2392, %r2391, %r642;
	and.b32  	%r2393, %r2392, %r103;
	shl.b32 	%r2394, %r2393, 2;
	add.s32 	%r2396, %r1061, %r2394;
	ld.shared.u32 	%r2397, [%r2396+35328];
	xor.b32  	%r2398, %r2391, -2147483648;
	add.s32 	%r2399, %r2397, %r469;
	mul.wide.u32 	%rd131, %r2399, 4;
	add.s64 	%rd132, %rd2, %rd131;
	st.global.u32 	[%rd132], %r2398;
$L__BB5_313:
	bar.warp.sync 	-1;
	add.s32 	%r470, %r1, 5376;
	setp.ge.s32 	%p201, %r470, %r456;
	@%p201 bra 	$L__BB5_315;
	ld.shared.u32 	%r2400, [%r137+21504];
	shr.u32 	%r2401, %r2400, %r642;
	and.b32  	%r2402, %r2401, %r103;
	shl.b32 	%r2403, %r2402, 2;
	add.s32 	%r2405, %r1061, %r2403;
	ld.shared.u32 	%r2406, [%r2405+35328];
	xor.b32  	%r2407, %r2400, -2147483648;
	add.s32 	%r2408, %r2406, %r470;
	mul.wide.u32 	%rd133, %r2408, 4;
	add.s64 	%rd134, %rd2, %rd133;
	st.global.u32 	[%rd134], %r2407;
$L__BB5_315:
	bar.warp.sync 	-1;
	add.s32 	%r471, %r1, 5760;
	setp.ge.s32 	%p202, %r471, %r456;
	@%p202 bra 	$L__BB5_317;
	ld.shared.u32 	%r2409, [%r137+23040];
	shr.u32 	%r2410, %r2409, %r642;
	and.b32  	%r2411, %r2410, %r103;
	shl.b32 	%r2412, %r2411, 2;
	add.s32 	%r2414, %r1061, %r2412;
	ld.shared.u32 	%r2415, [%r2414+35328];
	xor.b32  	%r2416, %r2409, -2147483648;
	add.s32 	%r2417, %r2415, %r471;
	mul.wide.u32 	%rd135, %r2417, 4;
	add.s64 	%rd136, %rd2, %rd135;
	st.global.u32 	[%rd136], %r2416;
$L__BB5_317:
	bar.warp.sync 	-1;
	or.b32  	%r472, %r1, 6144;
	setp.ge.s32 	%p203, %r472, %r456;
	@%p203 bra 	$L__BB5_319;
	ld.shared.u32 	%r2418, [%r137+24576];
	shr.u32 	%r2419, %r2418, %r642;
	and.b32  	%r2420, %r2419, %r103;
	shl.b32 	%r2421, %r2420, 2;
	add.s32 	%r2423, %r1061, %r2421;
	ld.shared.u32 	%r2424, [%r2423+35328];
	xor.b32  	%r2425, %r2418, -2147483648;
	add.s32 	%r2426, %r2424, %r472;
	mul.wide.u32 	%rd137, %r2426, 4;
	add.s64 	%rd138, %rd2, %rd137;
	st.global.u32 	[%rd138], %r2425;
$L__BB5_319:
	bar.warp.sync 	-1;
	add.s32 	%r473, %r1, 6528;
	setp.ge.s32 	%p204, %r473, %r456;
	@%p204 bra 	$L__BB5_321;
	ld.shared.u32 	%r2427, [%r137+26112];
	shr.u32 	%r2428, %r2427, %r642;
	and.b32  	%r2429, %r2428, %r103;
	shl.b32 	%r2430, %r2429, 2;
	add.s32 	%r2432, %r1061, %r2430;
	ld.shared.u32 	%r2433, [%r2432+35328];
	xor.b32  	%r2434, %r2427, -2147483648;
	add.s32 	%r2435, %r2433, %r473;
	mul.wide.u32 	%rd139, %r2435, 4;
	add.s64 	%rd140, %rd2, %rd139;
	st.global.u32 	[%rd140], %r2434;
$L__BB5_321:
	bar.warp.sync 	-1;
	add.s32 	%r474, %r1, 6912;
	setp.ge.s32 	%p205, %r474, %r456;
	@%p205 bra 	$L__BB5_323;
	ld.shared.u32 	%r2436, [%r137+27648];
	shr.u32 	%r2437, %r2436, %r642;
	and.b32  	%r2438, %r2437, %r103;
	shl.b32 	%r2439, %r2438, 2;
	add.s32 	%r2441, %r1061, %r2439;
	ld.shared.u32 	%r2442, [%r2441+35328];
	xor.b32  	%r2443, %r2436, -2147483648;
	add.s32 	%r2444, %r2442, %r474;
	mul.wide.u32 	%rd141, %r2444, 4;
	add.s64 	%rd142, %rd2, %rd141;
	st.global.u32 	[%rd142], %r2443;
$L__BB5_323:
	bar.warp.sync 	-1;
	add.s32 	%r475, %r1, 7296;
	setp.ge.s32 	%p206, %r475, %r456;
	@%p206 bra 	$L__BB5_325;
	ld.shared.u32 	%r2445, [%r137+29184];
	shr.u32 	%r2446, %r2445, %r642;
	and.b32  	%r2447, %r2446, %r103;
	shl.b32 	%r2448, %r2447, 2;
	add.s32 	%r2450, %r1061, %r2448;
	ld.shared.u32 	%r2451, [%r2450+35328];
	xor.b32  	%r2452, %r2445, -2147483648;
	add.s32 	%r2453, %r2451, %r475;
	mul.wide.u32 	%rd143, %r2453, 4;
	add.s64 	%rd144, %rd2, %rd143;
	st.global.u32 	[%rd144], %r2452;
$L__BB5_325:
	bar.warp.sync 	-1;
	add.s32 	%r476, %r1, 7680;
	setp.ge.s32 	%p207, %r476, %r456;
	@%p207 bra 	$L__BB5_327;
	ld.shared.u32 	%r2454, [%r137+30720];
	shr.u32 	%r2455, %r2454, %r642;
	and.b32  	%r2456, %r2455, %r103;
	shl.b32 	%r2457, %r2456, 2;
	add.s32 	%r2459, %r1061, %r2457;
	ld.shared.u32 	%r2460, [%r2459+35328];
	xor.b32  	%r2461, %r2454, -2147483648;
	add.s32 	%r2462, %r2460, %r476;
	mul.wide.u32 	%rd145, %r2462, 4;
	add.s64 	%rd146, %rd2, %rd145;
	st.global.u32 	[%rd146], %r2461;
$L__BB5_327:
	bar.warp.sync 	-1;
	add.s32 	%r477, %r1, 8064;
	setp.ge.s32 	%p208, %r477, %r456;
	@%p208 bra 	$L__BB5_329;
	ld.shared.u32 	%r2463, [%r137+32256];
	shr.u32 	%r2464, %r2463, %r642;
	and.b32  	%r2465, %r2464, %r103;
	shl.b32 	%r2466, %r2465, 2;
	add.s32 	%r2468, %r1061, %r2466;
	ld.shared.u32 	%r2469, [%r2468+35328];
	xor.b32  	%r2470, %r2463, -2147483648;
	add.s32 	%r2471, %r2469, %r477;
	mul.wide.u32 	%rd147, %r2471, 4;
	add.s64 	%rd148, %rd2, %rd147;
	st.global.u32 	[%rd148], %r2470;
$L__BB5_329:
	bar.warp.sync 	-1;
	add.s32 	%r478, %r1, 8448;
	setp.ge.s32 	%p209, %r478, %r456;
	@%p209 bra 	$L__BB5_331;
	ld.shared.u32 	%r2472, [%r137+33792];
	shr.u32 	%r2473, %r2472, %r642;
	and.b32  	%r2474, %r2473, %r103;
	shl.b32 	%r2475, %r2474, 2;
	add.s32 	%r2477, %r1061, %r2475;
	ld.shared.u32 	%r2478, [%r2477+35328];
	xor.b32  	%r2479, %r2472, -2147483648;
	add.s32 	%r2480, %r2478, %r478;
	mul.wide.u32 	%rd149, %r2480, 4;
	add.s64 	%rd150, %rd2, %rd149;
	st.global.u32 	[%rd150], %r2479;
$L__BB5_331:
	bar.warp.sync 	-1;
$L__BB5_332:
	ld.param.u32 	%r2841, [_ZN3cub18CUB_300001_SM_10006detail10radix_sort29DeviceRadixSortOnesweepKernelINS1_5radix10policy_hubIiijE10Policy1000ELNS0_9SortOrderE0EiijiiNS1_21identity_decomposer_tEEEvPT5_SB_PT3_PKSC_PT1_PKSG_PT2_PKSK_T4_iiT6__param_8];
	add.s32 	%r2481, %r5, 8832;
	setp.gt.s32 	%p210, %r2481, %r2841;
	ld.shared.u32 	%r2482, [%r137];
	shr.u32 	%r2483, %r2482, %r642;
	and.b32  	%r480, %r2483, %r103;
	ld.shared.u32 	%r2484, [%r137+1536];
	shr.u32 	%r2485, %r2484, %r642;
	and.b32  	%r481, %r2485, %r103;
	ld.shared.u32 	%r2486, [%r137+3072];
	shr.u32 	%r2487, %r2486, %r642;
	and.b32  	%r482, %r2487, %r103;
	ld.shared.u32 	%r2488, [%r137+4608];
	shr.u32 	%r2489, %r2488, %r642;
	and.b32  	%r483, %r2489, %r103;
	ld.shared.u32 	%r2490, [%r137+6144];
	shr.u32 	%r2491, %r2490, %r642;
	and.b32  	%r484, %r2491, %r103;
	ld.shared.u32 	%r2492, [%r137+7680];
	shr.u32 	%r2493, %r2492, %r642;
	and.b32  	%r485, %r2493, %r103;
	ld.shared.u32 	%r2494, [%r137+9216];
	shr.u32 	%r2495, %r2494, %r642;
	and.b32  	%r486, %r2495, %r103;
	ld.shared.u32 	%r2496, [%r137+10752];
	shr.u32 	%r2497, %r2496, %r642;
	and.b32  	%r487, %r2497, %r103;
	ld.shared.u32 	%r2498, [%r137+12288];
	shr.u32 	%r2499, %r2498, %r642;
	and.b32  	%r488, %r2499, %r103;
	ld.shared.u32 	%r2500, [%r137+13824];
	shr.u32 	%r2501, %r2500, %r642;
	and.b32  	%r489, %r2501, %r103;
	ld.shared.u32 	%r2502, [%r137+15360];
	shr.u32 	%r2503, %r2502, %r642;
	and.b32  	%r490, %r2503, %r103;
	ld.shared.u32 	%r2504, [%r137+16896];
	shr.u32 	%r2505, %r2504, %r642;
	and.b32  	%r491, %r2505, %r103;
	ld.shared.u32 	%r2506, [%r137+18432];
	shr.u32 	%r2507, %r2506, %r642;
	and.b32  	%r492, %r2507, %r103;
	ld.shared.u32 	%r2508, [%r137+19968];
	shr.u32 	%r2509, %r2508, %r642;
	and.b32  	%r493, %r2509, %r103;
	ld.shared.u32 	%r2510, [%r137+21504];
	shr.u32 	%r2511, %r2510, %r642;
	and.b32  	%r494, %r2511, %r103;
	ld.shared.u32 	%r2512, [%r137+23040];
	shr.u32 	%r2513, %r2512, %r642;
	and.b32  	%r495, %r2513, %r103;
	ld.shared.u32 	%r2514, [%r137+24576];
	shr.u32 	%r2515, %r2514, %r642;
	and.b32  	%r496, %r2515, %r103;
	ld.shared.u32 	%r2516, [%r137+26112];
	shr.u32 	%r2517, %r2516, %r642;
	and.b32  	%r497, %r2517, %r103;
	ld.shared.u32 	%r2518, [%r137+27648];
	shr.u32 	%r2519, %r2518, %r642;
	and.b32  	%r498, %r2519, %r103;
	ld.shared.u32 	%r2520, [%r137+29184];
	shr.u32 	%r2521, %r2520, %r642;
	and.b32  	%r499, %r2521, %r103;
	ld.shared.u32 	%r2522, [%r137+30720];
	shr.u32 	%r2523, %r2522, %r642;
	and.b32  	%r500, %r2523, %r103;
	ld.shared.u32 	%r2524, [%r137+32256];
	shr.u32 	%r2525, %r2524, %r642;
	and.b32  	%r501, %r2525, %r103;
	ld.shared.u32 	%r2526, [%r137+33792];
	shr.u32 	%r2527, %r2526, %r642;
	and.b32  	%r502, %r2527, %r103;
	@%p210 bra 	$L__BB5_334;
	ld.global.u32 	%r3022, [%rd8];
	ld.global.u32 	%r3023, [%rd8+128];
	ld.global.u32 	%r3024, [%rd8+256];
	ld.global.u32 	%r3025, [%rd8+384];
	ld.global.u32 	%r3026, [%rd8+512];
	ld.global.u32 	%r3027, [%rd8+640];
	ld.global.u32 	%r3028, [%rd8+768];
	ld.global.u32 	%r3029, [%rd8+896];
	ld.global.u32 	%r3030, [%rd8+1024];
	ld.global.u32 	%r3031, [%rd8+1152];
	ld.global.u32 	%r3032, [%rd8+1280];
	ld.global.u32 	%r3033, [%rd8+1408];
	ld.global.u32 	%r3034, [%rd8+1536];
	ld.global.u32 	%r3035, [%rd8+1664];
	ld.global.u32 	%r3036, [%rd8+1792];
	ld.global.u32 	%r3037, [%rd8+1920];
	ld.global.u32 	%r3038, [%rd8+2048];
	ld.global.u32 	%r3039, [%rd8+2176];
	ld.global.u32 	%r3040, [%rd8+2304];
	ld.global.u32 	%r3041, [%rd8+2432];
	ld.global.u32 	%r3042, [%rd8+2560];
	ld.global.u32 	%r3043, [%rd8+2688];
	ld.global.u32 	%r3044, [%rd8+2816];
	bra.uni 	$L__BB5_380;
$L__BB5_334:
	ld.param.u32 	%r2842, [_ZN3cub18CUB_300001_SM_10006detail10radix_sort29DeviceRadixSortOnesweepKernelINS1_5radix10policy_hubIiijE10Policy1000ELNS0_9SortOrderE0EiijiiNS1_21identity_decomposer_tEEEvPT5_SB_PT3_PKSC_PT1_PKSG_PT2_PKSK_T4_iiT6__param_8];
	cvt.u32.u64 	%r2529, %rd7;
	sub.s32 	%r526, %r2842, %r5;
	setp.ge.s32 	%p211, %r2529, %r526;
	@%p211 bra 	$L__BB5_336;
	ld.global.u32 	%r3022, [%rd8];
$L__BB5_336:
	add.s32 	%r2532, %r2529, 32;
	setp.ge.s32 	%p212, %r2532, %r526;
	@%p212 bra 	$L__BB5_338;
	ld.global.u32 	%r3023, [%rd8+128];
$L__BB5_338:
	add.s32 	%r2535, %r2529, 64;
	setp.ge.s32 	%p213, %r2535, %r526;
	@%p213 bra 	$L__BB5_340;
	ld.global.u32 	%r3024, [%rd8+256];
$L__BB5_340:
	add.s32 	%r2538, %r2529, 96;
	setp.ge.s32 	%p214, %r2538, %r526;
	@%p214 bra 	$L__BB5_342;
	ld.global.u32 	%r3025, [%rd8+384];
$L__BB5_342:
	add.s32 	%r2541, %r2529, 128;
	setp.ge.s32 	%p215, %r2541, %r526;
	@%p215 bra 	$L__BB5_344;
	ld.global.u32 	%r3026, [%rd8+512];
$L__BB5_344:
	add.s32 	%r2544, %r2529, 160;
	setp.ge.s32 	%p216, %r2544, %r526;
	@%p216 bra 	$L__BB5_346;
	ld.global.u32 	%r3027, [%rd8+640];
$L__BB5_346:
	add.s32 	%r2547, %r2529, 192;
	setp.ge.s32 	%p217, %r2547, %r526;
	@%p217 bra 	$L__BB5_348;
	ld.global.u32 	%r3028, [%rd8+768];
$L__BB5_348:
	add.s32 	%r2550, %r2529, 224;
	setp.ge.s32 	%p218, %r2550, %r526;
	@%p218 bra 	$L__BB5_350;
	ld.global.u32 	%r3029, [%rd8+896];
$L__BB5_350:
	add.s32 	%r2553, %r2529, 256;
	setp.ge.s32 	%p219, %r2553, %r526;
	@%p219 bra 	$L__BB5_352;
	ld.global.u32 	%r3030, [%rd8+1024];
$L__BB5_352:
	add.s32 	%r2556, %r2529, 288;
	setp.ge.s32 	%p220, %r2556, %r526;
	@%p220 bra 	$L__BB5_354;
	ld.global.u32 	%r3031, [%rd8+1152];
$L__BB5_354:
	add.s32 	%r2559, %r2529, 320;
	setp.ge.s32 	%p221, %r2559, %r526;
	@%p221 bra 	$L__BB5_356;
	ld.global.u32 	%r3032, [%rd8+1280];
$L__BB5_356:
	add.s32 	%r2562, %r2529, 352;
	setp.ge.s32 	%p222, %r2562, %r526;
	@%p222 bra 	$L__BB5_358;
	ld.global.u32 	%r3033, [%rd8+1408];
$L__BB5_358:
	add.s32 	%r2565, %r2529, 384;
	setp.ge.s32 	%p223, %r2565, %r526;
	@%p223 bra 	$L__BB5_360;
	ld.global.u32 	%r3034, [%rd8+1536];
$L__BB5_360:
	add.s32 	%r2568, %r2529, 416;
	setp.ge.s32 	%p224, %r2568, %r526;
	@%p224 bra 	$L__BB5_362;
	ld.global.u32 	%r3035, [%rd8+1664];
$L__BB5_362:
	add.s32 	%r2571, %r2529, 448;
	setp.ge.s32 	%p225, %r2571, %r526;
	@%p225 bra 	$L__BB5_364;
	ld.global.u32 	%r3036, [%rd8+1792];
$L__BB5_364:
	add.s32 	%r2574, %r2529, 480;
	setp.ge.s32 	%p226, %r2574, %r526;
	@%p226 bra 	$L__BB5_366;
	ld.global.u32 	%r3037, [%rd8+1920];
$L__BB5_366:
	add.s32 	%r2577, %r2529, 512;
	setp.ge.s32 	%p227, %r2577, %r526;
	@%p227 bra 	$L__BB5_368;
	ld.global.u32 	%r3038, [%rd8+2048];
$L__BB5_368:
	add.s32 	%r2580, %r2529, 544;
	setp.ge.s32 	%p228, %r2580, %r526;
	@%p228 bra 	$L__BB5_370;
	ld.global.u32 	%r3039, [%rd8+2176];
$L__BB5_370:
	add.s32 	%r2583, %r2529, 576;
	setp.ge.s32 	%p229, %r2583, %r526;
	@%p229 bra 	$L__BB5_372;
	ld.global.u32 	%r3040, [%rd8+2304];
$L__BB5_372:
	add.s32 	%r2586, %r2529, 608;
	setp.ge.s32 	%p230, %r2586, %r526;
	@%p230 bra 	$L__BB5_374;
	ld.global.u32 	%r3041, [%rd8+2432];
$L__BB5_374:
	add.s32 	%r2589, %r2529, 640;
	setp.ge.s32 	%p231, %r2589, %r526;
	@%p231 bra 	$L__BB5_376;
	ld.global.u32 	%r3042, [%rd8+2560];
$L__BB5_376:
	add.s32 	%r2592, %r2529, 672;
	setp.ge.s32 	%p232, %r2592, %r526;
	@%p232 bra 	$L__BB5_378;
	ld.global.u32 	%r3043, [%rd8+2688];
$L__BB5_378:
	add.s32 	%r2595, %r2529, 704;
	setp.ge.s32 	%p233, %r2595, %r526;
	@%p233 bra 	$L__BB5_380;
	ld.global.u32 	%r3044, [%rd8+2816];
$L__BB5_380:
	ld.param.u32 	%r2843, [_ZN3cub18CUB_300001_SM_10006detail10radix_sort29DeviceRadixSortOnesweepKernelINS1_5radix10policy_hubIiijE10Policy1000ELNS0_9SortOrderE0EiijiiNS1_21identity_decomposer_tEEEvPT5_SB_PT3_PKSC_PT1_PKSG_PT2_PKSK_T4_iiT6__param_8];
	add.s32 	%r595, %r1, 384;
	add.s32 	%r596, %r1, 1152;
	add.s32 	%r597, %r1, 768;
	add.s32 	%r598, %r1, 1920;
	add.s32 	%r599, %r1, 1536;
	add.s32 	%r600, %r1, 2304;
	add.s32 	%r601, %r1, 2688;
	add.s32 	%r602, %r1, 3456;
	or.b32  	%r603, %r1, 3072;
	add.s32 	%r604, %r1, 3840;
	add.s32 	%r605, %r1, 4224;
	add.s32 	%r606, %r1, 4992;
	add.s32 	%r607, %r1, 4608;
	add.s32 	%r608, %r1, 5376;
	add.s32 	%r609, %r1, 5760;
	add.s32 	%r610, %r1, 6528;
	or.b32  	%r611, %r1, 6144;
	add.s32 	%r612, %r1, 6912;
	add.s32 	%r613, %r1, 7296;
	add.s32 	%r614, %r1, 7680;
	add.s32 	%r615, %r1, 8064;
	add.s32 	%r616, %r1, 8448;
	mad.lo.s32 	%r2596, %r4, 8832, 8832;
	setp.gt.s32 	%p234, %r2596, %r2843;
	bar.sync 	0;
	st.shared.u32 	[%r421+-4], %r3022;
	st.shared.u32 	[%r422+-4], %r3023;
	st.shared.u32 	[%r423+-4], %r3024;
	st.shared.u32 	[%r424+-4], %r3025;
	st.shared.u32 	[%r425+-4], %r3026;
	st.shared.u32 	[%r426+-4], %r3027;
	st.shared.u32 	[%r427+-4], %r3028;
	st.shared.u32 	[%r428+-4], %r3029;
	st.shared.u32 	[%r429+-4], %r3030;
	st.shared.u32 	[%r430+-4], %r3031;
	st.shared.u32 	[%r431+-4], %r3032;
	st.shared.u32 	[%r432+-4], %r3033;
	st.shared.u32 	[%r433+-4], %r3034;
	st.shared.u32 	[%r434+-4], %r3035;
	st.shared.u32 	[%r435+-4], %r3036;
	st.shared.u32 	[%r436+-4], %r3037;
	st.shared.u32 	[%r437+-4], %r3038;
	st.shared.u32 	[%r438+-4], %r3039;
	st.shared.u32 	[%r439+-4], %r3040;
	st.shared.u32 	[%r440+-4], %r3041;
	st.shared.u32 	[%r441+-4], %r3042;
	st.shared.u32 	[%r442+-4], %r3043;
	st.shared.u32 	[%r443+-4], %r3044;
	bar.sync 	0;
	@%p234 bra 	$L__BB5_382;
	ld.shared.u32 	%r2597, [%r137];
	shl.b32 	%r2598, %r480, 2;
	mov.u32 	%r2599, _ZZN3cub18CUB_300001_SM_10006detail10radix_sort29DeviceRadixSortOnesweepKernelINS1_5radix10policy_hubIiijE10Policy1000ELNS0_9SortOrderE0EiijiiNS1_21identity_decomposer_tEEEvPT5_SB_PT3_PKSC_PT1_PKSG_PT2_PKSK_T4_iiT6_E1s;
	add.s32 	%r2600, %r2599, 35328;
	add.s32 	%r2601, %r2600, %r2598;
	ld.shared.u32 	%r2602, [%r2601];
	add.s32 	%r2603, %r2602, %r1;
	mul.wide.u32 	%rd151, %r2603, 4;
	add.s64 	%rd152, %rd1, %rd151;
	st.global.u32 	[%rd152], %r2597;
	bar.warp.sync 	-1;
	ld.shared.u32 	%r2604, [%r137+1536];
	shl.b32 	%r2605, %r481, 2;
	add.s32 	%r2606, %r2600, %r2605;
	ld.shared.u32 	%r2607, [%r2606];
	add.s32 	%r2608, %r2607, %r595;
	mul.wide.u32 	%rd153, %r2608, 4;
	add.s64 	%rd154, %rd1, %rd153;
	st.global.u32 	[%rd154], %r2604;
	bar.warp.sync 	-1;
	ld.shared.u32 	%r2609, [%r137+3072];
	shl.b32 	%r2610, %r482, 2;
	add.s32 	%r2611, %r2600, %r2610;
	ld.shared.u32 	%r2612, [%r2611];
	add.s32 	%r2613, %r2612, %r597;
	mul.wide.u32 	%rd155, %r2613, 4;
	add.s64 	%rd156, %rd1, %rd155;
	st.global.u32 	[%rd156], %r2609;
	bar.warp.sync 	-1;
	ld.shared.u32 	%r2614, [%r137+4608];
	shl.b32 	%r2615, %r483, 2;
	add.s32 	%r2616, %r2600, %r2615;
	ld.shared.u32 	%r2617, [%r2616];
	add.s32 	%r2618, %r2617, %r596;
	mul.wide.u32 	%rd157, %r2618, 4;
	add.s64 	%rd158, %rd1, %rd157;
	st.global.u32 	[%rd158], %r2614;
	bar.warp.sync 	-1;
	ld.shared.u32 	%r2619, [%r137+6144];
	shl.b32 	%r2620, %r484, 2;
	add.s32 	%r2621, %r2600, %r2620;
	ld.shared.u32 	%r2622, [%r2621];
	add.s32 	%r2623, %r2622, %r599;
	mul.wide.u32 	%rd159, %r2623, 4;
	add.s64 	%rd160, %rd1, %rd159;
	st.global.u32 	[%rd160], %r2619;
	bar.warp.sync 	-1;
	ld.shared.u32 	%r2624, [%r137+7680];
	shl.b32 	%r2625, %r485, 2;
	add.s32 	%r2626, %r2600, %r2625;
	ld.shared.u32 	%r2627, [%r2626];
	add.s32 	%r2628, %r2627, %r598;
	mul.wide.u32 	%rd161, %r2628, 4;
	add.s64 	%rd162, %rd1, %rd161;
	st.global.u32 	[%rd162], %r2624;
	bar.warp.sync 	-1;
	ld.shared.u32 	%r2629, [%r137+9216];
	shl.b32 	%r2630, %r486, 2;
	add.s32 	%r2631, %r2600, %r2630;
	ld.shared.u32 	%r2632, [%r2631];
	add.s32 	%r2633, %r2632, %r600;
	mul.wide.u32 	%rd163, %r2633, 4;
	add.s64 	%rd164, %rd1, %rd163;
	st.global.u32 	[%rd164], %r2629;
	bar.warp.sync 	-1;
	ld.shared.u32 	%r2634, [%r137+10752];
	shl.b32 	%r2635, %r487, 2;
	add.s32 	%r2636, %r2600, %r2635;
	ld.shared.u32 	%r2637, [%r2636];
	add.s32 	%r2638, %r2637, %r601;
	mul.wide.u32 	%rd165, %r2638, 4;
	add.s64 	%rd166, %rd1, %rd165;
	st.global.u32 	[%rd166], %r2634;
	bar.warp.sync 	-1;
	ld.shared.u32 	%r2639, [%r137+12288];
	shl.b32 	%r2640, %r488, 2;
	add.s32 	%r2641, %r2600, %r2640;
	ld.shared.u32 	%r2642, [%r2641];
	add.s32 	%r2643, %r2642, %r603;
	mul.wide.u32 	%rd167, %r2643, 4;
	add.s64 	%rd168, %rd1, %rd167;
	st.global.u32 	[%rd168], %r2639;
	bar.warp.sync 	-1;
	ld.shared.u32 	%r2644, [%r137+13824];
	shl.b32 	%r2645, %r489, 2;
	add.s32 	%r2646, %r2600, %r2645;
	ld.shared.u32 	%r2647, [%r2646];
	add.s32 	%r2648, %r2647, %r602;
	mul.wide.u32 	%rd169, %r2648, 4;
	add.s64 	%rd170, %rd1, %rd169;
	st.global.u32 	[%rd170], %r2644;
	bar.warp.sync 	-1;
	ld.shared.u32 	%r2649, [%r137+15360];
	shl.b32 	%r2650, %r490, 2;
	add.s32 	%r2651, %r2600, %r2650;
	ld.shared.u32 	%r2652, [%r2651];
	add.s32 	%r2653, %r2652, %r604;
	mul.wide.u32 	%rd171, %r2653, 4;
	add.s64 	%rd172, %rd1, %rd171;
	st.global.u32 	[%rd172], %r2649;
	bar.warp.sync 	-1;
	ld.shared.u32 	%r2654, [%r137+16896];
	shl.b32 	%r2655, %r491, 2;
	add.s32 	%r2656, %r2600, %r2655;
	ld.shared.u32 	%r2657, [%r2656];
	add.s32 	%r2658, %r2657, %r605;
	mul.wide.u32 	%rd173, %r2658, 4;
	add.s64 	%rd174, %rd1, %rd173;
	st.global.u32 	[%rd174], %r2654;
	bar.warp.sync 	-1;
	ld.shared.u32 	%r2659, [%r137+18432];
	shl.b32 	%r2660, %r492, 2;
	add.s32 	%r2661, %r2600, %r2660;
	ld.shared.u32 	%r2662, [%r2661];
	add.s32 	%r2663, %r2662, %r607;
	mul.wide.u32 	%rd175, %r2663, 4;
	add.s64 	%rd176, %rd1, %rd175;
	st.global.u32 	[%rd176], %r2659;
	bar.warp.sync 	-1;
	ld.shared.u32 	%r2664, [%r137+19968];
	shl.b32 	%r2665, %r493, 2;
	add.s32 	%r2666, %r2600, %r2665;
	ld.shared.u32 	%r2667, [%r2666];
	add.s32 	%r2668, %r2667, %r606;
	mul.wide.u32 	%rd177, %r2668, 4;
	add.s64 	%rd178, %rd1, %rd177;
	st.global.u32 	[%rd178], %r2664;
	bar.warp.sync 	-1;
	ld.shared.u32 	%r2669, [%r137+21504];
	shl.b32 	%r2670, %r494, 2;
	add.s32 	%r2671, %r2600, %r2670;
	ld.shared.u32 	%r2672, [%r2671];
	add.s32 	%r2673, %r2672, %r608;
	mul.wide.u32 	%rd179, %r2673, 4;
	add.s64 	%rd180, %rd1, %rd179;
	st.global.u32 	[%rd180], %r2669;
	bar.warp.sync 	-1;
	ld.shared.u32 	%r2674, [%r137+23040];
	shl.b32 	%r2675, %r495, 2;
	add.s32 	%r2676, %r2600, %r2675;
	ld.shared.u32 	%r2677, [%r2676];
	add.s32 	%r2678, %r2677, %r609;
	mul.wide.u32 	%rd181, %r2678, 4;
	add.s64 	%rd182, %rd1, %rd181;
	st.global.u32 	[%rd182], %r2674;
	bar.warp.sync 	-1;
	ld.shared.u32 	%r2679, [%r137+24576];
	shl.b32 	%r2680, %r496, 2;
	add.s32 	%r2681, %r2600, %r2680;
	ld.shared.u32 	%r2682, [%r2681];
	add.s32 	%r2683, %r2682, %r611;
	mul.wide.u32 	%rd183, %r2683, 4;
	add.s64 	%rd184, %rd1, %rd183;
	st.global.u32 	[%rd184], %r2679;
	bar.warp.sync 	-1;
	ld.shared.u32 	%r2684, [%r137+26112];
	shl.b32 	%r2685, %r497, 2;
	add.s32 	%r2686, %r2600, %r2685;
	ld.shared.u32 	%r2687, [%r2686];
	add.s32 	%r2688, %r2687, %r610;
	mul.wide.u32 	%rd185, %r2688, 4;
	add.s64 	%rd186, %rd1, %rd185;
	st.global.u32 	[%rd186], %r2684;
	bar.warp.sync 	-1;
	ld.shared.u32 	%r2689, [%r137+27648];
	shl.b32 	%r2690, %r498, 2;
	add.s32 	%r2691, %r2600, %r2690;
	ld.shared.u32 	%r2692, [%r2691];
	add.s32 	%r2693, %r2692, %r612;
	mul.wide.u32 	%rd187, %r2693, 4;
	add.s64 	%rd188, %rd1, %rd187;
	st.global.u32 	[%rd188], %r2689;
	bar.warp.sync 	-1;
	ld.shared.u32 	%r2694, [%r137+29184];
	shl.b32 	%r2695, %r499, 2;
	add.s32 	%r2696, %r2600, %r2695;
	ld.shared.u32 	%r2697, [%r2696];
	add.s32 	%r2698, %r2697, %r613;
	mul.wide.u32 	%rd189, %r2698, 4;
	add.s64 	%rd190, %rd1, %rd189;
	st.global.u32 	[%rd190], %r2694;
	bar.warp.sync 	-1;
	ld.shared.u32 	%r2699, [%r137+30720];
	shl.b32 	%r2700, %r500, 2;
	add.s32 	%r2701, %r2600, %r2700;
	ld.shared.u32 	%r2702, [%r2701];
	add.s32 	%r2703, %r2702, %r614;
	mul.wide.u32 	%rd191, %r2703, 4;
	add.s64 	%rd192, %rd1, %rd191;
	st.global.u32 	[%rd192], %r2699;
	bar.warp.sync 	-1;
	ld.shared.u32 	%r2704, [%r137+32256];
	shl.b32 	%r2705, %r501, 2;
	add.s32 	%r2706, %r2600, %r2705;
	ld.shared.u32 	%r2707, [%r2706];
	add.s32 	%r2708, %r2707, %r615;
	mul.wide.u32 	%rd193, %r2708, 4;
	add.s64 	%rd194, %rd1, %rd193;
	st.global.u32 	[%rd194], %r2704;
	bar.warp.sync 	-1;
	ld.shared.u32 	%r2709, [%r137+33792];
	shl.b32 	%r2710, %r502, 2;
	add.s32 	%r2711, %r2600, %r2710;
	ld.shared.u32 	%r2712, [%r2711];
	add.s32 	%r2713, %r2712, %r616;
	mul.wide.u32 	%rd195, %r2713, 4;
	add.s64 	%rd196, %rd1, %rd195;
	st.global.u32 	[%rd196], %r2709;
	bar.warp.sync 	-1;
	bra.uni 	$L__BB5_429;
$L__BB5_382:
	ld.param.u32 	%r2844, [_ZN3cub18CUB_300001_SM_10006detail10radix_sort29DeviceRadixSortOnesweepKernelINS1_5radix10policy_hubIiijE10Policy1000ELNS0_9SortOrderE0EiijiiNS1_21identity_decomposer_tEEEvPT5_SB_PT3_PKSC_PT1_PKSG_PT2_PKSK_T4_iiT6__param_8];
	mad.lo.s32 	%r617, %r4, -8832, %r2844;
	shl.b32 	%r2714, %r480, 2;
	mov.u32 	%r2715, _ZZN3cub18CUB_300001_SM_10006detail10radix_sort29DeviceRadixSortOnesweepKernelINS1_5radix10policy_hubIiijE10Policy1000ELNS0_9SortOrderE0EiijiiNS1_21identity_decomposer_tEEEvPT5_SB_PT3_PKSC_PT1_PKSG_PT2_PKSK_T4_iiT6_E1s;
	add.s32 	%r2716, %r2715, %r2714;
	ld.shared.u32 	%r2717, [%r2716+35328];
	add.s32 	%r618, %r2717, %r1;
	setp.ge.s32 	%p235, %r1, %r617;
	@%p235 bra 	$L__BB5_384;
	ld.shared.u32 	%r2718, [%r137];
	mul.wide.u32 	%rd197, %r618, 4;
	add.s64 	%rd198, %rd1, %rd197;
	st.global.u32 	[%rd198], %r2718;
$L__BB5_384:
	bar.warp.sync 	-1;
	shl.b32 	%r2719, %r481, 2;
	add.s32 	%r2721, %r2715, %r2719;
	ld.shared.u32 	%r2722, [%r2721+35328];
	add.s32 	%r619, %r2722, %r595;
	setp.ge.s32 	%p236, %r595, %r617;
	@%p236 bra 	$L__BB5_386;
	ld.shared.u32 	%r2723, [%r137+1536];
	mul.wide.u32 	%rd199, %r619, 4;
	add.s64 	%rd200, %rd1, %rd199;
	st.global.u32 	[%rd200], %r2723;
$L__BB5_386:
	bar.warp.sync 	-1;
	shl.b32 	%r2724, %r482, 2;
	add.s32 	%r2726, %r2715, %r2724;
	ld.shared.u32 	%r2727, [%r2726+35328];
	add.s32 	%r620, %r2727, %r597;
	setp.ge.s32 	%p237, %r597, %r617;
	@%p237 bra 	$L__BB5_388;
	ld.shared.u32 	%r2728, [%r137+3072];
	mul.wide.u32 	%rd201, %r620, 4;
	add.s64 	%rd202, %rd1, %rd201;
	st.global.u32 	[%rd202], %r2728;
$L__BB5_388:
	bar.warp.sync 	-1;
	shl.b32 	%r2729, %r483, 2;
	add.s32 	%r2731, %r2715, %r2729;
	ld.shared.u32 	%r2732, [%r2731+35328];
	add.s32 	%r621, %r2732, %r596;
	setp.ge.s32 	%p238, %r596, %r617;
	@%p238 bra 	$L__BB5_390;
	ld.shared.u32 	%r2733, [%r137+4608];
	mul.wide.u32 	%rd203, %r621, 4;
	add.s64 	%rd204, %rd1, %rd203;
	st.global.u32 	[%rd204], %r2733;
$L__BB5_390:
	bar.warp.sync 	-1;
	shl.b32 	%r2734, %r484, 2;
	add.s32 	%r2736, %r2715, %r2734;
	ld.shared.u32 	%r2737, [%r2736+35328];
	add.s32 	%r622, %r2737, %r599;
	setp.ge.s32 	%p239, %r599, %r617;
	@%p239 bra 	$L__BB5_392;
	ld.shared.u32 	%r2738, [%r137+6144];
	mul.wide.u32 	%rd205, %r622, 4;
	add.s64 	%rd206, %rd1, %rd205;
	st.global.u32 	[%rd206], %r2738;
$L__BB5_392:
	bar.warp.sync 	-1;
	shl.b32 	%r2739, %r485, 2;
	add.s32 	%r2741, %r2715, %r2739;
	ld.shared.u32 	%r2742, [%r2741+35328];
	add.s32 	%r623, %r2742, %r598;
	setp.ge.s32 	%p240, %r598, %r617;
	@%p240 bra 	$L__BB5_394;
	ld.shared.u32 	%r2743, [%r137+7680];
	mul.wide.u32 	%rd207, %r623, 4;
	add.s64 	%rd208, %rd1, %rd207;
	st.global.u32 	[%rd208], %r2743;
$L__BB5_394:
	bar.warp.sync 	-1;
	shl.b32 	%r2744, %r486, 2;
	add.s32 	%r2746, %r2715, %r2744;
	ld.shared.u32 	%r2747, [%r2746+35328];
	add.s32 	%r624, %r2747, %r600;
	setp.ge.s32 	%p241, %r600, %r617;
	@%p241 bra 	$L__BB5_396;
	ld.shared.u32 	%r2748, [%r137+9216];
	mul.wide.u32 	%rd209, %r624, 4;
	add.s64 	%rd210, %rd1, %rd209;
	st.global.u32 	[%rd210], %r2748;
$L__BB5_396:
	bar.warp.sync 	-1;
	shl.b32 	%r2749, %r487, 2;
	add.s32 	%r2751, %r2715, %r2749;
	ld.shared.u32 	%r2752, [%r2751+35328];
	add.s32 	%r625, %r2752, %r601;
	setp.ge.s32 	%p242, %r601, %r617;
	@%p242 bra 	$L__BB5_398;
	ld.shared.u32 	%r2753, [%r137+10752];
	mul.wide.u32 	%rd211, %r625, 4;
	add.s64 	%rd212, %rd1, %rd211;
	st.global.u32 	[%rd212], %r2753;
$L__BB5_398:
	bar.warp.sync 	-1;
	shl.b32 	%r2754, %r488, 2;
	add.s32 	%r2756, %r2715, %r2754;
	ld.shared.u32 	%r2757, [%r2756+35328];
	add.s32 	%r626, %r2757, %r603;
	setp.ge.s32 	%p243, %r603, %r617;
	@%p243 bra 	$L__BB5_400;
	ld.shared.u32 	%r2758, [%r137+12288];
	mul.wide.u32 	%rd213, %r626, 4;
	add.s64 	%rd214, %rd1, %rd213;
	st.global.u32 	[%rd214], %r2758;
$L__BB5_400:
	bar.warp.sync 	-1;
	shl.b32 	%r2759, %r489, 2;
	add.s32 	%r2761, %r2715, %r2759;
	ld.shared.u32 	%r2762, [%r2761+35328];
	add.s32 	%r627, %r2762, %r602;
	setp.ge.s32 	%p244, %r602, %r617;
	@%p244 bra 	$L__BB5_402;
	ld.shared.u32 	%r2763, [%r137+13824];
	mul.wide.u32 	%rd215, %r627, 4;
	add.s64 	%rd216, %rd1, %rd215;
	st.global.u32 	[%rd216], %r2763;
$L__BB5_402:
	bar.warp.sync 	-1;
	shl.b32 	%r2764, %r490, 2;
	add.s32 	%r2766, %r2715, %r2764;
	ld.shared.u32 	%r2767, [%r2766+35328];
	add.s32 	%r628, %r2767, %r604;
	setp.ge.s32 	%p245, %r604, %r617;
	@%p245 bra 	$L__BB5_404;
	ld.shared.u32 	%r2768, [%r137+15360];
	mul.wide.u32 	%rd217, %r628, 4;
	add.s64 	%rd218, %rd1, %rd217;
	st.global.u32 	[%rd218], %r2768;
$L__BB5_404:
	bar.warp.sync 	-1;
	shl.b32 	%r2769, %r491, 2;
	add.s32 	%r2771, %r2715, %r2769;
	ld.shared.u32 	%r2772, [%r2771+35328];
	add.s32 	%r629, %r2772, %r605;
	setp.ge.s32 	%p246, %r605, %r617;
	@%p246 bra 	$L__BB5_406;
	ld.shared.u32 	%r2773, [%r137+16896];
	mul.wide.u32 	%rd219, %r629, 4;
	add.s64 	%rd220, %rd1, %rd219;
	st.global.u32 	[%rd220], %r2773;
$L__BB5_406:
	bar.warp.sync 	-1;
	shl.b32 	%r2774, %r492, 2;
	add.s32 	%r2776, %r2715, %r2774;
	ld.shared.u32 	%r2777, [%r2776+35328];
	add.s32 	%r630, %r2777, %r607;
	setp.ge.s32 	%p247, %r607, %r617;
	@%p247 bra 	$L__BB5_408;
	ld.shared.u32 	%r2778, [%r137+18432];
	mul.wide.u32 	%rd221, %r630, 4;
	add.s64 	%rd222, %rd1, %rd221;
	st.global.u32 	[%rd222], %r2778;
$L__BB5_408:
	bar.warp.sync 	-1;
	shl.b32 	%r2779, %r493, 2;
	add.s32 	%r2781, %r2715, %r2779;
	ld.shared.u32 	%r2782, [%r2781+35328];
	add.s32 	%r631, %r2782, %r606;
	setp.ge.s32 	%p248, %r606, %r617;
	@%p248 bra 	$L__BB5_410;
	ld.shared.u32 	%r2783, [%r137+19968];
	mul.wide.u32 	%rd223, %r631, 4;
	add.s64 	%rd224, %rd1, %rd223;
	st.global.u32 	[%rd224], %r2783;
$L__BB5_410:
	bar.warp.sync 	-1;
	shl.b32 	%r2784, %r494, 2;
	add.s32 	%r2786, %r2715, %r2784;
	ld.shared.u32 	%r2787, [%r2786+35328];
	add.s32 	%r632, %r2787, %r608;
	setp.ge.s32 	%p249, %r608, %r617;
	@%p249 bra 	$L__BB5_412;
	ld.shared.u32 	%r2788, [%r137+21504];
	mul.wide.u32 	%rd225, %r632, 4;
	add.s64 	%rd226, %rd1, %rd225;
	st.global.u32 	[%rd226], %r2788;
$L__BB5_412:
	bar.warp.sync 	-1;
	shl.b32 	%r2789, %r495, 2;
	add.s32 	%r2791, %r2715, %r2789;
	ld.shared.u32 	%r2792, [%r2791+35328];
	add.s32 	%r633, %r2792, %r609;
	setp.ge.s32 	%p250, %r609, %r617;
	@%p250 bra 	$L__BB5_414;
	ld.shared.u32 	%r2793, [%r137+23040];
	mul.wide.u32 	%rd227, %r633, 4;
	add.s64 	%rd228, %rd1, %rd227;
	st.global.u32 	[%rd228], %r2793;
$L__BB5_414:
	bar.warp.sync 	-1;
	shl.b32 	%r2794, %r496, 2;
	add.s32 	%r2796, %r2715, %r2794;
	ld.shared.u32 	%r2797, [%r2796+35328];
	add.s32 	%r634, %r2797, %r611;
	setp.ge.s32 	%p251, %r611, %r617;
	@%p251 bra 	$L__BB5_416;
	ld.shared.u32 	%r2798, [%r137+24576];
	mul.wide.u32 	%rd229, %r634, 4;
	add.s64 	%rd230, %rd1, %rd229;
	st.global.u32 	[%rd230], %r2798;
$L__BB5_416:
	bar.warp.sync 	-1;
	shl.b32 	%r2799, %r497, 2;
	add.s32 	%r2801, %r2715, %r2799;
	ld.shared.u32 	%r2802, [%r2801+35328];
	add.s32 	%r635, %r2802, %r610;
	setp.ge.s32 	%p252, %r610, %r617;
	@%p252 bra 	$L__BB5_418;
	ld.shared.u32 	%r2803, [%r137+26112];
	mul.wide.u32 	%rd231, %r635, 4;
	add.s64 	%rd232, %rd1, %rd231;
	st.global.u32 	[%rd232], %r2803;
$L__BB5_418:
	bar.warp.sync 	-1;
	shl.b32 	%r2804, %r498, 2;
	add.s32 	%r2806, %r2715, %r2804;
	ld.shared.u32 	%r2807, [%r2806+35328];
	add.s32 	%r636, %r2807, %r612;
	setp.ge.s32 	%p253, %r612, %r617;
	@%p253 bra 	$L__BB5_420;
	ld.shared.u32 	%r2808, [%r137+27648];
	mul.wide.u32 	%rd233, %r636, 4;
	add.s64 	%rd234, %rd1, %rd233;
	st.global.u32 	[%rd234], %r2808;
$L__BB5_420:
	bar.warp.sync 	-1;
	shl.b32 	%r2809, %r499, 2;
	add.s32 	%r2811, %r2715, %r2809;
	ld.shared.u32 	%r2812, [%r2811+35328];
	add.s32 	%r637, %r2812, %r613;
	setp.ge.s32 	%p254, %r613, %r617;
	@%p254 bra 	$L__BB5_422;
	ld.shared.u32 	%r2813, [%r137+29184];
	mul.wide.u32 	%rd235, %r637, 4;
	add.s64 	%rd236, %rd1, %rd235;
	st.global.u32 	[%rd236], %r2813;
$L__BB5_422:
	bar.warp.sync 	-1;
	shl.b32 	%r2814, %r500, 2;
	add.s32 	%r2816, %r2715, %r2814;
	ld.shared.u32 	%r2817, [%r2816+35328];
	add.s32 	%r638, %r2817, %r614;
	setp.ge.s32 	%p255, %r614, %r617;
	@%p255 bra 	$L__BB5_424;
	ld.shared.u32 	%r2818, [%r137+30720];
	mul.wide.u32 	%rd237, %r638, 4;
	add.s64 	%rd238, %rd1, %rd237;
	st.global.u32 	[%rd238], %r2818;
$L__BB5_424:
	bar.warp.sync 	-1;
	shl.b32 	%r2819, %r501, 2;
	add.s32 	%r2821, %r2715, %r2819;
	ld.shared.u32 	%r2822, [%r2821+35328];
	add.s32 	%r639, %r2822, %r615;
	setp.ge.s32 	%p256, %r615, %r617;
	@%p256 bra 	$L__BB5_426;
	ld.shared.u32 	%r2823, [%r137+32256];
	mul.wide.u32 	%rd239, %r639, 4;
	add.s64 	%rd240, %rd1, %rd239;
	st.global.u32 	[%rd240], %r2823;
$L__BB5_426:
	bar.warp.sync 	-1;
	shl.b32 	%r2824, %r502, 2;
	add.s32 	%r2826, %r2715, %r2824;
	ld.shared.u32 	%r2827, [%r2826+35328];
	add.s32 	%r640, %r2827, %r616;
	setp.ge.s32 	%p257, %r616, %r617;
	@%p257 bra 	$L__BB5_428;
	ld.shared.u32 	%r2828, [%r137+33792];
	mul.wide.u32 	%rd241, %r640, 4;
	add.s64 	%rd242, %rd1, %rd241;
	st.global.u32 	[%rd242], %r2828;
$L__BB5_428:
	bar.warp.sync 	-1;
$L__BB5_429:
	ret;

}
	// .globl	_ZN3cub18CUB_300001_SM_10006detail10radix_sort31DeviceRadixSortSingleTileKernelINS1_5radix10policy_hubIiijE10Policy1000ELNS0_9SortOrderE1EiijNS1_21identity_decomposer_tEEEvPKT1_PSA_PKT2_PSE_T3_iiT4_
.visible .entry _ZN3cub18CUB_300001_SM_10006detail10radix_sort31DeviceRadixSortSingleTileKernelINS1_5radix10policy_hubIiijE10Policy1000ELNS0_9SortOrderE1EiijNS1_21identity_decomposer_tEEEvPKT1_PSA_PKT2_PSE_T3_iiT4_(
	.param .u64 .ptr .align 1 _ZN3cub18CUB_300001_SM_10006detail10radix_sort31DeviceRadixSortSingleTileKernelINS1_5radix10policy_hubIiijE10Policy1000ELNS0_9SortOrderE1EiijNS1_21identity_decomposer_tEEEvPKT1_PSA_PKT2_PSE_T3_iiT4__param_0,
	.param .u64 .ptr .align 1 _ZN3cub18CUB_300001_SM_10006detail10radix_sort31DeviceRadixSortSingleTileKernelINS1_5radix10policy_hubIiijE10Policy1000ELNS0_9SortOrderE1EiijNS1_21identity_decomposer_tEEEvPKT1_PSA_PKT2_PSE_T3_iiT4__param_1,
	.param .u64 .ptr .align 1 _ZN3cub18CUB_300001_SM_10006detail10radix_sort31DeviceRadixSortSingleTileKernelINS1_5radix10policy_hubIiijE10Policy1000ELNS0_9SortOrderE1EiijNS1_21identity_decomposer_tEEEvPKT1_PSA_PKT2_PSE_T3_iiT4__param_2,
	.param .u64 .ptr .align 1 _ZN3cub18CUB_300001_SM_10006detail10radix_sort31DeviceRadixSortSingleTileKernelINS1_5radix10policy_hubIiijE10Policy1000ELNS0_9SortOrderE1EiijNS1_21identity_decomposer_tEEEvPKT1_PSA_PKT2_PSE_T3_iiT4__param_3,
	.param .u32 _ZN3cub18CUB_300001_SM_10006detail10radix_sort31DeviceRadixSortSingleTileKernelINS1_5radix10policy_hubIiijE10Policy1000ELNS0_9SortOrderE1EiijNS1_21identity_decomposer_tEEEvPKT1_PSA_PKT2_PSE_T3_iiT4__param_4,
	.param .u32 _ZN3cub18CUB_300001_SM_10006detail10radix_sort31DeviceRadixSortSingleTileKernelINS1_5radix10policy_hubIiijE10Policy1000ELNS0_9SortOrderE1EiijNS1_21identity_decomposer_tEEEvPKT1_PSA_PKT2_PSE_T3_iiT4__param_5,
	.param .u32 _ZN3cub18CUB_300001_SM_10006detail10radix_sort31DeviceRadixSortSingleTileKernelINS1_5radix10policy_hubIiijE10Policy1000ELNS0_9SortOrderE1EiijNS1_21identity_decomposer_tEEEvPKT1_PSA_PKT2_PSE_T3_iiT4__param_6,
	.param .align 1 .b8 _ZN3cub18CUB_300001_SM_10006detail10radix_sort31DeviceRadixSortSingleTileKernelINS1_5radix10policy_hubIiijE10Policy1000ELNS0_9SortOrderE1EiijNS1_21identity_decomposer_tEEEvPKT1_PSA_PKT2_PSE_T3_iiT4__param_7[1]
)
.maxntid 256
.minnctapersm 1
{
	.reg .pred 	%p<72>;
	.reg .b16 	%rs<39>;
	.reg .b32 	%r<916>;
	.reg .b64 	%rd<16>;
	// demoted variable
	.shared .align 16 .b8 _ZZN3cub18CUB_300001_SM_10006detail10radix_sort31DeviceRadixSortSingleTileKernelINS1_5radix10policy_hubIiijE10Policy1000ELNS0_9SortOrderE1EiijNS1_21identity_decomposer_tEEEvPKT1_PSA_PKT2_PSE_T3_iiT4_E12temp_storage[33856];
	ld.param.u64 	%rd8, [_ZN3cub18CUB_300001_SM_10006detail10radix_sort31DeviceRadixSortSingleTileKernelINS1_5radix10policy_hubIiijE10Policy1000ELNS0_9SortOrderE1EiijNS1_21identity_decomposer_tEEEvPKT1_PSA_PKT2_PSE_T3_iiT4__param_0];
	ld.param.u64 	%rd5, [_ZN3cub18CUB_300001_SM_10006detail10radix_sort31DeviceRadixSortSingleTileKernelINS1_5radix10policy_hubIiijE10Policy1000ELNS0_9SortOrderE1EiijNS1_21identity_decomposer_tEEEvPKT1_PSA_PKT2_PSE_T3_iiT4__param_1];
	ld.param.u64 	%rd6, [_ZN3cub18CUB_300001_SM_10006detail10radix_sort31DeviceRadixSortSingleTileKernelINS1_5radix10policy_hubIiijE10Policy1000ELNS0_9SortOrderE1EiijNS1_21identity_decomposer_tEEEvPKT1_PSA_PKT2_PSE_T3_iiT4__param_2];
	ld.param.u64 	%rd7, [_ZN3cub18CUB_300001_SM_10006detail10radix_sort31DeviceRadixSortSingleTileKernelINS1_5radix10policy_hubIiijE10Policy1000ELNS0_9SortOrderE1EiijNS1_21identity_decomposer_tEEEvPKT1_PSA_PKT2_PSE_T3_iiT4__param_3];
	ld.param.u32 	%r302, [_ZN3cub18CUB_300001_SM_10006detail10radix_sort31DeviceRadixSortSingleTileKernelINS1_5radix10policy_hubIiijE10Policy1000ELNS0_9SortOrderE1EiijNS1_21identity_decomposer_tEEEvPKT1_PSA_PKT2_PSE_T3_iiT4__param_4];
	ld.param.u32 	%r303, [_ZN3cub18CUB_300001_SM_10006detail10radix_sort31DeviceRadixSortSingleTileKernelINS1_5radix10policy_hubIiijE10Policy1000ELNS0_9SortOrderE1EiijNS1_21identity_decomposer_tEEEvPKT1_PSA_PKT2_PSE_T3_iiT4__param_5];
	ld.param.u32 	%r304, [_ZN3cub18CUB_300001_SM_10006detail10radix_sort31DeviceRadixSortSingleTileKernelINS1_5radix10policy_hubIiijE10Policy1000ELNS0_9SortOrderE1EiijNS1_21identity_decomposer_tEEEvPKT1_PSA_PKT2_PSE_T3_iiT4__param_6];
	cvta.to.global.u64 	%rd9, %rd8;
	mov.u32 	%r1, %tid.x;
	mul.lo.s32 	%r2, %r1, 19;
	setp.ge.s32 	%p1, %r2, %r302;
	mul.wide.u32 	%rd10, %r2, 4;
	add.s64 	%rd1, %rd9, %rd10;
	mov.b32 	%r894, 0;
	@%p1 bra 	$L__BB6_2;
	ld.global.u32 	%r306, [%rd1];
	xor.b32  	%r894, %r306, -2147483648;
$L__BB6_2:
	add.s32 	%r5, %r2, 1;
	setp.ge.s32 	%p2, %r5, %r302;
	mov.b32 	%r893, 0;
	@%p2 bra 	$L__BB6_4;
	ld.global.u32 	%r308, [%rd1+4];
	xor.b32  	%r893, %r308, -2147483648;
$L__BB6_4:
	add.s32 	%r8, %r2, 2;
	setp.ge.s32 	%p3, %r8, %r302;
	mov.b32 	%r892, 0;
	@%p3 bra 	$L__BB6_6;
	ld.global.u32 	%r310, [%rd1+8];
	xor.b32  	%r892, %r310, -2147483648;
$L__BB6_6:
	add.s32 	%r11, %r2, 3;
	setp.ge.s32 	%p4, %r11, %r302;
	mov.b32 	%r891, 0;
	@%p4 bra 	$L__BB6_8;
	ld.global.u32 	%r312, [%rd1+12];
	xor.b32  	%r891, %r312, -2147483648;
$L__BB6_8:
	add.s32 	%r14, %r2, 4;
	setp.ge.s32 	%p5, %r14, %r302;
	mov.b32 	%r890, 0;
	@%p5 bra 	$L__BB6_10;
	ld.global.u32 	%r314, [%rd1+16];
	xor.b32  	%r890, %r314, -2147483648;
$L__BB6_10:
	add.s32 	%r17, %r2, 5;
	setp.ge.s32 	%p6, %r17, %r302;
	mov.b32 	%r889, 0;
	@%p6 bra 	$L__BB6_12;
	ld.global.u32 	%r316, [%rd1+20];
	xor.b32  	%r889, %r316, -2147483648;
$L__BB6_12:
	add.s32 	%r20, %r2, 6;
	setp.ge.s32 	%p7, %r20, %r302;
	mov.b32 	%r888, 0;
	@%p7 bra 	$L__BB6_14;
	ld.global.u32 	%r318, [%rd1+24];
	xor.b32  	%r888, %r318, -2147483648;
$L__BB6_14:
	add.s32 	%r23, %r2, 7;
	setp.ge.s32 	%p8, %r23, %r302;
	mov.b32 	%r887, 0;
	@%p8 bra 	$L__BB6_16;
	ld.global.u32 	%r320, [%rd1+28];
	xor.b32  	%r887, %r320, -2147483648;
$L__BB6_16:
	add.s32 	%r26, %r2, 8;
	setp.ge.s32 	%p9, %r26, %r302;
	mov.b32 	%r886, 0;
	@%p9 bra 	$L__BB6_18;
	ld.global.u32 	%r322, [%rd1+32];
	xor.b32  	%r886, %r322, -2147483648;
$L__BB6_18:
	add.s32 	%r29, %r2, 9;
	setp.ge.s32 	%p10, %r29, %r302;
	mov.b32 	%r885, 0;
	@%p10 bra 	$L__BB6_20;
	ld.global.u32 	%r324, [%rd1+36];
	xor.b32  	%r885, %r324, -2147483648;
$L__BB6_20:
	add.s32 	%r32, %r2, 10;
	setp.ge.s32 	%p11, %r32, %r302;
	mov.b32 	%r884, 0;
	@%p11 bra 	$L__BB6_22;
	ld.global.u32 	%r326, [%rd1+40];
	xor.b32  	%r884, %r326, -2147483648;
$L__BB6_22:
	add.s32 	%r35, %r2, 11;
	setp.ge.s32 	%p12, %r35, %r302;
	mov.b32 	%r883, 0;
	@%p12 bra 	$L__BB6_24;
	ld.global.u32 	%r328, [%rd1+44];
	xor.b32  	%r883, %r328, -2147483648;
$L__BB6_24:
	add.s32 	%r38, %r2, 12;
	setp.ge.s32 	%p13, %r38, %r302;
	mov.b32 	%r882, 0;
	@%p13 bra 	$L__BB6_26;
	ld.global.u32 	%r330, [%rd1+48];
	xor.b32  	%r882, %r330, -2147483648;
$L__BB6_26:
	add.s32 	%r41, %r2, 13;
	setp.ge.s32 	%p14, %r41, %r302;
	mov.b32 	%r881, 0;
	@%p14 bra 	$L__BB6_28;
	ld.global.u32 	%r332, [%rd1+52];
	xor.b32  	%r881, %r332, -2147483648;
$L__BB6_28:
	add.s32 	%r44, %r2, 14;
	setp.ge.s32 	%p15, %r44, %r302;
	mov.b32 	%r880, 0;
	@%p15 bra 	$L__BB6_30;
	ld.global.u32 	%r334, [%rd1+56];
	xor.b32  	%r880, %r334, -2147483648;
$L__BB6_30:
	add.s32 	%r47, %r2, 15;
	setp.ge.s32 	%p16, %r47, %r302;
	mov.b32 	%r879, 0;
	@%p16 bra 	$L__BB6_32;
	ld.global.u32 	%r336, [%rd1+60];
	xor.b32  	%r879, %r336, -2147483648;
$L__BB6_32:
	add.s32 	%r50, %r2, 16;
	setp.ge.s32 	%p17, %r50, %r302;
	mov.b32 	%r878, 0;
	@%p17 bra 	$L__BB6_34;
	ld.global.u32 	%r338, [%rd1+64];
	xor.b32  	%r878, %r338, -2147483648;
$L__BB6_34:
	add.s32 	%r53, %r2, 17;
	setp.ge.s32 	%p18, %r53, %r302;
	mov.b32 	%r877, 0;
	@%p18 bra 	$L__BB6_36;
	ld.global.u32 	%r340, [%rd1+68];
	xor.b32  	%r877, %r340, -2147483648;
$L__BB6_36:
	add.s32 	%r56, %r2, 18;
	setp.ge.s32 	%p19, %r56, %r302;
	mov.b32 	%r876, 0;
	@%p19 bra 	$L__BB6_38;
	ld.global.u32 	%r342, [%rd1+72];
	xor.b32  	%r876, %r342, -2147483648;
$L__BB6_38:
	bar.sync 	0;
	shfl.sync.idx.b32	%r59|%p20, %r302, 0, 31, -1;
	setp.ge.s32 	%p21, %r2, %r59;
	cvta.to.global.u64 	%rd11, %rd6;
	add.s64 	%rd2, %rd11, %rd10;
	@%p21 bra 	$L__BB6_40;
	ld.global.u32 	%r913, [%rd2];
$L__BB6_40:
	setp.ge.s32 	%p22, %r5, %r59;
	@%p22 bra 	$L__BB6_42;
	ld.global.u32 	%r912, [%rd2+4];
$L__BB6_42:
	setp.ge.s32 	%p23, %r8, %r59;
	@%p23 bra 	$L__BB6_44;
	ld.global.u32 	%r911, [%rd2+8];
$L__BB6_44:
	setp.ge.s32 	%p24, %r11, %r59;
	@%p24 bra 	$L__BB6_46;
	ld.global.u32 	%r910, [%rd2+12];
$L__BB6_46:
	setp.ge.s32 	%p25, %r14, %r59;
	@%p25 bra 	$L__BB6_48;
	ld.global.u32 	%r909, [%rd2+16];
$L__BB6_48:
	setp.ge.s32 	%p26, %r17, %r59;
	@%p26 bra 	$L__BB6_50;
	ld.global.u32 	%r908, [%rd2+20];
$L__BB6_50:
	setp.ge.s32 	%p27, %r20, %r59;
	@%p27 bra 	$L__BB6_52;
	ld.global.u32 	%r907, [%rd2+24];
$L__BB6_52:
	setp.ge.s32 	%p28, %r23, %r59;
	@%p28 bra 	$L__BB6_54;
	ld.global.u32 	%r906, [%rd2+28];
$L__BB6_54:
	setp.ge.s32 	%p29, %r26, %r59;
	@%p29 bra 	$L__BB6_56;
	ld.global.u32 	%r905, [%rd2+32];
$L__BB6_56:
	setp.ge.s32 	%p30, %r29, %r59;
	@%p30 bra 	$L__BB6_58;
	ld.global.u32 	%r904, [%rd2+36];
$L__BB6_58:
	setp.ge.s32 	%p31, %r32, %r59;
	@%p31 bra 	$L__BB6_60;
	ld.global.u32 	%r903, [%rd2+40];
$L__BB6_60:
	setp.ge.s32 	%p32, %r35, %r59;
	@%p32 bra 	$L__BB6_62;
	ld.global.u32 	%r902, [%rd2+44];
$L__BB6_62:
	setp.ge.s32 	%p33, %r38, %r59;
	@%p33 bra 	$L__BB6_64;
	ld.global.u32 	%r901, [%rd2+48];
$L__BB6_64:
	setp.ge.s32 	%p34, %r41, %r59;
	@%p34 bra 	$L__BB6_66;
	ld.global.u32 	%r900, [%rd2+52];
$L__BB6_66:
	setp.ge.s32 	%p35, %r44, %r59;
	@%p35 bra 	$L__BB6_68;
	ld.global.u32 	%r899, [%rd2+56];
$L__BB6_68:
	setp.ge.s32 	%p36, %r47, %r59;
	@%p36 bra 	$L__BB6_70;
	ld.global.u32 	%r898, [%rd2+60];
$L__BB6_70:
	setp.ge.s32 	%p37, %r50, %r59;
	@%p37 bra 	$L__BB6_72;
	ld.global.u32 	%r897, [%rd2+64];
$L__BB6_72:
	setp.ge.s32 	%p38, %r53, %r59;
	@%p38 bra 	$L__BB6_74;
	ld.global.u32 	%r896, [%rd2+68];
$L__BB6_74:
	setp.ge.s32 	%p39, %r56, %r59;
	@%p39 bra 	$L__BB6_76;
	ld.global.u32 	%r895, [%rd2+72];
$L__BB6_76:
	bar.sync 	0;
	shr.u32 	%r98, %r1, 5;
	shl.b32 	%r363, %r1, 2;
	mov.u32 	%r364, _ZZN3cub18CUB_300001_SM_10006detail10radix_sort31DeviceRadixSortSingleTileKernelINS1_5radix10policy_hubIiijE10Policy1000ELNS0_9SortOrderE1EiijNS1_21identity_decomposer_tEEEvPKT1_PSA_PKT2_PSE_T3_iiT4_E12temp_storage;
	add.s32 	%r99, %r364, %r363;
	shl.b32 	%r365, %r1, 7;
	add.s32 	%r100, %r99, %r365;
	shl.b32 	%r366, %r98, 2;
	add.s32 	%r367, %r364, %r366;
	add.s32 	%r101, %r367, 33792;
	mad.lo.s32 	%r102, %r1, -56, %r100;
	add.s32 	%r875, %r303, 6;
	sub.s32 	%r874, %r304, %r303;
$L__BB6_77:
	add.s32 	%r427, %r875, -6;
	min.s32 	%r370, %r874, 6;
	mov.b32 	%r456, 0;
	st.shared.u32 	[%r99], %r456;
	st.shared.u32 	[%r99+1024], %r456;
	st.shared.u32 	[%r99+2048], %r456;
	st.shared.u32 	[%r99+3072], %r456;
	st.shared.u32 	[%r99+4096], %r456;
	st.shared.u32 	[%r99+5120], %r456;
	st.shared.u32 	[%r99+6144], %r456;
	st.shared.u32 	[%r99+7168], %r456;
	st.shared.u32 	[%r99+8192], %r456;
	st.shared.u32 	[%r99+9216], %r456;
	st.shared.u32 	[%r99+10240], %r456;
	st.shared.u32 	[%r99+11264], %r456;
	st.shared.u32 	[%r99+12288], %r456;
	st.shared.u32 	[%r99+13312], %r456;
	st.shared.u32 	[%r99+14336], %r456;
	st.shared.u32 	[%r99+15360], %r456;
	st.shared.u32 	[%r99+16384], %r456;
	st.shared.u32 	[%r99+17408], %r456;
	st.shared.u32 	[%r99+18432], %r456;
	st.shared.u32 	[%r99+19456], %r456;
	st.shared.u32 	[%r99+20480], %r456;
	st.shared.u32 	[%r99+21504], %r456;
	st.shared.u32 	[%r99+22528], %r456;
	st.shared.u32 	[%r99+23552], %r456;
	st.shared.u32 	[%r99+24576], %r456;
	st.shared.u32 	[%r99+25600], %r456;
	st.shared.u32 	[%r99+26624], %r456;
	st.shared.u32 	[%r99+27648], %r456;
	st.shared.u32 	[%r99+28672], %r456;
	st.shared.u32 	[%r99+29696], %r456;
	st.shared.u32 	[%r99+30720], %r456;
	st.shared.u32 	[%r99+31744], %r456;
	st.shared.u32 	[%r99+32768], %r456;
	// begin inline asm
	bmsk.clamp.b32 %r368, %r456, %r370;
	// end inline asm
	// begin inline asm
	shr.b32 %r371, %r894, %r427;
	// end inline asm
	and.b32  	%r459, %r368, %r371;
	shl.b32 	%r460, %r459, 10;
	not.b32 	%r461, %r460;
	and.b32  	%r462, %r461, 31744;
	add.s32 	%r463, %r99, %r462;
	shr.u32 	%r464, %r459, 4;
	and.b32  	%r465, %r464, 268435454;
	sub.s32 	%r146, %r463, %r465;
	ld.shared.u16 	%rs1, [%r146+2];
	add.s16 	%rs20, %rs1, 1;
	st.shared.u16 	[%r146+2], %rs20;
	// begin inline asm
	shr.b32 %r374, %r893, %r427;
	// end inline asm
	and.b32  	%r466, %r368, %r374;
	shl.b32 	%r467, %r466, 10;
	not.b32 	%r468, %r467;
	and.b32  	%r469, %r468, 31744;
	add.s32 	%r470, %r99, %r469;
	shr.u32 	%r471, %r466, 4;
	and.b32  	%r472, %r471, 268435454;
	sub.s32 	%r147, %r470, %r472;
	ld.shared.u16 	%rs2, [%r147+2];
	add.s16 	%rs21, %rs2, 1;
	st.shared.u16 	[%r147+2], %rs21;
	// begin inline asm
	shr.b32 %r377, %r892, %r427;
	// end inline asm
	and.b32  	%r473, %r368, %r377;
	shl.b32 	%r474, %r473, 10;
	not.b32 	%r475, %r474;
	and.b32  	%r476, %r475, 31744;
	add.s32 	%r477, %r99, %r476;
	shr.u32 	%r478, %r473, 4;
	and.b32  	%r479, %r478, 268435454;
	sub.s32 	%r148, %r477, %r479;
	ld.shared.u16 	%rs3, [%r148+2];
	add.s16 	%rs22, %rs3, 1;
	st.shared.u16 	[%r148+2], %rs22;
	// begin inline asm
	shr.b32 %r380, %r891, %r427;
	// end inline asm
	and.b32  	%r480, %r368, %r380;
	shl.b32 	%r481, %r480, 10;
	not.b32 	%r482, %r481;
	and.b32  	%r483, %r482, 31744;
	add.s32 	%r484, %r99, %r483;
	shr.u32 	%r485, %r480, 4;
	and.b32  	%r486, %r485, 268435454;
	sub.s32 	%r149, %r484, %r486;
	ld.shared.u16 	%rs4, [%r149+2];
	add.s16 	%rs23, %rs4, 1;
	st.shared.u16 	[%r149+2], %rs23;
	// begin inline asm
	shr.b32 %r383, %r890, %r427;
	// end inline asm
	and.b32  	%r487, %r368, %r383;
	shl.b32 	%r488, %r487, 10;
	not.b32 	%r489, %r488;
	and.b32  	%r490, %r489, 31744;
	add.s32 	%r491, %r99, %r490;
	shr.u32 	%r492, %r487, 4;
	and.b32  	%r493, %r492, 268435454;
	sub.s32 	%r150, %r491, %r493;
	ld.shared.u16 	%rs5, [%r150+2];
	add.s16 	%rs24, %rs5, 1;
	st.shared.u16 	[%r150+2], %rs24;
	// begin inline asm
	shr.b32 %r386, %r889, %r427;
	// end inline asm
	and.b32  	%r494, %r368, %r386;
	shl.b32 	%r495, %r494, 10;
	not.b32 	%r496, %r495;
	and.b32  	%r497, %r496, 31744;
	add.s32 	%r498, %r99, %r497;
	shr.u32 	%r499, %r494, 4;
	and.b32  	%r500, %r499, 268435454;
	sub.s32 	%r151, %r498, %r500;
	ld.shared.u16 	%rs6, [%r151+2];
	add.s16 	%rs25, %rs6, 1;
	st.shared.u16 	[%r151+2], %rs25;
	// begin inline asm
	shr.b32 %r389, %r888, %r427;
	// end inline asm
	and.b32  	%r501, %r368, %r389;
	shl.b32 	%r502, %r501, 10;
	not.b32 	%r503, %r502;
	and.b32  	%r504, %r503, 31744;
	add.s32 	%r505, %r99, %r504;
	shr.u32 	%r506, %r501, 4;
	and.b32  	%r507, %r506, 268435454;
	sub.s32 	%r152, %r505, %r507;
	ld.shared.u16 	%rs7, [%r152+2];
	add.s16 	%rs26, %rs7, 1;
	st.shared.u16 	[%r152+2], %rs26;
	// begin inline asm
	shr.b32 %r392, %r887, %r427;
	// end inline asm
	and.b32  	%r508, %r368, %r392;
	shl.b32 	%r509, %r508, 10;
	not.b32 	%r510, %r509;
	and.b32  	%r511, %r510, 31744;
	add.s32 	%r512, %r99, %r511;
	shr.u32 	%r513, %r508, 4;
	and.b32  	%r514, %r513, 268435454;
	sub.s32 	%r153, %r512, %r514;
	ld.shared.u16 	%rs8, [%r153+2];
	add.s16 	%rs27, %rs8, 1;
	st.shared.u16 	[%r153+2], %rs27;
	// begin inline asm
	shr.b32 %r395, %r886, %r427;
	// end inline asm
	and.b32  	%r515, %r368, %r395;
	shl.b32 	%r516, %r515, 10;
	not.b32 	%r517, %r516;
	and.b32  	%r518, %r517, 31744;
	add.s32 	%r519, %r99, %r518;
	shr.u32 	%r520, %r515, 4;
	and.b32  	%r521, %r520, 268435454;
	sub.s32 	%r154, %r519, %r521;
	ld.shared.u16 	%rs9, [%r154+2];
	add.s16 	%rs28, %rs9, 1;
	st.shared.u16 	[%r154+2], %rs28;
	// begin inline asm
	shr.b32 %r398, %r885, %r427;
	// end inline asm
	and.b32  	%r522, %r368, %r398;
	shl.b32 	%r523, %r522, 10;
	not.b32 	%r524, %r523;
	and.b32  	%r525, %r524, 31744;
	add.s32 	%r526, %r99, %r525;
	shr.u32 	%r527, %r522, 4;
	and.b32  	%r528, %r527, 268435454;
	sub.s32 	%r155, %r526, %r528;
	ld.shared.u16 	%rs10, [%r155+2];
	add.s16 	%rs29, %rs10, 1;
	st.shared.u16 	[%r155+2], %rs29;
	// begin inline asm
	shr.b32 %r401, %r884, %r427;
	// end inline asm
	and.b32  	%r529, %r368, %r401;
	shl.b32 	%r530, %r529, 10;
	not.b32 	%r531, %r530;
	and.b32  	%r532, %r531, 31744;
	add.s32 	%r533, %r99, %r532;
	shr.u32 	%r534, %r529, 4;
	and.b32  	%r535, %r534, 268435454;
	sub.s32 	%r156, %r533, %r535;
	ld.shared.u16 	%rs11, [%r156+2];
	add.s16 	%rs30, %rs11, 1;
	st.shared.u16 	[%r156+2], %rs30;
	// begin inline asm
	shr.b32 %r404, %r883, %r427;
	// end inline asm
	and.b32  	%r536, %r368, %r404;
	shl.b32 	%r537, %r536, 10;
	not.b32 	%r538, %r537;
	and.b32  	%r539, %r538, 31744;
	add.s32 	%r540, %r99, %r539;
	shr.u32 	%r541, %r536, 4;
	and.b32  	%r542, %r541, 268435454;
	sub.s32 	%r157, %r540, %r542;
	ld.shared.u16 	%rs12, [%r157+2];
	add.s16 	%rs31, %rs12, 1;
	st.shared.u16 	[%r157+2], %rs31;
	// begin inline asm
	shr.b32 %r407, %r882, %r427;
	// end inline asm
	and.b32  	%r543, %r368, %r407;
	shl.b32 	%r544, %r543, 10;
	not.b32 	%r545, %r544;
	and.b32  	%r546, %r545, 31744;
	add.s32 	%r547, %r99, %r546;
	shr.u32 	%r548, %r543, 4;
	and.b32  	%r549, %r548, 268435454;
	sub.s32 	%r158, %r547, %r549;
	ld.shared.u16 	%rs13, [%r158+2];
	add.s16 	%rs32, %rs13, 1;
	st.shared.u16 	[%r158+2], %rs32;
	// begin inline asm
	shr.b32 %r410, %r881, %r427;
	// end inline asm
	and.b32  	%r550, %r368, %r410;
	shl.b32 	%r551, %r550, 10;
	not.b32 	%r552, %r551;
	and.b32  	%r553, %r552, 31744;
	add.s32 	%r554, %r99, %r553;
	shr.u32 	%r555, %r550, 4;
	and.b32  	%r556, %r555, 268435454;
	sub.s32 	%r159, %r554, %r556;
	ld.shared.u16 	%rs14, [%r159+2];
	add.s16 	%rs33, %rs14, 1;
	st.shared.u16 	[%r159+2], %rs33;
	// begin inline asm
	shr.b32 %r413, %r880, %r427;
	// end inline asm
	and.b32  	%r557, %r368, %r413;
	shl.b32 	%r558, %r557, 10;
	not.b32 	%r559, %r558;
	and.b32  	%r560, %r559, 31744;
	add.s32 	%r561, %r99, %r560;
	shr.u32 	%r562, %r557, 4;
	and.b32  	%r563, %r562, 268435454;
	sub.s32 	%r160, %r561, %r563;
	ld.shared.u16 	%rs15, [%r160+2];
	add.s16 	%rs34, %rs15, 1;
	st.shared.u16 	[%r160+2], %rs34;
	// begin inline asm
	shr.b32 %r416, %r879, %r427;
	// end inline asm
	and.b32  	%r564, %r368, %r416;
	shl.b32 	%r565, %r564, 10;
	not.b32 	%r566, %r565;
	and.b32  	%r567, %r566, 31744;
	add.s32 	%r568, %r99, %r567;
	shr.u32 	%r569, %r564, 4;
	and.b32  	%r570, %r569, 268435454;
	sub.s32 	%r161, %r568, %r570;
	ld.shared.u16 	%rs16, [%r161+2];
	add.s16 	%rs35, %rs16, 1;
	st.shared.u16 	[%r161+2], %rs35;
	// begin inline asm
	shr.b32 %r419, %r878, %r427;
	// end inline asm
	and.b32  	%r571, %r368, %r419;
	shl.b32 	%r572, %r571, 10;
	not.b32 	%r573, %r572;
	and.b32  	%r574, %r573, 31744;
	add.s32 	%r575, %r99, %r574;
	shr.u32 	%r576, %r571, 4;
	and.b32  	%r577, %r576, 268435454;
	sub.s32 	%r162, %r575, %r577;
	ld.shared.u16 	%rs17, [%r162+2];
	add.s16 	%rs36, %rs17, 1;
	st.shared.u16 	[%r162+2], %rs36;
	// begin inline asm
	shr.b32 %r422, %r877, %r427;
	// end inline asm
	and.b32  	%r578, %r368, %r422;
	shl.b32 	%r579, %r578, 10;
	not.b32 	%r580, %r579;
	and.b32  	%r581, %r580, 31744;
	add.s32 	%r582, %r99, %r581;
	shr.u32 	%r583, %r578, 4;
	and.b32  	%r584, %r583, 268435454;
	sub.s32 	%r163, %r582, %r584;
	ld.shared.u16 	%rs18, [%r163+2];
	add.s16 	%rs37, %rs18, 1;
	st.shared.u16 	[%r163+2], %rs37;
	// begin inline asm
	shr.b32 %r425, %r876, %r427;
	// end inline asm
	and.b32  	%r585, %r368, %r425;
	shl.b32 	%r586, %r585, 10;
	not.b32 	%r587, %r586;
	and.b32  	%r588, %r587, 31744;
	add.s32 	%r589, %r99, %r588;
	shr.u32 	%r590, %r585, 4;
	and.b32  	%r591, %r590, 268435454;
	sub.s32 	%r164, %r589, %r591;
	ld.shared.u16 	%rs19, [%r164+2];
	add.s16 	%rs38, %rs19, 1;
	st.shared.u16 	[%r164+2], %rs38;
	bar.sync 	0;
	ld.shared.u32 	%r165, [%r100];
	ld.shared.u32 	%r592, [%r100+4];
	ld.shared.u32 	%r593, [%r100+8];
	ld.shared.u32 	%r594, [%r100+12];
	ld.shared.u32 	%r595, [%r100+16];
	ld.shared.u32 	%r596, [%r100+20];
	ld.shared.u32 	%r597, [%r100+24];
	ld.shared.u32 	%r598, [%r100+28];
	ld.shared.u32 	%r599, [%r100+32];
	ld.shared.u32 	%r600, [%r100+36];
	ld.shared.u32 	%r601, [%r100+40];
	ld.shared.u32 	%r602, [%r100+44];
	ld.shared.u32 	%r603, [%r100+48];
	ld.shared.u32 	%r604, [%r100+52];
	ld.shared.u32 	%r605, [%r100+56];
	ld.shared.u32 	%r606, [%r100+60];
	ld.shared.u32 	%r607, [%r100+64];
	ld.shared.u32 	%r608, [%r100+68];
	ld.shared.u32 	%r609, [%r100+72];
	ld.shared.u32 	%r610, [%r100+76];
	ld.shared.u32 	%r611, [%r100+80];
	ld.shared.u32 	%r612, [%r100+84];
	ld.shared.u32 	%r613, [%r100+88];
	ld.shared.u32 	%r614, [%r100+92];
	ld.shared.u32 	%r615, [%r100+96];
	ld.shared.u32 	%r616, [%r100+100];
	ld.shared.u32 	%r617, [%r100+104];
	ld.shared.u32 	%r618, [%r100+108];
	ld.shared.u32 	%r619, [%r100+112];
	ld.shared.u32 	%r620, [%r100+116];
	ld.shared.u32 	%r621, [%r100+120];
	ld.shared.u32 	%r622, [%r100+124];
	ld.shared.u32 	%r623, [%r100+128];
	add.s32 	%r166, %r592, %r165;
	add.s32 	%r167, %r593, %r166;
	add.s32 	%r168, %r594, %r167;
	add.s32 	%r169, %r595, %r168;
	add.s32 	%r170, %r596, %r169;
	add.s32 	%r171, %r597, %r170;
	add.s32 	%r172, %r598, %r171;
	add.s32 	%r173, %r599, %r172;
	add.s32 	%r174, %r600, %r173;
	add.s32 	%r175, %r601, %r174;
	add.s32 	%r176, %r602, %r175;
	add.s32 	%r177, %r603, %r176;
	add.s32 	%r178, %r604, %r177;
	add.s32 	%r179, %r605, %r178;
	add.s32 	%r180, %r606, %r179;
	add.s32 	%r181, %r607, %r180;
	add.s32 	%r182, %r608, %r181;
	add.s32 	%r183, %r609, %r182;
	add.s32 	%r184, %r610, %r183;
	add.s32 	%r185, %r611, %r184;
	add.s32 	%r186, %r612, %r185;
	add.s32 	%r187, %r613, %r186;
	add.s32 	%r188, %r614, %r187;
	add.s32 	%r189, %r615, %r188;
	add.s32 	%r190, %r616, %r189;
	add.s32 	%r191, %r617, %r190;
	add.s32 	%r192, %r618, %r191;
	add.s32 	%r193, %r619, %r192;
	add.s32 	%r194, %r620, %r193;
	add.s32 	%r195, %r621, %r194;
	add.s32 	%r196, %r622, %r195;
	add.s32 	%r433, %r623, %r196;
	// begin inline asm
	mov.u32 %r428, %laneid;
	// end inline asm
	mov.b32 	%r431, 1;
	mov.b32 	%r458, -1;
	// begin inline asm
	{  .reg .u32 r0;  .reg .pred p;  shfl.sync.up.b32 r0|p, %r433, %r431, %r456, %r458;  @p add.u32 r0, r0, %r433;  mov.u32 %r429, r0;}
	// end inline asm
	mov.b32 	%r437, 2;
	// begin inline asm
	{  .reg .u32 r0;  .reg .pred p;  shfl.sync.up.b32 r0|p, %r429, %r437, %r456, %r458;  @p add.u32 r0, r0, %r429;  mov.u32 %r435, r0;}
	// end inline asm
	mov.b32 	%r443, 4;
	// begin inline asm
	{  .reg .u32 r0;  .reg .pred p;  shfl.sync.up.b32 r0|p, %r435, %r443, %r456, %r458;  @p add.u32 r0, r0, %r435;  mov.u32 %r441, r0;}
	// end inline asm
	mov.b32 	%r449, 8;
	// begin inline asm
	{  .reg .u32 r0;  .reg .pred p;  shfl.sync.up.b32 r0|p, %r441, %r449, %r456, %r458;  @p add.u32 r0, r0, %r441;  mov.u32 %r447, r0;}
	// end inline asm
	mov.b32 	%r455, 16;
	// begin inline asm
	{  .reg .u32 r0;  .reg .pred p;  shfl.sync.up.b32 r0|p, %r447, %r455, %r456, %r458;  @p add.u32 r0, r0, %r447;  mov.u32 %r453, r0;}
	// end inline asm
	setp.ne.s32 	%p40, %r428, 31;
	@%p40 bra 	$L__BB6_79;
	st.shared.u32 	[%r101], %r453;
$L__BB6_79:
	sub.s32 	%r624, %r453, %r433;
	setp.gt.u32 	%p41, %r1, 31;
	setp.eq.s32 	%p42, %r98, 7;
	setp.eq.s32 	%p43, %r98, 6;
	setp.eq.s32 	%p44, %r98, 5;
	setp.eq.s32 	%p45, %r98, 4;
	setp.eq.s32 	%p46, %r98, 3;
	setp.eq.s32 	%p47, %r98, 2;
	setp.eq.s32 	%p48, %r98, 1;
	bar.sync 	0;
	ld.shared.v4.u32 	{%r625, %r626, %r627, %r628}, [_ZZN3cub18CUB_300001_SM_10006detail10radix_sort31DeviceRadixSortSingleTileKernelINS1_5radix10policy_hubIiijE10Policy1000ELNS0_9SortOrderE1EiijNS1_21identity_decomposer_tEEEvPKT1_PSA_PKT2_PSE_T3_iiT4_E12temp_storage+33792];
	selp.b32 	%r629, %r625, %r914, %p48;
	add.s32 	%r630, %r626, %r625;
	selp.b32 	%r631, %r630, %r629, %p47;
	add.s32 	%r632, %r630, %r627;
	selp.b32 	%r633, %r632, %r631, %p46;
	add.s32 	%r634, %r632, %r628;
	selp.b32 	%r635, %r634, %r633, %p45;
	ld.shared.v4.u32 	{%r636, %r637, %r638, %r639}, [_ZZN3cub18CUB_300001_SM_10006detail10radix_sort31DeviceRadixSortSingleTileKernelINS1_5radix10policy_hubIiijE10Policy1000ELNS0_9SortOrderE1EiijNS1_21identity_decomposer_tEEEvPKT1_PSA_PKT2_PSE_T3_iiT4_E12temp_storage+33808];
	add.s32 	%r640, %r634, %r636;
	selp.b32 	%r641, %r640, %r635, %p44;
	add.s32 	%r642, %r640, %r637;
	selp.b32 	%r643, %r642, %r641, %p43;
	add.s32 	%r644, %r642, %r638;
	selp.b32 	%r914, %r644, %r643, %p42;
	add.s32 	%r201, %r644, %r639;
	setp.ne.s32 	%p49, %r428, 0;
	selp.b32 	%r645, %r624, 0, %p49;
	add.s32 	%r646, %r914, %r645;
	or.pred  	%p50, %p41, %p49;
	selp.b32 	%r915, %r646, %r624, %p41;
	@%p50 bra 	$L__BB6_81;
	shl.b32 	%r915, %r201, 16;
	st.shared.u32 	[_ZZN3cub18CUB_300001_SM_10006detail10radix_sort31DeviceRadixSortSingleTileKernelINS1_5radix10policy_hubIiijE10Policy1000ELNS0_9SortOrderE1EiijNS1_21identity_decomposer_tEEEvPKT1_PSA_PKT2_PSE_T3_iiT4_E12temp_storage+33832], %r915;
$L__BB6_81:
	setp.eq.s32 	%p51, %r1, 0;
	bar.sync 	0;
	ld.shared.u32 	%r647, [_ZZN3cub18CUB_300001_SM_10006detail10radix_sort31DeviceRadixSortSingleTileKernelINS1_5radix10policy_hubIiijE10Policy1000ELNS0_9SortOrderE1EiijNS1_21identity_decomposer_tEEEvPKT1_PSA_PKT2_PSE_T3_iiT4_E12temp_storage+33832];
	selp.b32 	%r648, 0, %r647, %p51;
	add.s32 	%r649, %r915, %r648;
	add.s32 	%r650, %r165, %r649;
	add.s32 	%r651, %r166, %r649;
	add.s32 	%r652, %r167, %r649;
	add.s32 	%r653, %r168, %r649;
	add.s32 	%r654, %r169, %r649;
	add.s32 	%r655, %r170, %r649;
	add.s32 	%r656, %r171, %r649;
	add.s32 	%r657, %r172, %r649;
	add.s32 	%r658, %r173, %r649;
	add.s32 	%r659, %r174, %r649;
	add.s32 	%r660, %r175, %r649;
	add.s32 	%r661, %r176, %r649;
	add.s32 	%r662, %r177, %r649;
	add.s32 	%r663, %r178, %r649;
	add.s32 	%r664, %r179, %r649;
	add.s32 	%r665, %r180, %r649;
	add.s32 	%r666, %r181, %r649;
	add.s32 	%r667, %r182, %r649;
	add.s32 	%r668, %r183, %r649;
	add.s32 	%r669, %r184, %r649;
	add.s32 	%r670, %r185, %r649;
	add.s32 	%r671, %r186, %r649;
	add.s32 	%r672, %r187, %r649;
	add.s32 	%r673, %r188, %r649;
	add.s32 	%r674, %r189, %r649;
	add.s32 	%r675, %r190, %r649;
	add.s32 	%r676, %r191, %r649;
	add.s32 	%r677, %r192, %r649;
	add.s32 	%r678, %r193, %r649;
	add.s32 	%r679, %r194, %r649;
	add.s32 	%r680, %r195, %r649;
	add.s32 	%r681, %r196, %r649;
	st.shared.u32 	[%r100], %r649;
	st.shared.u32 	[%r100+4], %r650;
	st.shared.u32 	[%r100+8], %r651;
	st.shared.u32 	[%r100+12], %r652;
	st.shared.u32 	[%r100+16], %r653;
	st.shared.u32 	[%r100+20], %r654;
	st.shared.u32 	[%r100+24], %r655;
	st.shared.u32 	[%r100+28], %r656;
	st.shared.u32 	[%r100+32], %r657;
	st.shared.u32 	[%r100+36], %r658;
	st.shared.u32 	[%r100+40], %r659;
	st.shared.u32 	[%r100+44], %r660;
	st.shared.u32 	[%r100+48], %r661;
	st.shared.u32 	[%r100+52], %r662;
	st.shared.u32 	[%r100+56], %r663;
	st.shared.u32 	[%r100+60], %r664;
	st.shared.u32 	[%r100+64], %r665;
	st.shared.u32 	[%r100+68], %r666;
	st.shared.u32 	[%r100+72], %r667;
	st.shared.u32 	[%r100+76], %r668;
	st.shared.u32 	[%r100+80], %r669;
	st.shared.u32 	[%r100+84], %r670;
	st.shared.u32 	[%r100+88], %r671;
	st.shared.u32 	[%r100+92], %r672;
	st.shared.u32 	[%r100+96], %r673;
	st.shared.u32 	[%r100+100], %r674;
	st.shared.u32 	[%r100+104], %r675;
	st.shared.u32 	[%r100+108], %r676;
	st.shared.u32 	[%r100+112], %r677;
	st.shared.u32 	[%r100+116], %r678;
	st.shared.u32 	[%r100+120], %r679;
	st.shared.u32 	[%r100+124], %r680;
	st.shared.u32 	[%r100+128], %r681;
	bar.sync 	0;
	cvt.u32.u16 	%r682, %rs1;
	ld.shared.u16 	%r683, [%r146+2];
	add.s32 	%r205, %r683, %r682;
	cvt.u32.u16 	%r684, %rs2;
	ld.shared.u16 	%r685, [%r147+2];
	add.s32 	%r206, %r685, %r684;
	cvt.u32.u16 	%r686, %rs3;
	ld.shared.u16 	%r687, [%r148+2];
	add.s32 	%r207, %r687, %r686;
	cvt.u32.u16 	%r688, %rs4;
	ld.shared.u16 	%r689, [%r149+2];
	add.s32 	%r208, %r689, %r688;
	cvt.u32.u16 	%r690, %rs5;
	ld.shared.u16 	%r691, [%r150+2];
	add.s32 	%r209, %r691, %r690;
	cvt.u32.u16 	%r692, %rs6;
	ld.shared.u16 	%r693, [%r151+2];
	add.s32 	%r210, %r693, %r692;
	cvt.u32.u16 	%r694, %rs7;
	ld.shared.u16 	%r695, [%r152+2];
	add.s32 	%r211, %r695, %r694;
	cvt.u32.u16 	%r696, %rs8;
	ld.shared.u16 	%r697, [%r153+2];
	add.s32 	%r212, %r697, %r696;
	cvt.u32.u16 	%r698, %rs9;
	ld.shared.u16 	%r699, [%r154+2];
	add.s32 	%r213, %r699, %r698;
	cvt.u32.u16 	%r700, %rs10;
	ld.shared.u16 	%r701, [%r155+2];
	add.s32 	%r214, %r701, %r700;
	cvt.u32.u16 	%r702, %rs11;
	ld.shared.u16 	%r703, [%r156+2];
	add.s32 	%r215, %r703, %r702;
	cvt.u32.u16 	%r704, %rs12;
	ld.shared.u16 	%r705, [%r157+2];
	add.s32 	%r216, %r705, %r704;
	cvt.u32.u16 	%r706, %rs13;
	ld.shared.u16 	%r707, [%r158+2];
	add.s32 	%r217, %r707, %r706;
	cvt.u32.u16 	%r708, %rs14;
	ld.shared.u16 	%r709, [%r159+2];
	add.s32 	%r218, %r709, %r708;
	cvt.u32.u16 	%r710, %rs15;
	ld.shared.u16 	%r711, [%r160+2];
	add.s32 	%r219, %r711, %r710;
	cvt.u32.u16 	%r712, %rs16;
	ld.shared.u16 	%r713, [%r161+2];
	add.s32 	%r220, %r713, %r712;
	cvt.u32.u16 	%r714, %rs17;
	ld.shared.u16 	%r715, [%r162+2];
	add.s32 	%r221, %r715, %r714;
	cvt.u32.u16 	%r716, %rs18;
	ld.shared.u16 	%r717, [%r163+2];
	add.s32 	%r222, %r717, %r716;
	cvt.u32.u16 	%r718, %rs19;
	ld.shared.u16 	%r719, [%r164+2];
	add.s32 	%r223, %r719, %r718;
	bar.sync 	0;
	setp.lt.s32 	%p52, %r875, %r304;
	@%p52 bra 	$L__BB6_121;
	shl.b32 	%r720, %r205, 2;
	mov.u32 	%r721, _ZZN3cub18CUB_300001_SM_10006detail10radix_sort31DeviceRadixSortSingleTileKernelINS1_5radix10policy_hubIiijE10Policy1000ELNS0_9SortOrderE1EiijNS1_21identity_decomposer_tEEEvPKT1_PSA_PKT2_PSE_T3_iiT4_E12temp_storage;
	add.s32 	%r722, %r721, %r720;
	st.shared.u32 	[%r722], %r894;
	shl.b32 	%r723, %r206, 2;
	add.s32 	%r724, %r721, %r723;
	st.shared.u32 	[%r724], %r893;
	shl.b32 	%r725, %r207, 2;
	add.s32 	%r726, %r721, %r725;
	st.shared.u32 	[%r726], %r892;
	shl.b32 	%r727, %r208, 2;
	add.s32 	%r728, %r721, %r727;
	st.shared.u32 	[%r728], %r891;
	shl.b32 	%r729, %r209, 2;
	add.s32 	%r730, %r721, %r729;
	st.shared.u32 	[%r730], %r890;
	shl.b32 	%r731, %r210, 2;
	add.s32 	%r732, %r721, %r731;
	st.shared.u32 	[%r732], %r889;
	shl.b32 	%r733, %r211, 2;
	add.s32 	%r734, %r721, %r733;
	st.shared.u32 	[%r734], %r888;
	shl.b32 	%r735, %r212, 2;
	add.s32 	%r736, %r721, %r735;
	st.shared.u32 	[%r736], %r887;
	shl.b32 	%r737, %r213, 2;
	add.s32 	%r738, %r721, %r737;
	st.shared.u32 	[%r738], %r886;
	shl.b32 	%r739, %r214, 2;
	add.s32 	%r740, %r721, %r739;
	st.shared.u32 	[%r740], %r885;
	shl.b32 	%r741, %r215, 2;
	add.s32 	%r742, %r721, %r741;
	st.shared.u32 	[%r742], %r884;
	shl.b32 	%r743, %r216, 2;
	add.s32 	%r744, %r721, %r743;
	st.shared.u32 	[%r744], %r883;
	shl.b32 	%r745, %r217, 2;
	add.s32 	%r746, %r721, %r745;
	st.shared.u32 	[%r746], %r882;
	shl.b32 	%r747, %r218, 2;
	add.s32 	%r748, %r721, %r747;
	st.shared.u32 	[%r748], %r881;
	shl.b32 	%r749, %r219, 2;
	add.s32 	%r750, %r721, %r749;
	st.shared.u32 	[%r750], %r880;
	shl.b32 	%r751, %r220, 2;
	add.s32 	%r752, %r721, %r751;
	st.shared.u32 	[%r752], %r879;
	shl.b32 	%r753, %r221, 2;
	add.s32 	%r754, %r721, %r753;
	st.shared.u32 	[%r754], %r878;
	shl.b32 	%r755, %r222, 2;
	add.s32 	%r756, %r721, %r755;
	st.shared.u32 	[%r756], %r877;
	shl.b32 	%r757, %r223, 2;
	add.s32 	%r758, %r721, %r757;
	st.shared.u32 	[%r758], %r876;
	bar.sync 	0;
	mad.lo.s32 	%r224, %r1, -72, %r102;
	ld.shared.u32 	%r225, [%r224];
	ld.shared.u32 	%r226, [%r224+1024];
	ld.shared.u32 	%r227, [%r224+2048];
	ld.shared.u32 	%r228, [%r224+3072];
	ld.shared.u32 	%r229, [%r224+4096];
	ld.shared.u32 	%r230, [%r224+5120];
	ld.shared.u32 	%r231, [%r224+6144];
	ld.shared.u32 	%r232, [%r224+7168];
	ld.shared.u32 	%r233, [%r224+8192];
	ld.shared.u32 	%r234, [%r224+9216];
	ld.shared.u32 	%r235, [%r224+10240];
	ld.shared.u32 	%r236, [%r224+11264];
	ld.shared.u32 	%r237, [%r224+12288];
	ld.shared.u32 	%r238, [%r224+13312];
	ld.shared.u32 	%r239, [%r224+14336];
	ld.shared.u32 	%r240, [%r224+15360];
	ld.shared.u32 	%r241, [%r224+16384];
	ld.shared.u32 	%r242, [%r224+17408];
	ld.shared.u32 	%r243, [%r224+18432];
	bar.sync 	0;
	st.shared.u32 	[%r722], %r913;
	st.shared.u32 	[%r724], %r912;
	st.shared.u32 	[%r726], %r911;
	st.shared.u32 	[%r728], %r910;
	st.shared.u32 	[%r730], %r909;
	st.shared.u32 	[%r732], %r908;
	st.shared.u32 	[%r734], %r907;
	st.shared.u32 	[%r736], %r906;
	st.shared.u32 	[%r738], %r905;
	st.shared.u32 	[%r740], %r904;
	st.shared.u32 	[%r742], %r903;
	st.shared.u32 	[%r744], %r902;
	st.shared.u32 	[%r746], %r901;
	st.shared.u32 	[%r748], %r900;
	st.shared.u32 	[%r750], %r899;
	st.shared.u32 	[%r752], %r898;
	st.shared.u32 	[%r754], %r897;
	st.shared.u32 	[%r756], %r896;
	st.shared.u32 	[%r758], %r895;
	bar.sync 	0;
	ld.shared.u32 	%r244, [%r224+1024];
	ld.shared.u32 	%r245, [%r224+2048];
	ld.shared.u32 	%r246, [%r224+3072];
	ld.shared.u32 	%r247, [%r224+4096];
	ld.shared.u32 	%r248, [%r224+5120];
	ld.shared.u32 	%r249, [%r224+6144];
	ld.shared.u32 	%r250, [%r224+7168];
	ld.shared.u32 	%r251, [%r224+8192];
	ld.shared.u32 	%r252, [%r224+9216];
	ld.shared.u32 	%r253, [%r224+10240];
	ld.shared.u32 	%r254, [%r224+11264];
	ld.shared.u32 	%r255, [%r224+12288];
	ld.shared.u32 	%r256, [%r224+13312];
	ld.shared.u32 	%r257, [%r224+14336];
	ld.shared.u32 	%r258, [%r224+15360];
	ld.shared.u32 	%r259, [%r224+16384];
	ld.shared.u32 	%r260, [%r224+17408];
	ld.shared.u32 	%r261, [%r224+18432];
	setp.lt.u32 	%p53, %r1, %r59;
	cvta.to.global.u64 	%rd13, %rd5;
	mul.wide.u32 	%rd14, %r1, 4;
	add.s64 	%rd3, %rd13, %rd14;
	cvta.to.global.u64 	%rd15, %rd7;
	add.s64 	%rd4, %rd15, %rd14;
	@%p53 bra 	$L__BB6_83;
	bra.uni 	$L__BB6_84;
$L__BB6_83:
	xor.b32  	%r759, %r225, -2147483648;
	ld.shared.u32 	%r760, [%r224];
	st.global.u32 	[%rd3], %r759;
	st.global.u32 	[%rd4], %r760;
$L__BB6_84:
	add.s32 	%r761, %r1, 256;
	setp.ge.u32 	%p54, %r761, %r59;
	@%p54 bra 	$L__BB6_86;
	xor.b32  	%r762, %r226, -2147483648;
	st.global.u32 	[%rd3+1024], %r762;
	st.global.u32 	[%rd4+1024], %r244;
$L__BB6_86:
	add.s32 	%r763, %r1, 512;
	setp.ge.u32 	%p55, %r763, %r59;
	@%p55 bra 	$L__BB6_88;
	xor.b32  	%r764, %r227, -2147483648;
	st.global.u32 	[%rd3+2048], %r764;
	st.global.u32 	[%rd4+2048], %r245;
$L__BB6_88:
	add.s32 	%r765, %r1, 768;
	setp.ge.u32 	%p56, %r765, %r59;
	@%p56 bra 	$L__BB6_90;
	xor.b32  	%r766, %r228, -2147483648;
	st.global.u32 	[%rd3+3072], %r766;
	st.global.u32 	[%rd4+3072], %r246;
$L__BB6_90:
	or.b32  	%r767, %r1, 1024;
	setp.ge.u32 	%p57, %r767, %r59;
	@%p57 bra 	$L__BB6_92;
	xor.b32  	%r768, %r229, -2147483648;
	st.global.u32 	[%rd3+4096], %r768;
	st.global.u32 	[%rd4+4096], %r247;
$L__BB6_92:
	add.s32 	%r769, %r1, 1280;
	setp.ge.u32 	%p58, %r769, %r59;
	@%p58 bra 	$L__BB6_94;
	xor.b32  	%r770, %r230, -2147483648;
	st.global.u32 	[%rd3+5120], %r770;
	st.global.u32 	[%rd4+5120], %r248;
$L__BB6_94:
	add.s32 	%r771, %r1, 1536;
	setp.ge.u32 	%p59, %r771, %r59;
	@%p59 bra 	$L__BB6_96;
	xor.b32  	%r772, %r231, -2147483648;
	st.global.u32 	[%rd3+6144], %r772;
	st.global.u32 	[%rd4+6144], %r249;
$L__BB6_96:
	add.s32 	%r773, %r1, 1792;
	setp.ge.u32 	%p60, %r773, %r59;
	@%p60 bra 	$L__BB6_98;
	xor.b32  	%r774, %r232, -2147483648;
	st.global.u32 	[%rd3+7168], %r774;
	st.global.u32 	[%rd4+7168], %r250;
$L__BB6_98:
	or.b32  	%r775, %r1, 2048;
	setp.ge.u32 	%p61, %r775, %r59;
	@%p61 bra 	$L__BB6_100;
	xor.b32  	%r776, %r233, -2147483648;
	st.global.u32 	[%rd3+8192], %r776;
	st.global.u32 	[%rd4+8192], %r251;
$L__BB6_100:
	add.s32 	%r777, %r1, 2304;
	setp.ge.u32 	%p62, %r777, %r59;
	@%p62 bra 	$L__BB6_102;
	xor.b32  	%r778, %r234, -2147483648;
	st.global.u32 	[%rd3+9216], %r778;
	st.global.u32 	[%rd4+9216], %r252;
$L__BB6_102:
	add.s32 	%r779, %r1, 2560;
	setp.ge.u32 	%p63, %r779, %r59;
	@%p63 bra 	$L__BB6_104;
	xor.b32  	%r780, %r235, -2147483648;
	st.global.u32 	[%rd3+10240], %r780;
	st.global.u32 	[%rd4+10240], %r253;
$L__BB6_104:
	add.s32 	%r781, %r1, 2816;
	setp.ge.u32 	%p64, %r781, %r59;
	@%p64 bra 	$L__BB6_106;
	xor.b32  	%r782, %r236, -2147483648;
	st.global.u32 	[%rd3+11264], %r782;
	st.global.u32 	[%rd4+11264], %r254;
$L__BB6_106:
	or.b32  	%r783, %r1, 3072;
	setp.ge.u32 	%p65, %r783, %r59;
	@%p65 bra 	$L__BB6_108;
	xor.b32  	%r784, %r237, -2147483648;
	st.global.u32 	[%rd3+12288], %r784;
	st.global.u32 	[%rd4+12288], %r255;
$L__BB6_108:
	add.s32 	%r785, %r1, 3328;
	setp.ge.u32 	%p66, %r785, %r59;
	@%p66 bra 	$L__BB6_110;
	xor.b32  	%r786, %r238, -2147483648;
	st.global.u32 	[%rd3+13312], %r786;
	st.global.u32 	[%rd4+13312], %r256;
$L__BB6_110:
	add.s32 	%r787, %r1, 3584;
	setp.ge.u32 	%p67, %r787, %r59;
	@%p67 bra 	$L__BB6_112;
	xor.b32  	%r788, %r239, -2147483648;
	st.global.u32 	[%rd3+14336], %r788;
	st.global.u32 	[%rd4+14336], %r257;
$L__BB6_112:
	add.s32 	%r789, %r1, 3840;
	setp.ge.u32 	%p68, %r789, %r59;
	@%p68 bra 	$L__BB6_114;
	xor.b32  	%r790, %r240, -2147483648;
	st.global.u32 	[%rd3+15360], %r790;
	st.global.u32 	[%rd4+15360], %r258;
$L__BB6_114:
	or.b32  	%r791, %r1, 4096;
	setp.ge.u32 	%p69, %r791, %r59;
	@%p69 bra 	$L__BB6_116;
	xor.b32  	%r792, %r241, -2147483648;
	st.global.u32 	[%rd3+16384], %r792;
	st.global.u32 	[%rd4+16384], %r259;
$L__BB6_116:
	add.s32 	%r793, %r1, 4352;
	setp.ge.u32 	%p70, %r793, %r59;
	@%p70 bra 	$L__BB6_118;
	xor.b32  	%r794, %r242, -2147483648;
	st.global.u32 	[%rd3+17408], %r794;
	st.global.u32 	[%rd4+17408], %r260;
$L__BB6_118:
	add.s32 	%r795, %r1, 4608;
	setp.ge.u32 	%p71, %r795, %r59;
	@%p71 bra 	$L__BB6_120;
	xor.b32  	%r796, %r243, -2147483648;
	st.global.u32 	[%rd3+18432], %r796;
	st.global.u32 	[%rd4+18432], %r261;
$L__BB6_120:
	ret;
$L__BB6_121:
	shl.b32 	%r797, %r205, 2;
	mov.u32 	%r798, _ZZN3cub18CUB_300001_SM_10006detail10radix_sort31DeviceRadixSortSingleTileKernelINS1_5radix10policy_hubIiijE10Policy1000ELNS0_9SortOrderE1EiijNS1_21identity_decomposer_tEEEvPKT1_PSA_PKT2_PSE_T3_iiT4_E12temp_storage;
	add.s32 	%r799, %r798, %r797;
	st.shared.u32 	[%r799], %r894;
	shl.b32 	%r800, %r206, 2;
	add.s32 	%r801, %r798, %r800;
	st.shared.u32 	[%r801], %r893;
	shl.b32 	%r802, %r207, 2;
	add.s32 	%r803, %r798, %r802;
	st.shared.u32 	[%r803], %r892;
	shl.b32 	%r804, %r208, 2;
	add.s32 	%r805, %r798, %r804;
	st.shared.u32 	[%r805], %r891;
	shl.b32 	%r806, %r209, 2;
	add.s32 	%r807, %r798, %r806;
	st.shared.u32 	[%r807], %r890;
	shl.b32 	%r808, %r210, 2;
	add.s32 	%r809, %r798, %r808;
	st.shared.u32 	[%r809], %r889;
	shl.b32 	%r810, %r211, 2;
	add.s32 	%r811, %r798, %r810;
	st.shared.u32 	[%r811], %r888;
	shl.b32 	%r812, %r212, 2;
	add.s32 	%r813, %r798, %r812;
	st.shared.u32 	[%r813], %r887;
	shl.b32 	%r814, %r213, 2;
	add.s32 	%r815, %r798, %r814;
	st.shared.u32 	[%r815], %r886;
	shl.b32 	%r816, %r214, 2;
	add.s32 	%r817, %r798, %r816;
	st.shared.u32 	[%r817], %r885;
	shl.b32 	%r818, %r215, 2;
	add.s32 	%r819, %r798, %r818;
	st.shared.u32 	[%r819], %r884;
	shl.b32 	%r820, %r216, 2;
	add.s32 	%r821, %r798, %r820;
	st.shared.u32 	[%r821], %r883;
	shl.b32 	%r822, %r217, 2;
	add.s32 	%r823, %r798, %r822;
	st.shared.u32 	[%r823], %r882;
	shl.b32 	%r824, %r218, 2;
	add.s32 	%r825, %r798, %r824;
	st.shared.u32 	[%r825], %r881;
	shl.b32 	%r826, %r219, 2;
	add.s32 	%r827, %r798, %r826;
	st.shared.u32 	[%r827], %r880;
	shl.b32 	%r828, %r220, 2;
	add.s32 	%r829, %r798, %r828;
	st.shared.u32 	[%r829], %r879;
	shl.b32 	%r830, %r221, 2;
	add.s32 	%r831, %r798, %r830;
	st.shared.u32 	[%r831], %r878;
	shl.b32 	%r832, %r222, 2;
	add.s32 	%r833, %r798, %r832;
	st.shared.u32 	[%r833], %r877;
	shl.b32 	%r834, %r223, 2;
	add.s32 	%r835, %r798, %r834;
	st.shared.u32 	[%r835], %r876;
	bar.sync 	0;
	ld.shared.u32 	%r894, [%r102];
	ld.shared.u32 	%r893, [%r102+4];
	ld.shared.u32 	%r892, [%r102+8];
	ld.shared.u32 	%r891, [%r102+12];
	ld.shared.u32 	%r890, [%r102+16];
	ld.shared.u32 	%r889, [%r102+20];
	ld.shared.u32 	%r888, [%r102+24];
	ld.shared.u32 	%r887, [%r102+28];
	ld.shared.u32 	%r886, [%r102+32];
	ld.shared.u32 	%r885, [%r102+36];
	ld.shared.u32 	%r884, [%r102+40];
	ld.shared.u32 	%r883, [%r102+44];
	ld.shared.u32 	%r882, [%r102+48];
	ld.shared.u32 	%r881, [%r102+52];
	ld.shared.u32 	%r880, [%r102+56];
	ld.shared.u32 	%r879, [%r102+60];
	ld.shared.u32 	%r878, [%r102+64];
	ld.shared.u32 	%r877, [%r102+68];
	ld.shared.u32 	%r876, [%r102+72];
	bar.sync 	0;
	st.shared.u32 	[%r799], %r913;
	st.shared.u32 	[%r801], %r912;
	st.shared.u32 	[%r803], %r911;
	st.shared.u32 	[%r805], %r910;
	st.shared.u32 	[%r807], %r909;
	st.shared.u32 	[%r809], %r908;
	st.shared.u32 	[%r811], %r907;
	st.shared.u32 	[%r813], %r906;
	st.shared.u32 	[%r815], %r905;
	st.shared.u32 	[%r817], %r904;
	st.shared.u32 	[%r819], %r903;
	st.shared.u32 	[%r821], %r902;
	st.shared.u32 	[%r823], %r901;
	st.shared.u32 	[%r825], %r900;
	st.shared.u32 	[%r827], %r899;
	st.shared.u32 	[%r829], %r898;
	st.shared.u32 	[%r831], %r897;
	st.shared.u32 	[%r833], %r896;
	st.shared.u32 	[%r835], %r895;
	bar.sync 	0;
	ld.shared.u32 	%r913, [%r102];
	ld.shared.u32 	%r912, [%r102+4];
	ld.shared.u32 	%r911, [%r102+8];
	ld.shared.u32 	%r910, [%r102+12];
	ld.shared.u32 	%r909, [%r102+16];
	ld.shared.u32 	%r908, [%r102+20];
	ld.shared.u32 	%r907, [%r102+24];
	ld.shared.u32 	%r906, [%r102+28];
	ld.shared.u32 	%r905, [%r102+32];
	ld.shared.u32 	%r904, [%r102+36];
	ld.shared.u32 	%r903, [%r102+40];
	ld.shared.u32 	%r902, [%r102+44];
	ld.shared.u32 	%r901, [%r102+48];
	ld.shared.u32 	%r900, [%r102+52];
	ld.shared.u32 	%r899, [%r102+56];
	ld.shared.u32 	%r898, [%r102+60];
	ld.shared.u32 	%r897, [%r102+64];
	ld.shared.u32 	%r896, [%r102+68];
	ld.shared.u32 	%r895, [%r102+72];
	bar.sync 	0;
	add.s32 	%r875, %r875, 6;
	add.s32 	%r874, %r874, -6;
	bra.uni 	$L__BB6_77;

}
	// .globl	_ZN3cub18CUB_300001_SM_10006detail10radix_sort30DeviceRadixSortHistogramKernelINS1_5radix10policy_hubIiijE10Policy1000ELNS0_9SortOrderE1EijNS1_21identity_decomposer_tEEEvPT2_PKT1_SA_iiT3_
.visible .entry _ZN3cub18CUB_300001_SM_10006detail10radix_sort30DeviceRadixSortHistogramKernelINS1_5radix10policy_hubIiijE10Policy1000ELNS0_9SortOrderE1EijNS1_21identity_decomposer_tEEEvPT2_PKT1_SA_iiT3_(
	.param .u64 .ptr .align 1 _ZN3cub18CUB_300001_SM_10006detail10radix_sort30DeviceRadixSortHistogramKernelINS1_5radix10policy_hubIiijE10Policy1000ELNS0_9SortOrderE1EijNS1_21identity_decomposer_tEEEvPT2_PKT1_SA_iiT3__param_0,
	.param .u64 .ptr .align 1 _ZN3cub18CUB_300001_SM_10006detail10radix_sort30DeviceRadixSortHistogramKernelINS1_5radix10policy_hubIiijE10Policy1000ELNS0_9SortOrderE1EijNS1_21identity_decomposer_tEEEvPT2_PKT1_SA_iiT3__param_1,
	.param .u32 _ZN3cub18CUB_300001_SM_10006detail10radix_sort30DeviceRadixSortHistogramKernelINS1_5radix10policy_hubIiijE10Policy1000ELNS0_9SortOrderE1EijNS1_21identity_decomposer_tEEEvPT2_PKT1_SA_iiT3__param_2,
	.param .u32 _ZN3cub18CUB_300001_SM_10006detail10radix_sort30DeviceRadixSortHistogramKernelINS1_5radix10policy_hubIiijE10Policy1000ELNS0_9SortOrderE1EijNS1_21identity_decomposer_tEEEvPT2_PKT1_SA_iiT3__param_3,
	.param .u32 _ZN3cub18CUB_300001_SM_10006detail10radix_sort30DeviceRadixSortHistogramKernelINS1_5radix10policy_hubIiijE10Policy1000ELNS0_9SortOrderE1EijNS1_21identity_decomposer_tEEEvPT2_PKT1_SA_iiT3__param_4,
	.param .align 1 .b8 _ZN3cub18CUB_300001_SM_10006detail10radix_sort30DeviceRadixSortHistogramKernelINS1_5radix10policy_hubIiijE10Policy1000ELNS0_9SortOrderE1EijNS1_21identity_decomposer_tEEEvPT2_PKT1_SA_iiT3__param_5[1]
)
.maxntid 128
{
	.reg .pred 	%p<91>;
	.reg .b32 	%r<502>;
	.reg .b64 	%rd<57>;
	// demoted variable
	.shared .align 4 .b8 _ZZN3cub18CUB_300001_SM_10006detail10radix_sort30DeviceRadixSortHistogramKernelINS1_5radix10policy_hubIiijE10Policy1000ELNS0_9SortOrderE1EijNS1_21identity_decomposer_tEEEvPT2_PKT1_SA_iiT3_E12temp_storage[4096];
	ld.param.u64 	%rd5, [_ZN3cub18CUB_300001_SM_10006detail10radix_sort30DeviceRadixSortHistogramKernelINS1_5radix10policy_hubIiijE10Policy1000ELNS0_9SortOrderE1EijNS1_21identity_decomposer_tEEEvPT2_PKT1_SA_iiT3__param_0];
	ld.param.u64 	%rd6, [_ZN3cub18CUB_300001_SM_10006detail10radix_sort30DeviceRadixSortHistogramKernelINS1_5radix10policy_hubIiijE10Policy1000ELNS0_9SortOrderE1EijNS1_21identity_decomposer_tEEEvPT2_PKT1_SA_iiT3__param_1];
	ld.param.u32 	%r184, [_ZN3cub18CUB_300001_SM_10006detail10radix_sort30DeviceRadixSortHistogramKernelINS1_5radix10policy_hubIiijE10Policy1000ELNS0_9SortOrderE1EijNS1_21identity_decomposer_tEEEvPT2_PKT1_SA_iiT3__param_2];
	ld.param.u32 	%r185, [_ZN3cub18CUB_300001_SM_10006detail10radix_sort30DeviceRadixSortHistogramKernelINS1_5radix10policy_hubIiijE10Policy1000ELNS0_9SortOrderE1EijNS1_21identity_decomposer_tEEEvPT2_PKT1_SA_iiT3__param_3];
	ld.param.u32 	%r186, [_ZN3cub18CUB_300001_SM_10006detail10radix_sort30DeviceRadixSortHistogramKernelINS1_5radix10policy_hubIiijE10Policy1000ELNS0_9SortOrderE1EijNS1_21identity_decomposer_tEEEvPT2_PKT1_SA_iiT3__param_4];
	cvta.to.global.u64 	%rd1, %rd6;
	cvta.to.global.u64 	%rd2, %rd5;
	setp.eq.s32 	%p2, %r184, 0;
	@%p2 bra 	$L__BB7_153;
	sub.s32 	%r188, %r186, %r185;
	add.s32 	%r189, %r188, 7;
	shr.s32 	%r190, %r189, 31;
	shr.u32 	%r191, %r190, 29;
	add.s32 	%r192, %r189, %r191;
	shr.s32 	%r193, %r192, 3;
	mov.u32 	%r1, %tid.x;
	setp.gt.u32 	%p3, %r1, 255;
	setp.lt.s32 	%p4, %r189, 8;
	mov.u32 	%r194, %ctaid.x;
	shl.b32 	%r2, %r194, 11;
	mov.u32 	%r195, %nctaid.x;
	shl.b32 	%r3, %r195, 11;
	add.s32 	%r4, %r193, -1;
	and.b32  	%r5, %r193, 15;
	add.s32 	%r6, %r5, -1;
	and.b32  	%r7, %r193, 7;
	add.s32 	%r8, %r7, -1;
	and.b32  	%r9, %r193, 3;
	add.s32 	%r10, %r9, -1;
	or.pred  	%p1, %p3, %p4;
	shl.b32 	%r196, %r1, 2;
	mov.u32 	%r197, _ZZN3cub18CUB_300001_SM_10006detail10radix_sort30DeviceRadixSortHistogramKernelINS1_5radix10policy_hubIiijE10Policy1000ELNS0_9SortOrderE1EijNS1_21identity_decomposer_tEEEvPT2_PKT1_SA_iiT3_E12temp_storage;
	add.s32 	%r11, %r197, %r196;
	and.b32  	%r12, %r193, 268435440;
	add.s32 	%r13, %r1, 256;
	add.s32 	%r14, %r1, 384;
	add.s32 	%r15, %r1, 512;
	add.s32 	%r16, %r1, 640;
	add.s32 	%r17, %r1, 768;
	add.s32 	%r18, %r1, 1280;
	add.s32 	%r19, %r1, 1920;
	and.b32  	%r20, %r193, 268435448;
	and.b32  	%r21, %r193, 1;
	neg.s32 	%r22, %r12;
	add.s32 	%r23, %r11, 8192;
	add.s32 	%r198, %r184, -1;
	shr.u32 	%r199, %r198, 30;
	add.s32 	%r200, %r199, 1;
	min.u32 	%r24, %r200, %r184;
	mov.b32 	%r450, 0;
$L__BB7_2:
	@%p1 bra 	$L__BB7_30;
	setp.lt.u32 	%p5, %r4, 15;
	mov.b32 	%r454, 0;
	@%p5 bra 	$L__BB7_6;
	mov.u32 	%r451, %r23;
	mov.u32 	%r452, %r22;
$L__BB7_5:
	.pragma "nounroll";
	mov.b32 	%r202, 0;
	st.shared.u32 	[%r451+-8192], %r202;
	st.shared.u32 	[%r451+-7168], %r202;
	st.shared.u32 	[%r451+-6144], %r202;
	st.shared.u32 	[%r451+-5120], %r202;
	st.shared.u32 	[%r451+-4096], %r202;
	st.shared.u32 	[%r451+-3072], %r202;
	st.shared.u32 	[%r451+-2048], %r202;
	st.shared.u32 	[%r451+-1024], %r202;
	st.shared.u32 	[%r451], %r202;
	st.shared.u32 	[%r451+1024], %r202;
	st.shared.u32 	[%r451+2048], %r202;
	st.shared.u32 	[%r451+3072], %r202;
	st.shared.u32 	[%r451+4096], %r202;
	st.shared.u32 	[%r451+5120], %r202;
	st.shared.u32 	[%r451+6144], %r202;
	st.shared.u32 	[%r451+7168], %r202;
	add.s32 	%r452, %r452, 16;
	add.s32 	%r451, %r451, 16384;
	setp.ne.s32 	%p6, %r452, 0;
	mov.u32 	%r454, %r12;
	@%p6 bra 	$L__BB7_5;
$L__BB7_6:
	setp.eq.s32 	%p7, %r5, 0;
	@%p7 bra 	$L__BB7_16;
	setp.lt.u32 	%p8, %r6, 7;
	@%p8 bra 	$L__BB7_9;
	shl.b32 	%r203, %r454, 10;
	add.s32 	%r204, %r11, %r203;
	mov.b32 	%r205, 0;
	st.shared.u32 	[%r204], %r205;
	st.shared.u32 	[%r204+1024], %r205;
	st.shared.u32 	[%r204+2048], %r205;
	st.shared.u32 	[%r204+3072], %r205;
	st.shared.u32 	[%r204+4096], %r205;
	st.shared.u32 	[%r204+5120], %r205;
	st.shared.u32 	[%r204+6144], %r205;
	st.shared.u32 	[%r204+7168], %r205;
	add.s32 	%r454, %r454, 8;
$L__BB7_9:
	setp.eq.s32 	%p9, %r7, 0;
	@%p9 bra 	$L__BB7_16;
	setp.lt.u32 	%p10, %r8, 3;
	@%p10 bra 	$L__BB7_12;
	shl.b32 	%r206, %r454, 10;
	add.s32 	%r207, %r11, %r206;
	mov.b32 	%r208, 0;
	st.shared.u32 	[%r207], %r208;
	st.shared.u32 	[%r207+1024], %r208;
	st.shared.u32 	[%r207+2048], %r208;
	st.shared.u32 	[%r207+3072], %r208;
	add.s32 	%r454, %r454, 4;
$L__BB7_12:
	setp.eq.s32 	%p11, %r9, 0;
	@%p11 bra 	$L__BB7_16;
	setp.eq.s32 	%p12, %r9, 1;
	shl.b32 	%r209, %r454, 10;
	add.s32 	%r35, %r11, %r209;
	mov.b32 	%r210, 0;
	st.shared.u32 	[%r35], %r210;
	@%p12 bra 	$L__BB7_16;
	setp.eq.s32 	%p13, %r9, 2;
	mov.b32 	%r211, 0;
	st.shared.u32 	[%r35+1024], %r211;
	@%p13 bra 	$L__BB7_16;
	mov.b32 	%r212, 0;
	st.shared.u32 	[%r35+2048], %r212;
$L__BB7_16:
	setp.gt.u32 	%p14, %r1, 127;
	@%p14 bra 	$L__BB7_30;
	setp.lt.u32 	%p15, %r4, 15;
	mov.b32 	%r458, 0;
	@%p15 bra 	$L__BB7_20;
	mov.b32 	%r456, 0;
$L__BB7_19:
	.pragma "nounroll";
	shl.b32 	%r215, %r456, 10;
	add.s32 	%r216, %r11, %r215;
	mov.b32 	%r217, 0;
	st.shared.u32 	[%r216+512], %r217;
	st.shared.u32 	[%r216+1536], %r217;
	st.shared.u32 	[%r216+2560], %r217;
	st.shared.u32 	[%r216+3584], %r217;
	st.shared.u32 	[%r216+4608], %r217;
	st.shared.u32 	[%r216+5632], %r217;
	st.shared.u32 	[%r216+6656], %r217;
	st.shared.u32 	[%r216+7680], %r217;
	st.shared.u32 	[%r216+8704], %r217;
	st.shared.u32 	[%r216+9728], %r217;
	st.shared.u32 	[%r216+10752], %r217;
	st.shared.u32 	[%r216+11776], %r217;
	st.shared.u32 	[%r216+12800], %r217;
	st.shared.u32 	[%r216+13824], %r217;
	st.shared.u32 	[%r216+14848], %r217;
	st.shared.u32 	[%r216+15872], %r217;
	add.s32 	%r456, %r456, 16;
	setp.ne.s32 	%p16, %r456, %r12;
	mov.u32 	%r458, %r12;
	@%p16 bra 	$L__BB7_19;
$L__BB7_20:
	setp.eq.s32 	%p17, %r5, 0;
	@%p17 bra 	$L__BB7_30;
	setp.lt.u32 	%p18, %r6, 7;
	@%p18 bra 	$L__BB7_23;
	shl.b32 	%r218, %r458, 10;
	add.s32 	%r219, %r11, %r218;
	mov.b32 	%r220, 0;
	st.shared.u32 	[%r219+512], %r220;
	st.shared.u32 	[%r219+1536], %r220;
	st.shared.u32 	[%r219+2560], %r220;
	st.shared.u32 	[%r219+3584], %r220;
	st.shared.u32 	[%r219+4608], %r220;
	st.shared.u32 	[%r219+5632], %r220;
	st.shared.u32 	[%r219+6656], %r220;
	st.shared.u32 	[%r219+7680], %r220;
	add.s32 	%r458, %r458, 8;
$L__BB7_23:
	setp.eq.s32 	%p19, %r7, 0;
	@%p19 bra 	$L__BB7_30;
	setp.lt.u32 	%p20, %r8, 3;
	@%p20 bra 	$L__BB7_26;
	shl.b32 	%r221, %r458, 10;
	add.s32 	%r222, %r11, %r221;
	mov.b32 	%r223, 0;
	st.shared.u32 	[%r222+512], %r223;
	st.shared.u32 	[%r222+1536], %r223;
	st.shared.u32 	[%r222+2560], %r223;
	st.shared.u32 	[%r222+3584], %r223;
	add.s32 	%r458, %r458, 4;
$L__BB7_26:
	setp.eq.s32 	%p21, %r9, 0;
	@%p21 bra 	$L__BB7_30;
	setp.eq.s32 	%p22, %r9, 1;
	shl.b32 	%r224, %r458, 10;
	add.s32 	%r43, %r11, %r224;
	mov.b32 	%r225, 0;
	st.shared.u32 	[%r43+512], %r225;
	@%p22 bra 	$L__BB7_30;
	setp.eq.s32 	%p23, %r9, 2;
	mov.b32 	%r226, 0;
	st.shared.u32 	[%r43+1536], %r226;
	@%p23 bra 	$L__BB7_30;
	mov.b32 	%r227, 0;
	st.shared.u32 	[%r43+2560], %r227;
$L__BB7_30:
	bar.sync 	0;
	bar.sync 	0;
	shl.b32 	%r44, %r450, 30;
	sub.s32 	%r228, %r184, %r44;
	min.u32 	%r45, %r228, 1073741824;
	setp.ge.u32 	%p24, %r2, %r45;
	@%p24 bra 	$L__BB7_70;
	mov.u32 	%r460, %r2;
$L__BB7_32:
	add.s32 	%r47, %r460, %r44;
	sub.s32 	%r48, %r184, %r47;
	setp.lt.u32 	%p25, %r48, 2048;
	@%p25 bra 	$L__BB7_34;
	add.s32 	%r255, %r1, %r47;
	mul.wide.u32 	%rd10, %r255, 4;
	add.s64 	%rd11, %rd1, %rd10;
	ld.global.u32 	%r491, [%rd11];
	ld.global.u32 	%r490, [%rd11+512];
	ld.global.u32 	%r489, [%rd11+1024];
	ld.global.u32 	%r488, [%rd11+1536];
	ld.global.u32 	%r487, [%rd11+2048];
	ld.global.u32 	%r486, [%rd11+2560];
	ld.global.u32 	%r485, [%rd11+3072];
	ld.global.u32 	%r484, [%rd11+3584];
	ld.global.u32 	%r483, [%rd11+4096];
	ld.global.u32 	%r482, [%rd11+4608];
	ld.global.u32 	%r481, [%rd11+5120];
	ld.global.u32 	%r480, [%rd11+5632];
	ld.global.u32 	%r479, [%rd11+6144];
	ld.global.u32 	%r478, [%rd11+6656];
	ld.global.u32 	%r477, [%rd11+7168];
	ld.global.u32 	%r476, [%rd11+7680];
	bra.uni 	$L__BB7_66;
$L__BB7_34:
	setp.ge.s32 	%p26, %r1, %r48;
	mov.b32 	%r491, -2147483648;
	@%p26 bra 	$L__BB7_36;
	add.s32 	%r230, %r1, %r47;
	mul.wide.u32 	%rd7, %r230, 4;
	add.s64 	%rd8, %rd1, %rd7;
	ld.global.u32 	%r491, [%rd8];
$L__BB7_36:
	add.s32 	%r232, %r1, 128;
	setp.ge.s32 	%p27, %r232, %r48;
	add.s32 	%r233, %r1, %r47;
	mul.wide.u32 	%rd9, %r233, 4;
	add.s64 	%rd3, %rd1, %rd9;
	mov.b32 	%r490, -2147483648;
	@%p27 bra 	$L__BB7_38;
	ld.global.u32 	%r490, [%rd3+512];
$L__BB7_38:
	setp.ge.s32 	%p28, %r13, %r48;
	mov.b32 	%r489, -2147483648;
	@%p28 bra 	$L__BB7_40;
	ld.global.u32 	%r489, [%rd3+1024];
$L__BB7_40:
	setp.ge.s32 	%p29, %r14, %r48;
	mov.b32 	%r488, -2147483648;
	@%p29 bra 	$L__BB7_42;
	ld.global.u32 	%r488, [%rd3+1536];
$L__BB7_42:
	setp.ge.s32 	%p30, %r15, %r48;
	mov.b32 	%r487, -2147483648;
	@%p30 bra 	$L__BB7_44;
	ld.global.u32 	%r487, [%rd3+2048];
$L__BB7_44:
	setp.ge.s32 	%p31, %r16, %r48;
	mov.b32 	%r486, -2147483648;
	@%p31 bra 	$L__BB7_46;
	ld.global.u32 	%r486, [%rd3+2560];
$L__BB7_46:
	setp.ge.s32 	%p32, %r17, %r48;
	mov.b32 	%r485, -2147483648;
	@%p32 bra 	$L__BB7_48;
	ld.global.u32 	%r485, [%rd3+3072];
$L__BB7_48:
	add.s32 	%r240, %r1, 896;
	setp.ge.s32 	%p33, %r240, %r48;
	mov.b32 	%r484, -2147483648;
	@%p33 bra 	$L__BB7_50;
	ld.global.u32 	%r484, [%rd3+3584];
$L__BB7_50:
	or.b32  	%r242, %r1, 1024;
	setp.ge.s32 	%p34, %r242, %r48;
	mov.b32 	%r483, -2147483648;
	@%p34 bra 	$L__BB7_52;
	ld.global.u32 	%r483, [%rd3+4096];
$L__BB7_52:
	add.s32 	%r244, %r1, 1152;
	setp.ge.s32 	%p35, %r244, %r48;
	mov.b32 	%r482, -2147483648;
	@%p35 bra 	$L__BB7_54;
	ld.global.u32 	%r482, [%rd3+4608];
$L__BB7_54:
	setp.ge.s32 	%p36, %r18, %r48;
	mov.b32 	%r481, -2147483648;
	@%p36 bra 	$L__BB7_56;
	ld.global.u32 	%r481, [%rd3+5120];
$L__BB7_56:
	add.s32 	%r247, %r1, 1408;
	setp.ge.s32 	%p37, %r247, %r48;
	mov.b32 	%r480, -2147483648;
	@%p37 bra 	$L__BB7_58;
	ld.global.u32 	%r480, [%rd3+5632];
$L__BB7_58:
	add.s32 	%r249, %r1, 1536;
	setp.ge.s32 	%p38, %r249, %r48;
	mov.b32 	%r479, -2147483648;
	@%p38 bra 	$L__BB7_60;
	ld.global.u32 	%r479, [%rd3+6144];
$L__BB7_60:
	add.s32 	%r251, %r1, 1664;
	setp.ge.s32 	%p39, %r251, %r48;
	mov.b32 	%r478, -2147483648;
	@%p39 bra 	$L__BB7_62;
	ld.global.u32 	%r478, [%rd3+6656];
$L__BB7_62:
	add.s32 	%r253, %r1, 1792;
	setp.ge.s32 	%p40, %r253, %r48;
	mov.b32 	%r477, -2147483648;
	@%p40 bra 	$L__BB7_64;
	ld.global.u32 	%r477, [%rd3+7168];
$L__BB7_64:
	setp.ge.s32 	%p41, %r19, %r48;
	mov.b32 	%r476, -2147483648;
	@%p41 bra 	$L__BB7_66;
	ld.global.u32 	%r476, [%rd3+7680];
$L__BB7_66:
	setp.le.s32 	%p42, %r186, %r185;
	@%p42 bra 	$L__BB7_69;
	xor.b32  	%r112, %r476, 2147483647;
	xor.b32  	%r113, %r477, 2147483647;
	xor.b32  	%r114, %r478, 2147483647;
	xor.b32  	%r115, %r479, 2147483647;
	xor.b32  	%r116, %r480, 2147483647;
	xor.b32  	%r117, %r481, 2147483647;
	xor.b32  	%r118, %r482, 2147483647;
	xor.b32  	%r119, %r483, 2147483647;
	xor.b32  	%r120, %r484, 2147483647;
	xor.b32  	%r121, %r485, 2147483647;
	xor.b32  	%r122, %r486, 2147483647;
	xor.b32  	%r123, %r487, 2147483647;
	xor.b32  	%r124, %r488, 2147483647;
	xor.b32  	%r125, %r489, 2147483647;
	xor.b32  	%r126, %r490, 2147483647;
	xor.b32  	%r127, %r491, 2147483647;
	mov.b32 	%r492, 0;
	mov.u32 	%r493, %r185;
$L__BB7_68:
	sub.s32 	%r257, %r186, %r493;
	shl.b32 	%r258, %r492, 10;
	mov.u32 	%r259, _ZZN3cub18CUB_300001_SM_10006detail10radix_sort30DeviceRadixSortHistogramKernelINS1_5radix10policy_hubIiijE10Policy1000ELNS0_9SortOrderE1EijNS1_21identity_decomposer_tEEEvPT2_PKT1_SA_iiT3_E12temp_storage;
	add.s32 	%r260, %r259, %r258;
	min.s32 	%r261, %r257, 8;
	mov.b32 	%r262, -1;
	shl.b32 	%r263, %r262, %r261;
	not.b32 	%r264, %r263;
	shr.u32 	%r265, %r127, %r493;
	and.b32  	%r266, %r265, %r264;
	shl.b32 	%r267, %r266, 2;
	add.s32 	%r268, %r260, %r267;
	atom.shared.add.u32 	%r269, [%r268], 1;
	shr.u32 	%r270, %r126, %r493;
	and.b32  	%r271, %r270, %r264;
	shl.b32 	%r272, %r271, 2;
	add.s32 	%r273, %r260, %r272;
	atom.shared.add.u32 	%r274, [%r273], 1;
	shr.u32 	%r275, %r125, %r493;
	and.b32  	%r276, %r275, %r264;
	shl.b32 	%r277, %r276, 2;
	add.s32 	%r278, %r260, %r277;
	atom.shared.add.u32 	%r279, [%r278], 1;
	shr.u32 	%r280, %r124, %r493;
	and.b32  	%r281, %r280, %r264;
	shl.b32 	%r282, %r281, 2;
	add.s32 	%r283, %r260, %r282;
	atom.shared.add.u32 	%r284, [%r283], 1;
	shr.u32 	%r285, %r123, %r493;
	and.b32  	%r286, %r285, %r264;
	shl.b32 	%r287, %r286, 2;
	add.s32 	%r288, %r260, %r287;
	atom.shared.add.u32 	%r289, [%r288], 1;
	shr.u32 	%r290, %r122, %r493;
	and.b32  	%r291, %r290, %r264;
	shl.b32 	%r292, %r291, 2;
	add.s32 	%r293, %r260, %r292;
	atom.shared.add.u32 	%r294, [%r293], 1;
	shr.u32 	%r295, %r121, %r493;
	and.b32  	%r296, %r295, %r264;
	shl.b32 	%r297, %r296, 2;
	add.s32 	%r298, %r260, %r297;
	atom.shared.add.u32 	%r299, [%r298], 1;
	shr.u32 	%r300, %r120, %r493;
	and.b32  	%r301, %r300, %r264;
	shl.b32 	%r302, %r301, 2;
	add.s32 	%r303, %r260, %r302;
	atom.shared.add.u32 	%r304, [%r303], 1;
	shr.u32 	%r305, %r119, %r493;
	and.b32  	%r306, %r305, %r264;
	shl.b32 	%r307, %r306, 2;
	add.s32 	%r308, %r260, %r307;
	atom.shared.add.u32 	%r309, [%r308], 1;
	shr.u32 	%r310, %r118, %r493;
	and.b32  	%r311, %r310, %r264;
	shl.b32 	%r312, %r311, 2;
	add.s32 	%r313, %r260, %r312;
	atom.shared.add.u32 	%r314, [%r313], 1;
	shr.u32 	%r315, %r117, %r493;
	and.b32  	%r316, %r315, %r264;
	shl.b32 	%r317, %r316, 2;
	add.s32 	%r318, %r260, %r317;
	atom.shared.add.u32 	%r319, [%r318], 1;
	shr.u32 	%r320, %r116, %r493;
	and.b32  	%r321, %r320, %r264;
	shl.b32 	%r322, %r321, 2;
	add.s32 	%r323, %r260, %r322;
	atom.shared.add.u32 	%r324, [%r323], 1;
	shr.u32 	%r325, %r115, %r493;
	and.b32  	%r326, %r325, %r264;
	shl.b32 	%r327, %r326, 2;
	add.s32 	%r328, %r260, %r327;
	atom.shared.add.u32 	%r329, [%r328], 1;
	shr.u32 	%r330, %r114, %r493;
	and.b32  	%r331, %r330, %r264;
	shl.b32 	%r332, %r331, 2;
	add.s32 	%r333, %r260, %r332;
	atom.shared.add.u32 	%r334, [%r333], 1;
	shr.u32 	%r335, %r113, %r493;
	and.b32  	%r336, %r335, %r264;
	shl.b32 	%r337, %r336, 2;
	add.s32 	%r338, %r260, %r337;
	atom.shared.add.u32 	%r339, [%r338], 1;
	shr.u32 	%r340, %r112, %r493;
	and.b32  	%r341, %r340, %r264;
	shl.b32 	%r342, %r341, 2;
	add.s32 	%r343, %r260, %r342;
	atom.shared.add.u32 	%r344, [%r343], 1;
	add.s32 	%r493, %r493, 8;
	add.s32 	%r492, %r492, 1;
	setp.lt.s32 	%p43, %r493, %r186;
	@%p43 bra 	$L__BB7_68;
$L__BB7_69:
	add.s32 	%r460, %r460, %r3;
	setp.lt.u32 	%p44, %r460, %r45;
	@%p44 bra 	$L__BB7_32;
$L__BB7_70:
	bar.sync 	0;
	@%p1 bra 	$L__BB7_152;
	setp.lt.u32 	%p45, %r4, 7;
	mov.b32 	%r496, 0;
	@%p45 bra 	$L__BB7_90;
	mov.b32 	%r494, 0;
$L__BB7_73:
	.pragma "nounroll";
	shl.b32 	%r347, %r494, 10;
	add.s32 	%r134, %r11, %r347;
	ld.shared.u32 	%r135, [%r134];
	setp.eq.s32 	%p46, %r135, 0;
	@%p46 bra 	$L__BB7_75;
	shl.b32 	%r348, %r494, 8;
	add.s32 	%r349, %r348, %r1;
	mul.wide.u32 	%rd12, %r349, 4;
	add.s64 	%rd13, %rd2, %rd12;
	atom.global.add.u32 	%r350, [%rd13], %r135;
$L__BB7_75:
	ld.shared.u32 	%r136, [%r134+1024];
	setp.eq.s32 	%p47, %r136, 0;
	@%p47 bra 	$L__BB7_77;
	shl.b32 	%r351, %r494, 8;
	add.s32 	%r352, %r351, %r1;
	add.s32 	%r353, %r352, 256;
	mul.wide.u32 	%rd14, %r353, 4;
	add.s64 	%rd15, %rd2, %rd14;
	atom.global.add.u32 	%r354, [%rd15], %r136;
$L__BB7_77:
	ld.shared.u32 	%r137, [%r134+2048];
	setp.eq.s32 	%p48, %r137, 0;
	@%p48 bra 	$L__BB7_79;
	shl.b32 	%r355, %r494, 8;
	add.s32 	%r356, %r355, %r1;
	add.s32 	%r357, %r356, 512;
	mul.wide.u32 	%rd16, %r357, 4;
	add.s64 	%rd17, %rd2, %rd16;
	atom.global.add.u32 	%r358, [%rd17], %r137;
$L__BB7_79:
	ld.shared.u32 	%r138, [%r134+3072];
	setp.eq.s32 	%p49, %r138, 0;
	@%p49 bra 	$L__BB7_81;
	shl.b32 	%r359, %r494, 8;
	add.s32 	%r360, %r359, %r1;
	add.s32 	%r361, %r360, 768;
	mul.wide.u32 	%rd18, %r361, 4;
	add.s64 	%rd19, %rd2, %rd18;
	atom.global.add.u32 	%r362, [%rd19], %r138;
$L__BB7_81:
	ld.shared.u32 	%r139, [%r134+4096];
	setp.eq.s32 	%p50, %r139, 0;
	@%p50 bra 	$L__BB7_83;
	shl.b32 	%r363, %r494, 8;
	add.s32 	%r364, %r363, %r1;
	add.s32 	%r365, %r364, 1024;
	mul.wide.u32 	%rd20, %r365, 4;
	add.s64 	%rd21, %rd2, %rd20;
	atom.global.add.u32 	%r366, [%rd21], %r139;
$L__BB7_83:
	ld.shared.u32 	%r140, [%r134+5120];
	setp.eq.s32 	%p51, %r140, 0;
	@%p51 bra 	$L__BB7_85;
	shl.b32 	%r367, %r494, 8;
	add.s32 	%r368, %r367, %r1;
	add.s32 	%r369, %r368, 1280;
	mul.wide.u32 	%rd22, %r369, 4;
	add.s64 	%rd23, %rd2, %rd22;
	atom.global.add.u32 	%r370, [%rd23], %r140;
$L__BB7_85:
	ld.shared.u32 	%r141, [%r134+6144];
	setp.eq.s32 	%p52, %r141, 0;
	@%p52 bra 	$L__BB7_87;
	shl.b32 	%r371, %r494, 8;
	add.s32 	%r372, %r371, %r1;
	add.s32 	%r373, %r372, 1536;
	mul.wide.u32 	%rd24, %r373, 4;
	add.s64 	%rd25, %rd2, %rd24;
	atom.global.add.u32 	%r374, [%rd25], %r141;
$L__BB7_87:
	ld.shared.u32 	%r142, [%r134+7168];
	setp.eq.s32 	%p53, %r142, 0;
	@%p53 bra 	$L__BB7_89;
	shl.b32 	%r375, %r494, 8;
	add.s32 	%r376, %r375, %r1;
	add.s32 	%r377, %r376, 1792;
	mul.wide.u32 	%rd26, %r377, 4;
	add.s64 	%rd27, %rd2, %rd26;
	atom.global.add.u32 	%r378, [%rd27], %r142;
$L__BB7_89:
	add.s32 	%r494, %r494, 8;
	setp.ne.s32 	%p54, %r494, %r20;
	mov.u32 	%r496, %r20;
	@%p54 bra 	$L__BB7_73;
$L__BB7_90:
	setp.eq.s32 	%p55, %r7, 0;
	@%p55 bra 	$L__BB7_111;
	setp.lt.u32 	%p56, %r8, 3;
	@%p56 bra 	$L__BB7_101;
	shl.b32 	%r379, %r496, 10;
	add.s32 	%r145, %r11, %r379;
	ld.shared.u32 	%r146, [%r145];
	setp.eq.s32 	%p57, %r146, 0;
	@%p57 bra 	$L__BB7_94;
	shl.b32 	%r380, %r496, 8;
	add.s32 	%r381, %r380, %r1;
	mul.wide.u32 	%rd28, %r381, 4;
	add.s64 	%rd29, %rd2, %rd28;
	atom.global.add.u32 	%r382, [%rd29], %r146;
$L__BB7_94:
	ld.shared.u32 	%r147, [%r145+1024];
	setp.eq.s32 	%p58, %r147, 0;
	@%p58 bra 	$L__BB7_96;
	shl.b32 	%r383, %r496, 8;
	add.s32 	%r384, %r383, %r1;
	add.s32 	%r385, %r384, 256;
	mul.wide.u32 	%rd30, %r385, 4;
	add.s64 	%rd31, %rd2, %rd30;
	atom.global.add.u32 	%r386, [%rd31], %r147;
$L__BB7_96:
	ld.shared.u32 	%r148, [%r145+2048];
	setp.eq.s32 	%p59, %r148, 0;
	@%p59 bra 	$L__BB7_98;
	shl.b32 	%r387, %r496, 8;
	add.s32 	%r388, %r387, %r1;
	add.s32 	%r389, %r388, 512;
	mul.wide.u32 	%rd32, %r389, 4;
	add.s64 	%rd33, %rd2, %rd32;
	atom.global.add.u32 	%r390, [%rd33], %r148;
$L__BB7_98:
	ld.shared.u32 	%r149, [%r145+3072];
	setp.eq.s32 	%p60, %r149, 0;
	@%p60 bra 	$L__BB7_100;
	shl.b32 	%r391, %r496, 8;
	add.s32 	%r392, %r391, %r1;
	add.s32 	%r393, %r392, 768;
	mul.wide.u32 	%rd34, %r393, 4;
	add.s64 	%rd35, %rd2, %rd34;
	atom.global.add.u32 	%r394, [%rd35], %r149;
$L__BB7_100:
	add.s32 	%r496, %r496, 4;
$L__BB7_101:
	setp.eq.s32 	%p61, %r9, 0;
	@%p61 bra 	$L__BB7_111;
	setp.eq.s32 	%p62, %r10, 0;
	@%p62 bra 	$L__BB7_108;
	shl.b32 	%r395, %r496, 10;
	add.s32 	%r152, %r11, %r395;
	ld.shared.u32 	%r153, [%r152];
	setp.eq.s32 	%p63, %r153, 0;
	@%p63 bra 	$L__BB7_105;
	shl.b32 	%r396, %r496, 8;
	add.s32 	%r397, %r396, %r1;
	mul.wide.u32 	%rd36, %r397, 4;
	add.s64 	%rd37, %rd2, %rd36;
	atom.global.add.u32 	%r398, [%rd37], %r153;
$L__BB7_105:
	ld.shared.u32 	%r154, [%r152+1024];
	setp.eq.s32 	%p64, %r154, 0;
	@%p64 bra 	$L__BB7_107;
	shl.b32 	%r399, %r496, 8;
	add.s32 	%r400, %r399, %r1;
	add.s32 	%r401, %r400, 256;
	mul.wide.u32 	%rd38, %r401, 4;
	add.s64 	%rd39, %rd2, %rd38;
	atom.global.add.u32 	%r402, [%rd39], %r154;
$L__BB7_107:
	add.s32 	%r496, %r496, 2;
$L__BB7_108:
	setp.eq.s32 	%p65, %r21, 0;
	@%p65 bra 	$L__BB7_111;
	shl.b32 	%r403, %r496, 10;
	add.s32 	%r404, %r11, %r403;
	ld.shared.u32 	%r157, [%r404];
	setp.eq.s32 	%p66, %r157, 0;
	@%p66 bra 	$L__BB7_111;
	shl.b32 	%r405, %r496, 8;
	add.s32 	%r406, %r405, %r1;
	mul.wide.u32 	%rd40, %r406, 4;
	add.s64 	%rd41, %rd2, %rd40;
	atom.global.add.u32 	%r407, [%rd41], %r157;
$L__BB7_111:
	setp.gt.u32 	%p67, %r1, 127;
	@%p67 bra 	$L__BB7_152;
	setp.lt.u32 	%p68, %r4, 7;
	mov.b32 	%r500, 0;
	@%p68 bra 	$L__BB7_131;
	mov.b32 	%r498, 0;
$L__BB7_114:
	.pragma "nounroll";
	shl.b32 	%r410, %r498, 10;
	add.s32 	%r159, %r11, %r410;
	ld.shared.u32 	%r160, [%r159+512];
	setp.eq.s32 	%p69, %r160, 0;
	shl.b32 	%r411, %r498, 8;
	add.s32 	%r412, %r411, %r1;
	mul.wide.u32 	%rd42, %r412, 4;
	add.s64 	%rd4, %rd2, %rd42;
	@%p69 bra 	$L__BB7_116;
	atom.global.add.u32 	%r413, [%rd4+512], %r160;
$L__BB7_116:
	ld.shared.u32 	%r161, [%r159+1536];
	setp.eq.s32 	%p70, %r161, 0;
	@%p70 bra 	$L__BB7_118;
	atom.global.add.u32 	%r414, [%rd4+1536], %r161;
$L__BB7_118:
	ld.shared.u32 	%r162, [%r159+2560];
	setp.eq.s32 	%p71, %r162, 0;
	@%p71 bra 	$L__BB7_120;
	atom.global.add.u32 	%r415, [%rd4+2560], %r162;
$L__BB7_120:
	ld.shared.u32 	%r163, [%r159+3584];
	setp.eq.s32 	%p72, %r163, 0;
	@%p72 bra 	$L__BB7_122;
	atom.global.add.u32 	%r416, [%rd4+3584], %r163;
$L__BB7_122:
	ld.shared.u32 	%r164, [%r159+4608];
	setp.eq.s32 	%p73, %r164, 0;
	@%p73 bra 	$L__BB7_124;
	atom.global.add.u32 	%r417, [%rd4+4608], %r164;
$L__BB7_124:
	ld.shared.u32 	%r165, [%r159+5632];
	setp.eq.s32 	%p74, %r165, 0;
	@%p74 bra 	$L__BB7_126;
	atom.global.add.u32 	%r418, [%rd4+5632], %r165;
$L__BB7_126:
	ld.shared.u32 	%r166, [%r159+6656];
	setp.eq.s32 	%p75, %r166, 0;
	@%p75 bra 	$L__BB7_128;
	atom.global.add.u32 	%r419, [%rd4+6656], %r166;
$L__BB7_128:
	ld.shared.u32 	%r167, [%r159+7680];
	setp.eq.s32 	%p76, %r167, 0;
	@%p76 bra 	$L__BB7_130;
	atom.global.add.u32 	%r420, [%rd4+7680], %r167;
$L__BB7_130:
	add.s32 	%r498, %r498, 8;
	setp.ne.s32 	%p77, %r498, %r20;
	mov.u32 	%r500, %r20;
	@%p77 bra 	$L__BB7_114;
$L__BB7_131:
	setp.eq.s32 	%p78, %r7, 0;
	@%p78 bra 	$L__BB7_152;
	setp.lt.u32 	%p79, %r8, 3;
	@%p79 bra 	$L__BB7_142;
	shl.b32 	%r421, %r500, 10;
	add.s32 	%r170, %r11, %r421;
	ld.shared.u32 	%r171, [%r170+512];
	setp.eq.s32 	%p80, %r171, 0;
	@%p80 bra 	$L__BB7_135;
	shl.b32 	%r422, %r500, 8;
	add.s32 	%r423, %r422, %r1;
	mul.wide.u32 	%rd43, %r423, 4;
	add.s64 	%rd44, %rd2, %rd43;
	atom.global.add.u32 	%r424, [%rd44+512], %r171;
$L__BB7_135:
	ld.shared.u32 	%r172, [%r170+1536];
	setp.eq.s32 	%p81, %r172, 0;
	@%p81 bra 	$L__BB7_137;
	shl.b32 	%r425, %r500, 8;
	add.s32 	%r426, %r425, %r1;
	add.s32 	%r427, %r426, 256;
	mul.wide.u32 	%rd45, %r427, 4;
	add.s64 	%rd46, %rd2, %rd45;
	atom.global.add.u32 	%r428, [%rd46+512], %r172;
$L__BB7_137:
	ld.shared.u32 	%r173, [%r170+2560];
	setp.eq.s32 	%p82, %r173, 0;
	@%p82 bra 	$L__BB7_139;
	shl.b32 	%r429, %r500, 8;
	add.s32 	%r430, %r429, %r1;
	add.s32 	%r431, %r430, 512;
	mul.wide.u32 	%rd47, %r431, 4;
	add.s64 	%rd48, %rd2, %rd47;
	atom.global.add.u32 	%r432, [%rd48+512], %r173;
$L__BB7_139:
	ld.shared.u32 	%r174, [%r170+3584];
	setp.eq.s32 	%p83, %r174, 0;
	@%p83 bra 	$L__BB7_141;
	shl.b32 	%r433, %r500, 8;
	add.s32 	%r434, %r433, %r1;
	add.s32 	%r435, %r434, 768;
	mul.wide.u32 	%rd49, %r435, 4;
	add.s64 	%rd50, %rd2, %rd49;
	atom.global.add.u32 	%r436, [%rd50+512], %r174;
$L__BB7_141:
	add.s32 	%r500, %r500, 4;
$L__BB7_142:
	setp.eq.s32 	%p84, %r9, 0;
	@%p84 bra 	$L__BB7_152;
	setp.eq.s32 	%p85, %r10, 0;
	@%p85 bra 	$L__BB7_149;
	shl.b32 	%r437, %r500, 10;
	add.s32 	%r177, %r11, %r437;
	ld.shared.u32 	%r178, [%r177+512];
	setp.eq.s32 	%p86, %r178, 0;
	@%p86 bra 	$L__BB7_146;
	shl.b32 	%r438, %r500, 8;
	add.s32 	%r439, %r438, %r1;
	mul.wide.u32 	%rd51, %r439, 4;
	add.s64 	%rd52, %rd2, %rd51;
	atom.global.add.u32 	%r440, [%rd52+512], %r178;
$L__BB7_146:
	ld.shared.u32 	%r179, [%r177+1536];
	setp.eq.s32 	%p87, %r179, 0;
	@%p87 bra 	$L__BB7_148;
	shl.b32 	%r441, %r500, 8;
	add.s32 	%r442, %r441, %r1;
	add.s32 	%r443, %r442, 256;
	mul.wide.u32 	%rd53, %r443, 4;
	add.s64 	%rd54, %rd2, %rd53;
	atom.global.add.u32 	%r444, [%rd54+512], %r179;
$L__BB7_148:
	add.s32 	%r500, %r500, 2;
$L__BB7_149:
	setp.eq.s32 	%p88, %r21, 0;
	@%p88 bra 	$L__BB7_152;
	shl.b32 	%r445, %r500, 10;
	add.s32 	%r446, %r11, %r445;
	ld.shared.u32 	%r182, [%r446+512];
	setp.eq.s32 	%p89, %r182, 0;
	@%p89 bra 	$L__BB7_152;
	shl.b32 	%r447, %r500, 8;
	add.s32 	%r448, %r447, %r1;
	mul.wide.u32 	%rd55, %r448, 4;
	add.s64 	%rd56, %rd2, %rd55;
	atom.global.add.u32 	%r449, [%rd56+512], %r182;
$L__BB7_152:
	bar.sync 	0;
	add.s32 	%r450, %r450, 1;
	setp.ne.s32 	%p90, %r450, %r24;
	@%p90 bra 	$L__BB7_2;
$L__BB7_153:
	ret;

}
	// .globl	_ZN3cub18CUB_300001_SM_10006detail10radix_sort29DeviceRadixSortOnesweepKernelINS1_5radix10policy_hubIiijE10Policy1000ELNS0_9SortOrderE1EiijiiNS1_21identity_decomposer_tEEEvPT5_SB_PT3_PKSC_PT1_PKSG_PT2_PKSK_T4_iiT6_
.visible .entry _ZN3cub18CUB_300001_SM_10006detail10radix_sort29DeviceRadixSortOnesweepKernelINS1_5radix10policy_hubIiijE10Policy1000ELNS0_9SortOrderE1EiijiiNS1_21identity_decomposer_tEEEvPT5_SB_PT3_PKSC_PT1_PKSG_PT2_PKSK_T4_iiT6_(
	.param .u64 .ptr .align 1 _ZN3cub18CUB_300001_SM_10006detail10radix_sort29DeviceRadixSortOnesweepKernelINS1_5radix10policy_hubIiijE10Policy1000ELNS0_9SortOrderE1EiijiiNS1_21identity_decomposer_tEEEvPT5_SB_PT3_PKSC_PT1_PKSG_PT2_PKSK_T4_iiT6__param_0,
	.param .u64 .ptr .align 1 _ZN3cub18CUB_300001_SM_10006detail10radix_sort29DeviceRadixSortOnesweepKernelINS1_5radix10policy_hubIiijE10Policy1000ELNS0_9SortOrderE1EiijiiNS1_21identity_decomposer_tEEEvPT5_SB_PT3_PKSC_PT1_PKSG_PT2_PKSK_T4_iiT6__param_1,
	.param .u64 .ptr .align 1 _ZN3cub18CUB_300001_SM_10006detail10radix_sort29DeviceRadixSortOnesweepKernelINS1_5radix10policy_hubIiijE10Policy1000ELNS0_9SortOrderE1EiijiiNS1_21identity_decomposer_tEEEvPT5_SB_PT3_PKSC_PT1_PKSG_PT2_PKSK_T4_iiT6__param_2,
	.param .u64 .ptr .align 1 _ZN3cub18CUB_300001_SM_10006detail10radix_sort29DeviceRadixSortOnesweepKernelINS1_5radix10policy_hubIiijE10Policy1000ELNS0_9SortOrderE1EiijiiNS1_21identity_decomposer_tEEEvPT5_SB_PT3_PKSC_PT1_PKSG_PT2_PKSK_T4_iiT6__param_3,
	.param .u64 .ptr .align 1 _ZN3cub18CUB_300001_SM_10006detail10radix_sort29DeviceRadixSortOnesweepKernelINS1_5radix10policy_hubIiijE10Policy1000ELNS0_9SortOrderE1EiijiiNS1_21identity_decomposer_tEEEvPT5_SB_PT3_PKSC_PT1_PKSG_PT2_PKSK_T4_iiT6__param_4,
	.param .u64 .ptr .align 1 _ZN3cub18CUB_300001_SM_10006detail10radix_sort29DeviceRadixSortOnesweepKernelINS1_5radix10policy_hubIiijE10Policy1000ELNS0_9SortOrderE1EiijiiNS1_21identity_decomposer_tEEEvPT5_SB_PT3_PKSC_PT1_PKSG_PT2_PKSK_T4_iiT6__param_5,
	.param .u64 .ptr .align 1 _ZN3cub18CUB_300001_SM_10006detail10radix_sort29DeviceRadixSortOnesweepKernelINS1_5radix10policy_hubIiijE10Policy1000ELNS0_9SortOrderE1EiijiiNS1_21identity_decomposer_tEEEvPT5_SB_PT3_PKSC_PT1_PKSG_PT2_PKSK_T4_iiT6__param_6,
	.param .u64 .ptr .align 1 _ZN3cub18CUB_300001_SM_10006detail10radix_sort29DeviceRadixSortOnesweepKernelINS1_5radix10policy_hubIiijE10Policy1000ELNS0_9SortOrderE1EiijiiNS1_21identity_decomposer_tEEEvPT5_SB_PT3_PKSC_PT1_PKSG_PT2_PKSK_T4_iiT6__param_7,
	.param .u32 _ZN3cub18CUB_300001_SM_10006detail10radix_sort29DeviceRadixSortOnesweepKernelINS1_5radix10policy_hubIiijE10Policy1000ELNS0_9SortOrderE1EiijiiNS1_21identity_decomposer_tEEEvPT5_SB_PT3_PKSC_PT1_PKSG_PT2_PKSK_T4_iiT6__param_8,
	.param .u32 _ZN3cub18CUB_300001_SM_10006detail10radix_sort29DeviceRadixSortOnesweepKernelINS1_5radix10policy_hubIiijE10Policy1000ELNS0_9SortOrderE1EiijiiNS1_21identity_decomposer_tEEEvPT5_SB_PT3_PKSC_PT1_PKSG_PT2_PKSK_T4_iiT6__param_9,
	.param .u32 _ZN3cub18CUB_300001_SM_10006detail10radix_sort29DeviceRadixSortOnesweepKernelINS1_5radix10policy_hubIiijE10Policy1000ELNS0_9SortOrderE1EiijiiNS1_21identity_decomposer_tEEEvPT5_SB_PT3_PKSC_PT1_PKSG_PT2_PKSK_T4_iiT6__param_10,
	.param .align 1 .b8 _ZN3cub18CUB_300001_SM_10006detail10radix_sort29DeviceRadixSortOnesweepKernelINS1_5radix10policy_hubIiijE10Policy1000ELNS0_9SortOrderE1EiijiiNS1_21identity_decomposer_tEEEvPT5_SB_PT3_PKSC_PT1_PKSG_PT2_PKSK_T4_iiT6__param_11[1]
)
.maxntid 384
{
	.reg .pred 	%p<258>;
	.reg .b32 	%r<3045>;
	.reg .b64 	%rd<250>;
	// demoted variable
	.shared .align 16 .b8 _ZZN3cub18CUB_300001_SM_10006detail10radix_sort29DeviceRadixSortOnesweepKernelINS1_5radix10policy_hubIiijE10Policy1000ELNS0_9SortOrderE1EiijiiNS1_21identity_decomposer_tEEEvPT5_SB_PT3_PKSC_PT1_PKSG_PT2_PKSK_T4_iiT6_E1s[36352];
	ld.param.u64 	%rd17, [_ZN3cub18CUB_300001_SM_10006detail10radix_sort29DeviceRadixSortOnesweepKernelINS1_5radix10policy_hubIiijE10Policy1000ELNS0_9SortOrderE1EiijiiNS1_21identity_decomposer_tEEEvPT5_SB_PT3_PKSC_PT1_PKSG_PT2_PKSK_T4_iiT6__param_0];
	ld.param.u64 	%rd18, [_ZN3cub18CUB_300001_SM_10006detail10radix_sort29DeviceRadixSortOnesweepKernelINS1_5radix10policy_hubIiijE10Policy1000ELNS0_9SortOrderE1EiijiiNS1_21identity_decomposer_tEEEvPT5_SB_PT3_PKSC_PT1_PKSG_PT2_PKSK_T4_iiT6__param_1];
	ld.param.u64 	%rd22, [_ZN3cub18CUB_300001_SM_10006detail10radix_sort29DeviceRadixSortOnesweepKernelINS1_5radix10policy_hubIiijE10Policy1000ELNS0_9SortOrderE1EiijiiNS1_21identity_decomposer_tEEEvPT5_SB_PT3_PKSC_PT1_PKSG_PT2_PKSK_T4_iiT6__param_4];
	ld.param.u64 	%rd23, [_ZN3cub18CUB_300001_SM_10006detail10radix_sort29DeviceRadixSortOnesweepKernelINS1_5radix10policy_hubIiijE10Policy1000ELNS0_9SortOrderE1EiijiiNS1_21identity_decomposer_tEEEvPT5_SB_PT3_PKSC_PT1_PKSG_PT2_PKSK_T4_iiT6__param_5];
	ld.param.u64 	%rd24, [_ZN3cub18CUB_300001_SM_10006detail10radix_sort29DeviceRadixSortOnesweepKernelINS1_5radix10policy_hubIiijE10Policy1000ELNS0_9SortOrderE1EiijiiNS1_21identity_decomposer_tEEEvPT5_SB_PT3_PKSC_PT1_PKSG_PT2_PKSK_T4_iiT6__param_6];
	ld.param.u32 	%r642, [_ZN3cub18CUB_300001_SM_10006detail10radix_sort29DeviceRadixSortOnesweepKernelINS1_5radix10policy_hubIiijE10Policy1000ELNS0_9SortOrderE1EiijiiNS1_21identity_decomposer_tEEEvPT5_SB_PT3_PKSC_PT1_PKSG_PT2_PKSK_T4_iiT6__param_9];
	ld.param.u32 	%r643, [_ZN3cub18CUB_300001_SM_10006detail10radix_sort29DeviceRadixSortOnesweepKernelINS1_5radix10policy_hubIiijE10Policy1000ELNS0_9SortOrderE1EiijiiNS1_21identity_decomposer_tEEEvPT5_SB_PT3_PKSC_PT1_PKSG_PT2_PKSK_T4_iiT6__param_10];
	cvta.to.global.u64 	%rd1, %rd24;
	cvta.to.global.u64 	%rd2, %rd22;
	cvta.to.global.u64 	%rd3, %rd17;
	cvta.to.global.u64 	%rd4, %rd23;
	mov.u32 	%r1, %tid.x;
	shr.u32 	%r2, %r1, 5;
	// begin inline asm
	mov.u32 %r644, %laneid;
	// end inline asm
	setp.ne.s32 	%p1, %r1, 0;
	@%p1 bra 	$L__BB8_2;
	cvta.to.global.u64 	%rd25, %rd18;
	atom.global.add.u32 	%r645, [%rd25], 1;
	st.shared.u32 	[_ZZN3cub18CUB_300001_SM_10006detail10radix_sort29DeviceRadixSortOnesweepKernelINS1_5radix10policy_hubIiijE10Policy1000ELNS0_9SortOrderE1EiijiiNS1_21identity_decomposer_tEEEvPT5_SB_PT3_PKSC_PT1_PKSG_PT2_PKSK_T4_iiT6_E1s+35328], %r645;
$L__BB8_2:
	ld.param.u32 	%r2829, [_ZN3cub18CUB_300001_SM_10006detail10radix_sort29DeviceRadixSortOnesweepKernelINS1_5radix10policy_hubIiijE10Policy1000ELNS0_9SortOrderE1EiijiiNS1_21identity_decomposer_tEEEvPT5_SB_PT3_PKSC_PT1_PKSG_PT2_PKSK_T4_iiT6__param_8];
	bar.sync 	0;
	ld.shared.u32 	%r4, [_ZZN3cub18CUB_300001_SM_10006detail10radix_sort29DeviceRadixSortOnesweepKernelINS1_5radix10policy_hubIiijE10Policy1000ELNS0_9SortOrderE1EiijiiNS1_21identity_decomposer_tEEEvPT5_SB_PT3_PKSC_PT1_PKSG_PT2_PKSK_T4_iiT6_E1s+35328];
	mul.lo.s32 	%r5, %r4, 8832;
	add.s32 	%r6, %r5, 8832;
	setp.gt.s32 	%p2, %r6, %r2829;
	@%p2 bra 	$L__BB8_4;
	and.b32  	%r646, %r1, 31;
	and.b32  	%r647, %r1, 992;
	mul.lo.s32 	%r648, %r647, 23;
	or.b32  	%r649, %r648, %r646;
	cvt.u64.u32 	%rd26, %r5;
	cvt.u64.u32 	%rd27, %r649;
	add.s64 	%rd28, %rd27, %rd26;
	shl.b64 	%rd29, %rd28, 2;
	add.s64 	%rd30, %rd4, %rd29;
	ld.global.u32 	%r2889, [%rd30];
	ld.global.u32 	%r2888, [%rd30+128];
	ld.global.u32 	%r2887, [%rd30+256];
	ld.global.u32 	%r2886, [%rd30+384];
	ld.global.u32 	%r2885, [%rd30+512];
	ld.global.u32 	%r2884, [%rd30+640];
	ld.global.u32 	%r2883, [%rd30+768];
	ld.global.u32 	%r2882, [%rd30+896];
	ld.global.u32 	%r2881, [%rd30+1024];
	ld.global.u32 	%r2880, [%rd30+1152];
	ld.global.u32 	%r2879, [%rd30+1280];
	ld.global.u32 	%r2878, [%rd30+1408];
	ld.global.u32 	%r2877, [%rd30+1536];
	ld.global.u32 	%r2876, [%rd30+1664];
	ld.global.u32 	%r2875, [%rd30+1792];
	ld.global.u32 	%r2874, [%rd30+1920];
	ld.global.u32 	%r2873, [%rd30+2048];
	ld.global.u32 	%r2872, [%rd30+2176];
	ld.global.u32 	%r2871, [%rd30+2304];
	ld.global.u32 	%r2870, [%rd30+2432];
	ld.global.u32 	%r2869, [%rd30+2560];
	ld.global.u32 	%r2868, [%rd30+2688];
	ld.global.u32 	%r2867, [%rd30+2816];
	bra.uni 	$L__BB8_50;
$L__BB8_4:
	ld.param.u32 	%r2830, [_ZN3cub18CUB_300001_SM_10006detail10radix_sort29DeviceRadixSortOnesweepKernelINS1_5radix10policy_hubIiijE10Policy1000ELNS0_9SortOrderE1EiijiiNS1_21identity_decomposer_tEEEvPT5_SB_PT3_PKSC_PT1_PKSG_PT2_PKSK_T4_iiT6__param_8];
	cvt.u64.u32 	%rd31, %r5;
	sub.s32 	%r30, %r2830, %r5;
	and.b32  	%r651, %r1, 31;
	and.b32  	%r652, %r1, 992;
	mul.lo.s32 	%r653, %r652, 23;
	or.b32  	%r31, %r653, %r651;
	setp.ge.s32 	%p3, %r31, %r30;
	cvt.u64.u32 	%rd32, %r31;
	add.s64 	%rd33, %rd32, %rd31;
	shl.b64 	%rd34, %rd33, 2;
	add.s64 	%rd5, %rd4, %rd34;
	mov.b32 	%r2889, -2147483648;
	@%p3 bra 	$L__BB8_6;
	ld.global.u32 	%r2889, [%rd5];
$L__BB8_6:
	add.s32 	%r655, %r31, 32;
	setp.ge.s32 	%p4, %r655, %r30;
	mov.b32 	%r2888, -2147483648;
	@%p4 bra 	$L__BB8_8;
	ld.global.u32 	%r2888, [%rd5+128];
$L__BB8_8:
	add.s32 	%r657, %r31, 64;
	setp.ge.s32 	%p5, %r657, %r30;
	mov.b32 	%r2887, -2147483648;
	@%p5 bra 	$L__BB8_10;
	ld.global.u32 	%r2887, [%rd5+256];
$L__BB8_10:
	add.s32 	%r659, %r31, 96;
	setp.ge.s32 	%p6, %r659, %r30;
	mov.b32 	%r2886, -2147483648;
	@%p6 bra 	$L__BB8_12;
	ld.global.u32 	%r2886, [%rd5+384];
$L__BB8_12:
	add.s32 	%r661, %r31, 128;
	setp.ge.s32 	%p7, %r661, %r30;
	mov.b32 	%r2885, -2147483648;
	@%p7 bra 	$L__BB8_14;
	ld.global.u32 	%r2885, [%rd5+512];
$L__BB8_14:
	add.s32 	%r663, %r31, 160;
	setp.ge.s32 	%p8, %r663, %r30;
	mov.b32 	%r2884, -2147483648;
	@%p8 bra 	$L__BB8_16;
	ld.global.u32 	%r2884, [%rd5+640];
$L__BB8_16:
	add.s32 	%r665, %r31, 192;
	setp.ge.s32 	%p9, %r665, %r30;
	mov.b32 	%r2883, -2147483648;
	@%p9 bra 	$L__BB8_18;
	ld.global.u32 	%r2883, [%rd5+768];
$L__BB8_18:
	add.s32 	%r667, %r31, 224;
	setp.ge.s32 	%p10, %r667, %r30;
	mov.b32 	%r2882, -2147483648;
	@%p10 bra 	$L__BB8_20;
	ld.global.u32 	%r2882, [%rd5+896];
$L__BB8_20:
	add.s32 	%r669, %r31, 256;
	setp.ge.s32 	%p11, %r669, %r30;
	mov.b32 	%r2881, -2147483648;
	@%p11 bra 	$L__BB8_22;
	ld.global.u32 	%r2881, [%rd5+1024];
$L__BB8_22:
	add.s32 	%r671, %r31, 288;
	setp.ge.s32 	%p12, %r671, %r30;
	mov.b32 	%r2880, -2147483648;
	@%p12 bra 	$L__BB8_24;
	ld.global.u32 	%r2880, [%rd5+1152];
$L__BB8_24:
	add.s32 	%r673, %r31, 320;
	setp.ge.s32 	%p13, %r673, %r30;
	mov.b32 	%r2879, -2147483648;
	@%p13 bra 	$L__BB8_26;
	ld.global.u32 	%r2879, [%rd5+1280];
$L__BB8_26:
	add.s32 	%r675, %r31, 352;
	setp.ge.s32 	%p14, %r675, %r30;
	mov.b32 	%r2878, -2147483648;
	@%p14 bra 	$L__BB8_28;
	ld.global.u32 	%r2878, [%rd5+1408];
$L__BB8_28:
	add.s32 	%r677, %r31, 384;
	setp.ge.s32 	%p15, %r677, %r30;
	mov.b32 	%r2877, -2147483648;
	@%p15 bra 	$L__BB8_30;
	ld.global.u32 	%r2877, [%rd5+1536];
$L__BB8_30:
	add.s32 	%r679, %r31, 416;
	setp.ge.s32 	%p16, %r679, %r30;
	mov.b32 	%r2876, -2147483648;
	@%p16 bra 	$L__BB8_32;
	ld.global.u32 	%r2876, [%rd5+1664];
$L__BB8_32:
	add.s32 	%r681, %r31, 448;
	setp.ge.s32 	%p17, %r681, %r30;
	mov.b32 	%r2875, -2147483648;
	@%p17 bra 	$L__BB8_34;
	ld.global.u32 	%r2875, [%rd5+1792];
$L__BB8_34:
	add.s32 	%r683, %r31, 480;
	setp.ge.s32 	%p18, %r683, %r30;
	mov.b32 	%r2874, -2147483648;
	@%p18 bra 	$L__BB8_36;
	ld.global.u32 	%r2874, [%rd5+1920];
$L__BB8_36:
	add.s32 	%r685, %r31, 512;
	setp.ge.s32 	%p19, %r685, %r30;
	mov.b32 	%r2873, -2147483648;
	@%p19 bra 	$L__BB8_38;
	ld.global.u32 	%r2873, [%rd5+2048];
$L__BB8_38:
	add.s32 	%r687, %r31, 544;
	setp.ge.s32 	%p20, %r687, %r30;
	mov.b32 	%r2872, -2147483648;
	@%p20 bra 	$L__BB8_40;
	ld.global.u32 	%r2872, [%rd5+2176];
$L__BB8_40:
	add.s32 	%r689, %r31, 576;
	setp.ge.s32 	%p21, %r689, %r30;
	mov.b32 	%r2871, -2147483648;
	@%p21 bra 	$L__BB8_42;
	ld.global.u32 	%r2871, [%rd5+2304];
$L__BB8_42:
	add.s32 	%r691, %r31, 608;
	setp.ge.s32 	%p22, %r691, %r30;
	mov.b32 	%r2870, -2147483648;
	@%p22 bra 	$L__BB8_44;
	ld.global.u32 	%r2870, [%rd5+2432];
$L__BB8_44:
	add.s32 	%r693, %r31, 640;
	setp.ge.s32 	%p23, %r693, %r30;
	mov.b32 	%r2869, -2147483648;
	@%p23 bra 	$L__BB8_46;
	ld.global.u32 	%r2869, [%rd5+2560];
$L__BB8_46:
	add.s32 	%r695, %r31, 672;
	setp.ge.s32 	%p24, %r695, %r30;
	mov.b32 	%r2868, -2147483648;
	@%p24 bra 	$L__BB8_48;
	ld.global.u32 	%r2868, [%rd5+2688];
$L__BB8_48:
	add.s32 	%r697, %r31, 704;
	setp.ge.s32 	%p25, %r697, %r30;
	mov.b32 	%r2867, -2147483648;
	@%p25 bra 	$L__BB8_50;
	ld.global.u32 	%r2867, [%rd5+2816];
$L__BB8_50:
	xor.b32  	%r2964, %r2882, 2147483647;
	xor.b32  	%r2962, %r2880, 2147483647;
	xor.b32  	%r2949, %r2867, 2147483647;
	mov.b32 	%r698, -1;
	shl.b32 	%r699, %r698, %r643;
	not.b32 	%r103, %r699;
	shl.b32 	%r700, %r2, 10;
	mov.u32 	%r701, _ZZN3cub18CUB_300001_SM_10006detail10radix_sort29DeviceRadixSortOnesweepKernelINS1_5radix10policy_hubIiijE10Policy1000ELNS0_9SortOrderE1EiijiiNS1_21identity_decomposer_tEEEvPT5_SB_PT3_PKSC_PT1_PKSG_PT2_PKSK_T4_iiT6_E1s;
	add.s32 	%r104, %r701, %r700;
	setp.gt.s32 	%p26, %r644, 255;
	@%p26 bra 	$L__BB8_63;
	max.s32 	%r702, %r644, 224;
	sub.s32 	%r703, %r702, %r644;
	add.s32 	%r704, %r703, 31;
	shr.u32 	%r705, %r704, 5;
	add.s32 	%r105, %r705, 1;
	and.b32  	%r106, %r105, 15;
	setp.lt.u32 	%p27, %r704, 480;
	mov.u32 	%r2893, %r644;
	@%p27 bra 	$L__BB8_54;
	and.b32  	%r706, %r105, 268435440;
	neg.s32 	%r2891, %r706;
	shl.b32 	%r708, %r644, 2;
	add.s32 	%r709, %r700, %r708;
	add.s32 	%r711, %r709, %r701;
	add.s32 	%r2890, %r711, 1024;
	mov.u32 	%r2893, %r644;
$L__BB8_53:
	.pragma "nounroll";
	mov.b32 	%r712, 0;
	st.shared.u32 	[%r2890+-1024], %r712;
	st.shared.u32 	[%r2890+-896], %r712;
	st.shared.u32 	[%r2890+-768], %r712;
	st.shared.u32 	[%r2890+-640], %r712;
	st.shared.u32 	[%r2890+-512], %r712;
	st.shared.u32 	[%r2890+-384], %r712;
	st.shared.u32 	[%r2890+-256], %r712;
	st.shared.u32 	[%r2890+-128], %r712;
	st.shared.u32 	[%r2890], %r712;
	st.shared.u32 	[%r2890+128], %r712;
	st.shared.u32 	[%r2890+256], %r712;
	st.shared.u32 	[%r2890+384], %r712;
	st.shared.u32 	[%r2890+512], %r712;
	st.shared.u32 	[%r2890+640], %r712;
	st.shared.u32 	[%r2890+768], %r712;
	st.shared.u32 	[%r2890+896], %r712;
	add.s32 	%r2893, %r2893, 512;
	add.s32 	%r2891, %r2891, 16;
	add.s32 	%r2890, %r2890, 2048;
	setp.ne.s32 	%p28, %r2891, 0;
	@%p28 bra 	$L__BB8_53;
$L__BB8_54:
	setp.eq.s32 	%p29, %r106, 0;
	@%p29 bra 	$L__BB8_63;
	and.b32  	%r116, %r105, 7;
	setp.lt.u32 	%p30, %r106, 8;
	@%p30 bra 	$L__BB8_57;
	shl.b32 	%r713, %r2893, 2;
	add.s32 	%r714, %r104, %r713;
	mov.b32 	%r715, 0;
	st.shared.u32 	[%r714], %r715;
	st.shared.u32 	[%r714+128], %r715;
	st.shared.u32 	[%r714+256], %r715;
	st.shared.u32 	[%r714+384], %r715;
	st.shared.u32 	[%r714+512], %r715;
	st.shared.u32 	[%r714+640], %r715;
	st.shared.u32 	[%r714+768], %r715;
	st.shared.u32 	[%r714+896], %r715;
	add.s32 	%r2893, %r2893, 256;
$L__BB8_57:
	setp.eq.s32 	%p31, %r116, 0;
	@%p31 bra 	$L__BB8_63;
	and.b32  	%r119, %r105, 3;
	setp.lt.u32 	%p32, %r116, 4;
	@%p32 bra 	$L__BB8_60;
	shl.b32 	%r716, %r2893, 2;
	add.s32 	%r717, %r104, %r716;
	mov.b32 	%r718, 0;
	st.shared.u32 	[%r717], %r718;
	st.shared.u32 	[%r717+128], %r718;
	st.shared.u32 	[%r717+256], %r718;
	st.shared.u32 	[%r717+384], %r718;
	add.s32 	%r2893, %r2893, 128;
$L__BB8_60:
	setp.eq.s32 	%p33, %r119, 0;
	@%p33 bra 	$L__BB8_63;
	shl.b32 	%r720, %r2893, 2;
	add.s32 	%r721, %r700, %r720;
	add.s32 	%r2897, %r701, %r721;
	neg.s32 	%r2896, %r119;
$L__BB8_62:
	.pragma "nounroll";
	mov.b32 	%r723, 0;
	st.shared.u32 	[%r2897], %r723;
	add.s32 	%r2897, %r2897, 128;
	add.s32 	%r2896, %r2896, 1;
	setp.ne.s32 	%p34, %r2896, 0;
	@%p34 bra 	$L__BB8_62;
$L__BB8_63:
	bar.warp.sync 	-1;
	xor.b32  	%r725, %r2889, 2147483647;
	shr.u32 	%r726, %r725, %r642;
	and.b32  	%r128, %r726, %r103;
	shl.b32 	%r727, %r128, 2;
	add.s32 	%r728, %r104, %r727;
	atom.shared.add.u32 	%r729, [%r728], 1;
	xor.b32  	%r2970, %r2888, 2147483647;
	shr.u32 	%r730, %r2970, %r642;
	and.b32  	%r731, %r730, %r103;
	shl.b32 	%r732, %r731, 2;
	add.s32 	%r733, %r104, %r732;
	atom.shared.add.u32 	%r734, [%r733], 1;
	xor.b32  	%r735, %r2887, 2147483647;
	shr.u32 	%r736, %r735, %r642;
	and.b32  	%r737, %r736, %r103;
	shl.b32 	%r738, %r737, 2;
	add.s32 	%r739, %r104, %r738;
	atom.shared.add.u32 	%r740, [%r739], 1;
	xor.b32  	%r741, %r2886, 2147483647;
	shr.u32 	%r742, %r741, %r642;
	and.b32  	%r743, %r742, %r103;
	shl.b32 	%r744, %r743, 2;
	add.s32 	%r745, %r104, %r744;
	atom.shared.add.u32 	%r746, [%r745], 1;
	xor.b32  	%r747, %r2885, 2147483647;
	shr.u32 	%r748, %r747, %r642;
	and.b32  	%r749, %r748, %r103;
	shl.b32 	%r750, %r749, 2;
	add.s32 	%r751, %r104, %r750;
	atom.shared.add.u32 	%r752, [%r751], 1;
	xor.b32  	%r753, %r2884, 2147483647;
	shr.u32 	%r754, %r753, %r642;
	and.b32  	%r755, %r754, %r103;
	shl.b32 	%r756, %r755, 2;
	add.s32 	%r757, %r104, %r756;
	atom.shared.add.u32 	%r758, [%r757], 1;
	xor.b32  	%r2965, %r2883, 2147483647;
	shr.u32 	%r759, %r2965, %r642;
	and.b32  	%r760, %r759, %r103;
	shl.b32 	%r761, %r760, 2;
	add.s32 	%r762, %r104, %r761;
	atom.shared.add.u32 	%r763, [%r762], 1;
	shr.u32 	%r764, %r2964, %r642;
	and.b32  	%r765, %r764, %r103;
	shl.b32 	%r766, %r765, 2;
	add.s32 	%r767, %r104, %r766;
	atom.shared.add.u32 	%r768, [%r767], 1;
	xor.b32  	%r2963, %r2881, 2147483647;
	shr.u32 	%r769, %r2963, %r642;
	and.b32  	%r770, %r769, %r103;
	shl.b32 	%r771, %r770, 2;
	add.s32 	%r772, %r104, %r771;
	atom.shared.add.u32 	%r773, [%r772], 1;
	shr.u32 	%r774, %r2962, %r642;
	and.b32  	%r775, %r774, %r103;
	shl.b32 	%r776, %r775, 2;
	add.s32 	%r777, %r104, %r776;
	atom.shared.add.u32 	%r778, [%r777], 1;
	xor.b32  	%r2961, %r2879, 2147483647;
	shr.u32 	%r779, %r2961, %r642;
	and.b32  	%r780, %r779, %r103;
	shl.b32 	%r781, %r780, 2;
	add.s32 	%r782, %r104, %r781;
	atom.shared.add.u32 	%r783, [%r782], 1;
	xor.b32  	%r2960, %r2878, 2147483647;
	shr.u32 	%r784, %r2960, %r642;
	and.b32  	%r785, %r784, %r103;
	shl.b32 	%r786, %r785, 2;
	add.s32 	%r787, %r104, %r786;
	atom.shared.add.u32 	%r788, [%r787], 1;
	xor.b32  	%r2959, %r2877, 2147483647;
	shr.u32 	%r789, %r2959, %r642;
	and.b32  	%r790, %r789, %r103;
	shl.b32 	%r791, %r790, 2;
	add.s32 	%r792, %r104, %r791;
	atom.shared.add.u32 	%r793, [%r792], 1;
	xor.b32  	%r2958, %r2876, 2147483647;
	shr.u32 	%r794, %r2958, %r642;
	and.b32  	%r795, %r794, %r103;
	shl.b32 	%r796, %r795, 2;
	add.s32 	%r797, %r104, %r796;
	atom.shared.add.u32 	%r798, [%r797], 1;
	xor.b32  	%r2957, %r2875, 2147483647;
	shr.u32 	%r800, %r2957, %r642;
	and.b32  	%r801, %r800, %r103;
	shl.b32 	%r802, %r801, 2;
	add.s32 	%r803, %r104, %r802;
	atom.shared.add.u32 	%r804, [%r803], 1;
	xor.b32  	%r2956, %r2874, 2147483647;
	shr.u32 	%r805, %r2956, %r642;
	and.b32  	%r806, %r805, %r103;
	shl.b32 	%r807, %r806, 2;
	add.s32 	%r808, %r104, %r807;
	atom.shared.add.u32 	%r809, [%r808], 1;
	xor.b32  	%r2955, %r2873, 2147483647;
	shr.u32 	%r811, %r2955, %r642;
	and.b32  	%r812, %r811, %r103;
	shl.b32 	%r813, %r812, 2;
	add.s32 	%r814, %r104, %r813;
	atom.shared.add.u32 	%r815, [%r814], 1;
	xor.b32  	%r2954, %r2872, 2147483647;
	shr.u32 	%r817, %r2954, %r642;
	and.b32  	%r818, %r817, %r103;
	shl.b32 	%r819, %r818, 2;
	add.s32 	%r820, %r104, %r819;
	atom.shared.add.u32 	%r821, [%r820], 1;
	xor.b32  	%r822, %r2871, 2147483647;
	shr.u32 	%r823, %r822, %r642;
	and.b32  	%r824, %r823, %r103;
	shl.b32 	%r825, %r824, 2;
	add.s32 	%r826, %r104, %r825;
	atom.shared.add.u32 	%r827, [%r826], 1;
	xor.b32  	%r828, %r2870, 2147483647;
	shr.u32 	%r829, %r828, %r642;
	and.b32  	%r830, %r829, %r103;
	shl.b32 	%r831, %r830, 2;
	add.s32 	%r832, %r104, %r831;
	atom.shared.add.u32 	%r833, [%r832], 1;
	xor.b32  	%r834, %r2869, 2147483647;
	shr.u32 	%r835, %r834, %r642;
	and.b32  	%r836, %r835, %r103;
	shl.b32 	%r837, %r836, 2;
	add.s32 	%r838, %r104, %r837;
	atom.shared.add.u32 	%r839, [%r838], 1;
	xor.b32  	%r840, %r2868, 2147483647;
	shr.u32 	%r841, %r840, %r642;
	and.b32  	%r842, %r841, %r103;
	shl.b32 	%r843, %r842, 2;
	add.s32 	%r844, %r104, %r843;
	atom.shared.add.u32 	%r845, [%r844], 1;
	shr.u32 	%r846, %r2949, %r642;
	and.b32  	%r847, %r846, %r103;
	shl.b32 	%r848, %r847, 2;
	add.s32 	%r849, %r104, %r848;
	atom.shared.add.u32 	%r850, [%r849], 1;
	bar.sync 	0;
	setp.gt.u32 	%p35, %r1, 255;
	shl.b32 	%r851, %r1, 2;
	add.s32 	%r137, %r701, %r851;
	mov.b32 	%r2898, 0;
	@%p35 bra 	$L__BB8_65;
	ld.shared.u32 	%r853, [%r137];
	mov.b32 	%r854, 0;
	st.shared.u32 	[%r137], %r854;
	ld.shared.u32 	%r855, [%r137+1024];
	st.shared.u32 	[%r137+1024], %r853;
	add.s32 	%r856, %r855, %r853;
	ld.shared.u32 	%r857, [%r137+2048];
	st.shared.u32 	[%r137+2048], %r856;
	add.s32 	%r858, %r857, %r856;
	ld.shared.u32 	%r859, [%r137+3072];
	st.shared.u32 	[%r137+3072], %r858;
	add.s32 	%r860, %r859, %r858;
	ld.shared.u32 	%r861, [%r137+4096];
	st.shared.u32 	[%r137+4096], %r860;
	add.s32 	%r862, %r861, %r860;
	ld.shared.u32 	%r863, [%r137+5120];
	st.shared.u32 	[%r137+5120], %r862;
	add.s32 	%r864, %r863, %r862;
	ld.shared.u32 	%r865, [%r137+6144];
	st.shared.u32 	[%r137+6144], %r864;
	add.s32 	%r866, %r865, %r864;
	ld.shared.u32 	%r867, [%r137+7168];
	st.shared.u32 	[%r137+7168], %r866;
	add.s32 	%r868, %r867, %r866;
	ld.shared.u32 	%r869, [%r137+8192];
	st.shared.u32 	[%r137+8192], %r868;
	add.s32 	%r870, %r869, %r868;
	ld.shared.u32 	%r871, [%r137+9216];
	st.shared.u32 	[%r137+9216], %r870;
	add.s32 	%r872, %r871, %r870;
	ld.shared.u32 	%r873, [%r137+10240];
	st.shared.u32 	[%r137+10240], %r872;
	add.s32 	%r874, %r873, %r872;
	ld.shared.u32 	%r875, [%r137+11264];
	st.shared.u32 	[%r137+11264], %r874;
	add.s32 	%r2898, %r875, %r874;
$L__BB8_65:
	setp.gt.u32 	%p36, %r1, 255;
	shl.b32 	%r876, %r4, 8;
	add.s32 	%r877, %r876, %r1;
	mul.wide.s32 	%rd35, %r877, 4;
	add.s64 	%rd6, %rd3, %rd35;
	@%p36 bra 	$L__BB8_67;
	or.b32  	%r878, %r2898, 1073741824;
	st.volatile.global.u32 	[%rd6], %r878;
$L__BB8_67:
	ld.param.u64 	%rd249, [_ZN3cub18CUB_300001_SM_10006detail10radix_sort29DeviceRadixSortOnesweepKernelINS1_5radix10policy_hubIiijE10Policy1000ELNS0_9SortOrderE1EiijiiNS1_21identity_decomposer_tEEEvPT5_SB_PT3_PKSC_PT1_PKSG_PT2_PKSK_T4_iiT6__param_7];
	ld.param.u64 	%rd248, [_ZN3cub18CUB_300001_SM_10006detail10radix_sort29DeviceRadixSortOnesweepKernelINS1_5radix10policy_hubIiijE10Policy1000ELNS0_9SortOrderE1EiijiiNS1_21identity_decomposer_tEEEvPT5_SB_PT3_PKSC_PT1_PKSG_PT2_PKSK_T4_iiT6__param_3];
	ld.param.u64 	%rd245, [_ZN3cub18CUB_300001_SM_10006detail10radix_sort29DeviceRadixSortOnesweepKernelINS1_5radix10policy_hubIiijE10Policy1000ELNS0_9SortOrderE1EiijiiNS1_21identity_decomposer_tEEEvPT5_SB_PT3_PKSC_PT1_PKSG_PT2_PKSK_T4_iiT6__param_2];
	xor.b32  	%r2968, %r2886, 2147483647;
	xor.b32  	%r2952, %r2870, 2147483647;
	xor.b32  	%r2953, %r2871, 2147483647;
	xor.b32  	%r2951, %r2869, 2147483647;
	xor.b32  	%r2950, %r2868, 2147483647;
	xor.b32  	%r2966, %r2884, 2147483647;
	xor.b32  	%r2967, %r2885, 2147483647;
	xor.b32  	%r2969, %r2887, 2147483647;
	xor.b32  	%r2971, %r2889, 2147483647;
	setp.lt.u32 	%p37, %r1, 256;
	setp.eq.s32 	%p38, %r2898, 8832;
	and.pred  	%p39, %p37, %p38;
	selp.u32 	%r879, 1, 0, %p39;
	{ 
	.reg .pred 	%p1; 
	.reg .pred 	%p2; 
	setp.ne.u32 	%p1, %r879, 0; 
	bar.red.or.pred 	%p2, 0, %p1; 
	selp.u32 	%r880, 1, 0, %p2; 
	}
	setp.eq.s32 	%p40, %r880, 0;
	and.b32  	%r881, %r1, 992;
	and.b32  	%r882, %r1, 31;
	mul.lo.s32 	%r883, %r881, 23;
	or.b32  	%r884, %r883, %r882;
	cvt.u64.u32 	%rd36, %r5;
	cvt.u64.u32 	%rd7, %r884;
	add.s64 	%rd37, %rd7, %rd36;
	cvta.to.global.u64 	%rd38, %rd249;
	shl.b64 	%rd39, %rd37, 2;
	add.s64 	%rd8, %rd38, %rd39;
	cvta.to.global.u64 	%rd40, %rd245;
	mul.wide.u32 	%rd41, %r1, 4;
	add.s64 	%rd9, %rd40, %rd41;
	cvta.to.global.u64 	%rd42, %rd248;
	add.s64 	%rd10, %rd42, %rd41;
	@%p40 bra 	$L__BB8_223;
	setp.gt.u32 	%p41, %r1, 255;
	setp.gt.u32 	%p42, %r1, %r128;
	selp.b32 	%r152, 8832, 0, %p42;
	@%p41 bra 	$L__BB8_76;
	ld.global.u32 	%r885, [%rd10];
	sub.s32 	%r2902, %r885, %r152;
	st.shared.u32 	[%r137+35328], %r2902;
	setp.lt.s32 	%p43, %r4, 1;
	mov.u32 	%r2903, %r2898;
	@%p43 bra 	$L__BB8_75;
	mov.b32 	%r2900, -1;
	mov.u32 	%r2899, %r4;
	mov.u32 	%r2903, %r2898;
$L__BB8_71:
	add.s32 	%r157, %r2899, -1;
	shl.b32 	%r887, %r157, 8;
	add.s32 	%r888, %r887, %r1;
	mul.wide.s32 	%rd43, %r888, 4;
	add.s64 	%rd11, %rd3, %rd43;
$L__BB8_72:
	membar.cta;
	ld.volatile.global.u32 	%r158, [%rd11];
	setp.eq.s32 	%p44, %r158, 0;
	@%p44 bra 	$L__BB8_72;
	and.b32  	%r889, %r158, 1073741823;
	add.s32 	%r2903, %r889, %r2903;
	setp.gt.s32 	%p45, %r158, -1;
	vote.sync.ballot.b32 	%r2900, %p45, %r2900;
	setp.gt.u32 	%p47, %r2899, 1;
	and.pred  	%p48, %p45, %p47;
	mov.u32 	%r2899, %r157;
	@%p48 bra 	$L__BB8_71;
	ld.shared.u32 	%r2902, [%r137+35328];
$L__BB8_75:
	or.b32  	%r890, %r2903, -2147483648;
	st.volatile.global.u32 	[%rd6], %r890;
	sub.s32 	%r891, %r2903, %r2898;
	add.s32 	%r892, %r891, %r2902;
	st.shared.u32 	[%r137+35328], %r892;
$L__BB8_76:
	ld.param.u32 	%r2831, [_ZN3cub18CUB_300001_SM_10006detail10radix_sort29DeviceRadixSortOnesweepKernelINS1_5radix10policy_hubIiijE10Policy1000ELNS0_9SortOrderE1EiijiiNS1_21identity_decomposer_tEEEvPT5_SB_PT3_PKSC_PT1_PKSG_PT2_PKSK_T4_iiT6__param_8];
	ld.param.u64 	%rd246, [_ZN3cub18CUB_300001_SM_10006detail10radix_sort29DeviceRadixSortOnesweepKernelINS1_5radix10policy_hubIiijE10Policy1000ELNS0_9SortOrderE1EiijiiNS1_21identity_decomposer_tEEEvPT5_SB_PT3_PKSC_PT1_PKSG_PT2_PKSK_T4_iiT6__param_2];
	setp.gt.u32 	%p49, %r1, 255;
	setp.lt.s32 	%p50, %r6, %r2831;
	setp.eq.s64 	%p51, %rd246, 0;
	or.pred  	%p52, %p51, %p50;
	or.pred  	%p53, %p49, %p52;
	@%p53 bra 	$L__BB8_78;
	ld.shared.u32 	%r893, [%r137+35328];
	add.s32 	%r894, %r152, %r2898;
	add.s32 	%r895, %r894, %r893;
	st.global.u32 	[%rd9], %r895;
$L__BB8_78:
	ld.param.u32 	%r2832, [_ZN3cub18CUB_300001_SM_10006detail10radix_sort29DeviceRadixSortOnesweepKernelINS1_5radix10policy_hubIiijE10Policy1000ELNS0_9SortOrderE1EiijiiNS1_21identity_decomposer_tEEEvPT5_SB_PT3_PKSC_PT1_PKSG_PT2_PKSK_T4_iiT6__param_8];
	setp.gt.s32 	%p54, %r6, %r2832;
	bar.sync 	0;
	shl.b32 	%r896, %r128, 2;
	mov.u32 	%r897, _ZZN3cub18CUB_300001_SM_10006detail10radix_sort29DeviceRadixSortOnesweepKernelINS1_5radix10policy_hubIiijE10Policy1000ELNS0_9SortOrderE1EiijiiNS1_21identity_decomposer_tEEEvPT5_SB_PT3_PKSC_PT1_PKSG_PT2_PKSK_T4_iiT6_E1s;
	add.s32 	%r898, %r897, %r896;
	ld.shared.u32 	%rd13, [%r898+35328];
	@%p54 bra 	$L__BB8_80;
	add.s64 	%rd44, %rd7, %rd13;
	shl.b64 	%rd45, %rd44, 2;
	add.s64 	%rd46, %rd2, %rd45;
	st.global.u32 	[%rd46], %r2889;
	st.global.u32 	[%rd46+128], %r2888;
	st.global.u32 	[%rd46+256], %r2887;
	st.global.u32 	[%rd46+384], %r2886;
	st.global.u32 	[%rd46+512], %r2885;
	st.global.u32 	[%rd46+640], %r2884;
	st.global.u32 	[%rd46+768], %r2883;
	st.global.u32 	[%rd46+896], %r2882;
	st.global.u32 	[%rd46+1024], %r2881;
	st.global.u32 	[%rd46+1152], %r2880;
	st.global.u32 	[%rd46+1280], %r2879;
	st.global.u32 	[%rd46+1408], %r2878;
	st.global.u32 	[%rd46+1536], %r2877;
	st.global.u32 	[%rd46+1664], %r2876;
	st.global.u32 	[%rd46+1792], %r2875;
	st.global.u32 	[%rd46+1920], %r2874;
	st.global.u32 	[%rd46+2048], %r2873;
	st.global.u32 	[%rd46+2176], %r2872;
	st.global.u32 	[%rd46+2304], %r2871;
	st.global.u32 	[%rd46+2432], %r2870;
	st.global.u32 	[%rd46+2560], %r2869;
	st.global.u32 	[%rd46+2688], %r2868;
	st.global.u32 	[%rd46+2816], %r2867;
	bra.uni 	$L__BB8_126;
$L__BB8_80:
	ld.param.u32 	%r2833, [_ZN3cub18CUB_300001_SM_10006detail10radix_sort29DeviceRadixSortOnesweepKernelINS1_5radix10policy_hubIiijE10Policy1000ELNS0_9SortOrderE1EiijiiNS1_21identity_decomposer_tEEEvPT5_SB_PT3_PKSC_PT1_PKSG_PT2_PKSK_T4_iiT6__param_8];
	cvt.u32.u64 	%r899, %rd7;
	mad.lo.s32 	%r164, %r4, -8832, %r2833;
	setp.ge.s32 	%p55, %r899, %r164;
	add.s64 	%rd47, %rd7, %rd13;
	shl.b64 	%rd48, %rd47, 2;
	add.s64 	%rd14, %rd2, %rd48;
	@%p55 bra 	$L__BB8_82;
	st.global.u32 	[%rd14], %r2889;
$L__BB8_82:
	add.s32 	%r901, %r899, 32;
	setp.ge.s32 	%p56, %r901, %r164;
	@%p56 bra 	$L__BB8_84;
	st.global.u32 	[%rd14+128], %r2888;
$L__BB8_84:
	add.s32 	%r903, %r899, 64;
	setp.ge.s32 	%p57, %r903, %r164;
	@%p57 bra 	$L__BB8_86;
	st.global.u32 	[%rd14+256], %r2887;
$L__BB8_86:
	add.s32 	%r905, %r899, 96;
	setp.ge.s32 	%p58, %r905, %r164;
	@%p58 bra 	$L__BB8_88;
	st.global.u32 	[%rd14+384], %r2886;
$L__BB8_88:
	add.s32 	%r907, %r899, 128;
	setp.ge.s32 	%p59, %r907, %r164;
	@%p59 bra 	$L__BB8_90;
	st.global.u32 	[%rd14+512], %r2885;
$L__BB8_90:
	add.s32 	%r909, %r899, 160;
	setp.ge.s32 	%p60, %r909, %r164;
	@%p60 bra 	$L__BB8_92;
	st.global.u32 	[%rd14+640], %r2884;
$L__BB8_92:
	add.s32 	%r911, %r899, 192;
	setp.ge.s32 	%p61, %r911, %r164;
	@%p61 bra 	$L__BB8_94;
	st.global.u32 	[%rd14+768], %r2883;
$L__BB8_94:
	add.s32 	%r913, %r899, 224;
	setp.ge.s32 	%p62, %r913, %r164;
	@%p62 bra 	$L__BB8_96;
	st.global.u32 	[%rd14+896], %r2882;
$L__BB8_96:
	add.s32 	%r915, %r899, 256;
	setp.ge.s32 	%p63, %r915, %r164;
	@%p63 bra 	$L__BB8_98;
	st.global.u32 	[%rd14+1024], %r2881;
$L__BB8_98:
	add.s32 	%r917, %r899, 288;
	setp.ge.s32 	%p64, %r917, %r164;
	@%p64 bra 	$L__BB8_100;
	st.global.u32 	[%rd14+1152], %r2880;
$L__BB8_100:
	add.s32 	%r919, %r899, 320;
	setp.ge.s32 	%p65, %r919, %r164;
	@%p65 bra 	$L__BB8_102;
	st.global.u32 	[%rd14+1280], %r2879;
$L__BB8_102:
	add.s32 	%r921, %r899, 352;
	setp.ge.s32 	%p66, %r921, %r164;
	@%p66 bra 	$L__BB8_104;
	st.global.u32 	[%rd14+1408], %r2878;
$L__BB8_104:
	add.s32 	%r923, %r899, 384;
	setp.ge.s32 	%p67, %r923, %r164;
	@%p67 bra 	$L__BB8_106;
	st.global.u32 	[%rd14+1536], %r2877;
$L__BB8_106:
	add.s32 	%r925, %r899, 416;
	setp.ge.s32 	%p68, %r925, %r164;
	@%p68 bra 	$L__BB8_108;
	st.global.u32 	[%rd14+1664], %r2876;
$L__BB8_108:
	add.s32 	%r927, %r899, 448;
	setp.ge.s32 	%p69, %r927, %r164;
	@%p69 bra 	$L__BB8_110;
	st.global.u32 	[%rd14+1792], %r2875;
$L__BB8_110:
	add.s32 	%r929, %r899, 480;
	setp.ge.s32 	%p70, %r929, %r164;
	@%p70 bra 	$L__BB8_112;
	st.global.u32 	[%rd14+1920], %r2874;
$L__BB8_112:
	add.s32 	%r931, %r899, 512;
	setp.ge.s32 	%p71, %r931, %r164;
	@%p71 bra 	$L__BB8_114;
	st.global.u32 	[%rd14+2048], %r2873;
$L__BB8_114:
	add.s32 	%r933, %r899, 544;
	setp.ge.s32 	%p72, %r933, %r164;
	@%p72 bra 	$L__BB8_116;
	st.global.u32 	[%rd14+2176], %r2872;
$L__BB8_116:
	add.s32 	%r935, %r899, 576;
	setp.ge.s32 	%p73, %r935, %r164;
	@%p73 bra 	$L__BB8_118;
	st.global.u32 	[%rd14+2304], %r2871;
$L__BB8_118:
	add.s32 	%r937, %r899, 608;
	setp.ge.s32 	%p74, %r937, %r164;
	@%p74 bra 	$L__BB8_120;
	st.global.u32 	[%rd14+2432], %r2870;
$L__BB8_120:
	add.s32 	%r939, %r899, 640;
	setp.ge.s32 	%p75, %r939, %r164;
	@%p75 bra 	$L__BB8_122;
	st.global.u32 	[%rd14+2560], %r2869;
$L__BB8_122:
	add.s32 	%r941, %r899, 672;
	setp.ge.s32 	%p76, %r941, %r164;
	@%p76 bra 	$L__BB8_124;
	st.global.u32 	[%rd14+2688], %r2868;
$L__BB8_124:
	add.s32 	%r943, %r899, 704;
	setp.ge.s32 	%p77, %r943, %r164;
	@%p77 bra 	$L__BB8_126;
	st.global.u32 	[%rd14+2816], %r2867;
$L__BB8_126:
	ld.param.u32 	%r2834, [_ZN3cub18CUB_300001_SM_10006detail10radix_sort29DeviceRadixSortOnesweepKernelINS1_5radix10policy_hubIiijE10Policy1000ELNS0_9SortOrderE1EiijiiNS1_21identity_decomposer_tEEEvPT5_SB_PT3_PKSC_PT1_PKSG_PT2_PKSK_T4_iiT6__param_8];
	setp.gt.s32 	%p78, %r6, %r2834;
	@%p78 bra 	$L__BB8_128;
	ld.global.u32 	%r2948, [%rd8];
	ld.global.u32 	%r2947, [%rd8+128];
	ld.global.u32 	%r2946, [%rd8+256];
	ld.global.u32 	%r2945, [%rd8+384];
	ld.global.u32 	%r2944, [%rd8+512];
	ld.global.u32 	%r2943, [%rd8+640];
	ld.global.u32 	%r2942, [%rd8+768];
	ld.global.u32 	%r2941, [%rd8+896];
	ld.global.u32 	%r2940, [%rd8+1024];
	ld.global.u32 	%r2939, [%rd8+1152];
	ld.global.u32 	%r2938, [%rd8+1280];
	ld.global.u32 	%r2937, [%rd8+1408];
	ld.global.u32 	%r2936, [%rd8+1536];
	ld.global.u32 	%r2935, [%rd8+1664];
	ld.global.u32 	%r2934, [%rd8+1792];
	ld.global.u32 	%r2933, [%rd8+1920];
	ld.global.u32 	%r2932, [%rd8+2048];
	ld.global.u32 	%r2931, [%rd8+2176];
	ld.global.u32 	%r2930, [%rd8+2304];
	ld.global.u32 	%r2929, [%rd8+2432];
	ld.global.u32 	%r2928, [%rd8+2560];
	ld.global.u32 	%r2927, [%rd8+2688];
	ld.global.u32 	%r2926, [%rd8+2816];
	bra.uni 	$L__BB8_174;
$L__BB8_128:
	ld.param.u32 	%r2835, [_ZN3cub18CUB_300001_SM_10006detail10radix_sort29DeviceRadixSortOnesweepKernelINS1_5radix10policy_hubIiijE10Policy1000ELNS0_9SortOrderE1EiijiiNS1_21identity_decomposer_tEEEvPT5_SB_PT3_PKSC_PT1_PKSG_PT2_PKSK_T4_iiT6__param_8];
	cvt.u32.u64 	%r945, %rd7;
	sub.s32 	%r188, %r2835, %r5;
	setp.ge.s32 	%p79, %r945, %r188;
	@%p79 bra 	$L__BB8_130;
	ld.global.u32 	%r2948, [%rd8];
$L__BB8_130:
	add.s32 	%r948, %r945, 32;
	setp.ge.s32 	%p80, %r948, %r188;
	@%p80 bra 	$L__BB8_132;
	ld.global.u32 	%r2947, [%rd8+128];
$L__BB8_132:
	add.s32 	%r951, %r945, 64;
	setp.ge.s32 	%p81, %r951, %r188;
	@%p81 bra 	$L__BB8_134;
	ld.global.u32 	%r2946, [%rd8+256];
$L__BB8_134:
	add.s32 	%r954, %r945, 96;
	setp.ge.s32 	%p82, %r954, %r188;
	@%p82 bra 	$L__BB8_136;
	ld.global.u32 	%r2945, [%rd8+384];
$L__BB8_136:
	add.s32 	%r957, %r945, 128;
	setp.ge.s32 	%p83, %r957, %r188;
	@%p83 bra 	$L__BB8_138;
	ld.global.u32 	%r2944, [%rd8+512];
$L__BB8_138:
	add.s32 	%r960, %r945, 160;
	setp.ge.s32 	%p84, %r960, %r188;
	@%p84 bra 	$L__BB8_140;
	ld.global.u32 	%r2943, [%rd8+640];
$L__BB8_140:
	add.s32 	%r963, %r945, 192;
	setp.ge.s32 	%p85, %r963, %r188;
	@%p85 bra 	$L__BB8_142;
	ld.global.u32 	%r2942, [%rd8+768];
$L__BB8_142:
	add.s32 	%r966, %r945, 224;
	setp.ge.s32 	%p86, %r966, %r188;
	@%p86 bra 	$L__BB8_144;
	ld.global.u32 	%r2941, [%rd8+896];
$L__BB8_144:
	add.s32 	%r969, %r945, 256;
	setp.ge.s32 	%p87, %r969, %r188;
	@%p87 bra 	$L__BB8_146;
	ld.global.u32 	%r2940, [%rd8+1024];
$L__BB8_146:
	add.s32 	%r972, %r945, 288;
	setp.ge.s32 	%p88, %r972, %r188;
	@%p88 bra 	$L__BB8_148;
	ld.global.u32 	%r2939, [%rd8+1152];
$L__BB8_148:
	add.s32 	%r975, %r945, 320;
	setp.ge.s32 	%p89, %r975, %r188;
	@%p89 bra 	$L__BB8_150;
	ld.global.u32 	%r2938, [%rd8+1280];
$L__BB8_150:
	add.s32 	%r978, %r945, 352;
	setp.ge.s32 	%p90, %r978, %r188;
	@%p90 bra 	$L__BB8_152;
	ld.global.u32 	%r2937, [%rd8+1408];
$L__BB8_152:
	add.s32 	%r981, %r945, 384;
	setp.ge.s32 	%p91, %r981, %r188;
	@%p91 bra 	$L__BB8_154;
	ld.global.u32 	%r2936, [%rd8+1536];
$L__BB8_154:
	add.s32 	%r984, %r945, 416;
	setp.ge.s32 	%p92, %r984, %r188;
	@%p92 bra 	$L__BB8_156;
	ld.global.u32 	%r2935, [%rd8+1664];
$L__BB8_156:
	add.s32 	%r987, %r945, 448;
	setp.ge.s32 	%p93, %r987, %r188;
	@%p93 bra 	$L__BB8_158;
	ld.global.u32 	%r2934, [%rd8+1792];
$L__BB8_158:
	add.s32 	%r990, %r945, 480;
	setp.ge.s32 	%p94, %r990, %r188;
	@%p94 bra 	$L__BB8_160;
	ld.global.u32 	%r2933, [%rd8+1920];
$L__BB8_160:
	add.s32 	%r993, %r945, 512;
	setp.ge.s32 	%p95, %r993, %r188;
	@%p95 bra 	$L__BB8_162;
	ld.global.u32 	%r2932, [%rd8+2048];
$L__BB8_162:
	add.s32 	%r996, %r945, 544;
	setp.ge.s32 	%p96, %r996, %r188;
	@%p96 bra 	$L__BB8_164;
	ld.global.u32 	%r2931, [%rd8+2176];
$L__BB8_164:
	add.s32 	%r999, %r945, 576;
	setp.ge.s32 	%p97, %r999, %r188;
	@%p97 bra 	$L__BB8_166;
	ld.global.u32 	%r2930, [%rd8+2304];
$L__BB8_166:
	add.s32 	%r1002, %r945, 608;
	setp.ge.s32 	%p98, %r1002, %r188;
	@%p98 bra 	$L__BB8_168;
	ld.global.u32 	%r2929, [%rd8+2432];
$L__BB8_168:
	add.s32 	%r1005, %r945, 640;
	setp.ge.s32 	%p99, %r1005, %r188;
	@%p99 bra 	$L__BB8_170;
	ld.global.u32 	%r2928, [%rd8+2560];
$L__BB8_170:
	add.s32 	%r1008, %r945, 672;
	setp.ge.s32 	%p100, %r1008, %r188;
	@%p100 bra 	$L__BB8_172;
	ld.global.u32 	%r2927, [%rd8+2688];
$L__BB8_172:
	add.s32 	%r1011, %r945, 704;
	setp.ge.s32 	%p101, %r1011, %r188;
	@%p101 bra 	$L__BB8_174;
	ld.global.u32 	%r2926, [%rd8+2816];
$L__BB8_174:
	ld.param.u32 	%r2836, [_ZN3cub18CUB_300001_SM_10006detail10radix_sort29DeviceRadixSortOnesweepKernelINS1_5radix10policy_hubIiijE10Policy1000ELNS0_9SortOrderE1EiijiiNS1_21identity_decomposer_tEEEvPT5_SB_PT3_PKSC_PT1_PKSG_PT2_PKSK_T4_iiT6__param_8];
	setp.gt.s32 	%p102, %r6, %r2836;
	@%p102 bra 	$L__BB8_176;
	add.s64 	%rd49, %rd7, %rd13;
	shl.b64 	%rd50, %rd49, 2;
	add.s64 	%rd51, %rd1, %rd50;
	st.global.u32 	[%rd51], %r2948;
	st.global.u32 	[%rd51+128], %r2947;
	st.global.u32 	[%rd51+256], %r2946;
	st.global.u32 	[%rd51+384], %r2945;
	st.global.u32 	[%rd51+512], %r2944;
	st.global.u32 	[%rd51+640], %r2943;
	st.global.u32 	[%rd51+768], %r2942;
	st.global.u32 	[%rd51+896], %r2941;
	st.global.u32 	[%rd51+1024], %r2940;
	st.global.u32 	[%rd51+1152], %r2939;
	st.global.u32 	[%rd51+1280], %r2938;
	st.global.u32 	[%rd51+1408], %r2937;
	st.global.u32 	[%rd51+1536], %r2936;
	st.global.u32 	[%rd51+1664], %r2935;
	st.global.u32 	[%rd51+1792], %r2934;
	st.global.u32 	[%rd51+1920], %r2933;
	st.global.u32 	[%rd51+2048], %r2932;
	st.global.u32 	[%rd51+2176], %r2931;
	st.global.u32 	[%rd51+2304], %r2930;
	st.global.u32 	[%rd51+2432], %r2929;
	st.global.u32 	[%rd51+2560], %r2928;
	st.global.u32 	[%rd51+2688], %r2927;
	st.global.u32 	[%rd51+2816], %r2926;
	bra.uni 	$L__BB8_222;
$L__BB8_176:
	ld.param.u32 	%r2837, [_ZN3cub18CUB_300001_SM_10006detail10radix_sort29DeviceRadixSortOnesweepKernelINS1_5radix10policy_hubIiijE10Policy1000ELNS0_9SortOrderE1EiijiiNS1_21identity_decomposer_tEEEvPT5_SB_PT3_PKSC_PT1_PKSG_PT2_PKSK_T4_iiT6__param_8];
	cvt.u32.u64 	%r1013, %rd7;
	mad.lo.s32 	%r257, %r4, -8832, %r2837;
	setp.ge.s32 	%p103, %r1013, %r257;
	add.s64 	%rd52, %rd7, %rd13;
	shl.b64 	%rd53, %rd52, 2;
	add.s64 	%rd15, %rd1, %rd53;
	@%p103 bra 	$L__BB8_178;
	st.global.u32 	[%rd15], %r2948;
$L__BB8_178:
	add.s32 	%r1015, %r1013, 32;
	setp.ge.s32 	%p104, %r1015, %r257;
	@%p104 bra 	$L__BB8_180;
	st.global.u32 	[%rd15+128], %r2947;
$L__BB8_180:
	add.s32 	%r1017, %r1013, 64;
	setp.ge.s32 	%p105, %r1017, %r257;
	@%p105 bra 	$L__BB8_182;
	st.global.u32 	[%rd15+256], %r2946;
$L__BB8_182:
	add.s32 	%r1019, %r1013, 96;
	setp.ge.s32 	%p106, %r1019, %r257;
	@%p106 bra 	$L__BB8_184;
	st.global.u32 	[%rd15+384], %r2945;
$L__BB8_184:
	add.s32 	%r1021, %r1013, 128;
	setp.ge.s32 	%p107, %r1021, %r257;
	@%p107 bra 	$L__BB8_186;
	st.global.u32 	[%rd15+512], %r2944;
$L__BB8_186:
	add.s32 	%r1023, %r1013, 160;
	setp.ge.s32 	%p108, %r1023, %r257;
	@%p108 bra 	$L__BB8_188;
	st.global.u32 	[%rd15+640], %r2943;
$L__BB8_188:
	add.s32 	%r1025, %r1013, 192;
	setp.ge.s32 	%p109, %r1025, %r257;
	@%p109 bra 	$L__BB8_190;
	st.global.u32 	[%rd15+768], %r2942;
$L__BB8_190:
	add.s32 	%r1027, %r1013, 224;
	setp.ge.s32 	%p110, %r1027, %r257;
	@%p110 bra 	$L__BB8_192;
	st.global.u32 	[%rd15+896], %r2941;
$L__BB8_192:
	add.s32 	%r1029, %r1013, 256;
	setp.ge.s32 	%p111, %r1029, %r257;
	@%p111 bra 	$L__BB8_194;
	st.global.u32 	[%rd15+1024], %r2940;
$L__BB8_194:
	add.s32 	%r1031, %r1013, 288;
	setp.ge.s32 	%p112, %r1031, %r257;
	@%p112 bra 	$L__BB8_196;
	st.global.u32 	[%rd15+1152], %r2939;
$L__BB8_196:
	add.s32 	%r1033, %r1013, 320;
	setp.ge.s32 	%p113, %r1033, %r257;
	@%p113 bra 	$L__BB8_198;
	st.global.u32 	[%rd15+1280], %r2938;
$L__BB8_198:
	add.s32 	%r1035, %r1013, 352;
	setp.ge.s32 	%p114, %r1035, %r257;
	@%p114 bra 	$L__BB8_200;
	st.global.u32 	[%rd15+1408], %r2937;
$L__BB8_200:
	add.s32 	%r1037, %r1013, 384;
	setp.ge.s32 	%p115, %r1037, %r257;
	@%p115 bra 	$L__BB8_202;
	st.global.u32 	[%rd15+1536], %r2936;
$L__BB8_202:
	add.s32 	%r1039, %r1013, 416;
	setp.ge.s32 	%p116, %r1039, %r257;
	@%p116 bra 	$L__BB8_204;
	st.global.u32 	[%rd15+1664], %r2935;
$L__BB8_204:
	add.s32 	%r1041, %r1013, 448;
	setp.ge.s32 	%p117, %r1041, %r257;
	@%p117 bra 	$L__BB8_206;
	st.global.u32 	[%rd15+1792], %r2934;
$L__BB8_206:
	add.s32 	%r1043, %r1013, 480;
	setp.ge.s32 	%p118, %r1043, %r257;
	@%p118 bra 	$L__BB8_208;
	st.global.u32 	[%rd15+1920], %r2933;
$L__BB8_208:
	add.s32 	%r1045, %r1013, 512;
	setp.ge.s32 	%p119, %r1045, %r257;
	@%p119 bra 	$L__BB8_210;
	st.global.u32 	[%rd15+2048], %r2932;
$L__BB8_210:
	add.s32 	%r1047, %r1013, 544;
	setp.ge.s32 	%p120, %r1047, %r257;
	@%p120 bra 	$L__BB8_212;
	st.global.u32 	[%rd15+2176], %r2931;
$L__BB8_212:
	add.s32 	%r1049, %r1013, 576;
	setp.ge.s32 	%p121, %r1049, %r257;
	@%p121 bra 	$L__BB8_214;
	st.global.u32 	[%rd15+2304], %r2930;
$L__BB8_214:
	add.s32 	%r1051, %r1013, 608;
	setp.ge.s32 	%p122, %r1051, %r257;
	@%p122 bra 	$L__BB8_216;
	st.global.u32 	[%rd15+2432], %r2929;
$L__BB8_216:
	add.s32 	%r1053, %r1013, 640;
	setp.ge.s32 	%p123, %r1053, %r257;
	@%p123 bra 	$L__BB8_218;
	st.global.u32 	[%rd15+2560], %r2928;
$L__BB8_218:
	add.s32 	%r1055, %r1013, 672;
	setp.ge.s32 	%p124, %r1055, %r257;
	@%p124 bra 	$L__BB8_220;
	st.global.u32 	[%rd15+2688], %r2927;
$L__BB8_220:
	add.s32 	%r1057, %r1013, 704;
	setp.ge.s32 	%p125, %r1057, %r257;
	@%p125 bra 	$L__BB8_222;
	st.global.u32 	[%rd15+2816], %r2926;
$L__BB8_222:
	// begin inline asm
	exit;
	// end inline asm
	mov.u32 	%r2949, %r2867;
	mov.u32 	%r2950, %r2868;
	mov.u32 	%r2951, %r2869;
	mov.u32 	%r2952, %r2870;
	mov.u32 	%r2953, %r2871;
	mov.u32 	%r2954, %r2872;
	mov.u32 	%r2955, %r2873;
	mov.u32 	%r2956, %r2874;
	mov.u32 	%r2957, %r2875;
	mov.u32 	%r2958, %r2876;
	mov.u32 	%r2959, %r2877;
	mov.u32 	%r2960, %r2878;
	mov.u32 	%r2961, %r2879;
	mov.u32 	%r2962, %r2880;
	mov.u32 	%r2963, %r2881;
	mov.u32 	%r2964, %r2882;
	mov.u32 	%r2965, %r2883;
	mov.u32 	%r2966, %r2884;
	mov.u32 	%r2967, %r2885;
	mov.u32 	%r2968, %r2886;
	mov.u32 	%r2969, %r2887;
	mov.u32 	%r2970, %r2888;
	mov.u32 	%r2971, %r2889;
$L__BB8_223:
	mul.hi.u32 	%r1058, %r1, 357913942;
	add.s32 	%r1059, %r1058, %r1;
	shl.b32 	%r1060, %r1059, 2;
	mov.u32 	%r1061, _ZZN3cub18CUB_300001_SM_10006detail10radix_sort29DeviceRadixSortOnesweepKernelINS1_5radix10policy_hubIiijE10Policy1000ELNS0_9SortOrderE1EiijiiNS1_21identity_decomposer_tEEEvPT5_SB_PT3_PKSC_PT1_PKSG_PT2_PKSK_T4_iiT6_E1s;
	add.s32 	%r1062, %r1061, %r1060;
	add.s32 	%r281, %r1062, 13328;
	st.shared.u32 	[%r1062+13328], %r2898;
	bar.sync 	0;
	setp.gt.u32 	%p126, %r1, 31;
	@%p126 bra 	$L__BB8_225;
	mad.lo.s32 	%r1094, %r1, 52, %r1061;
	ld.shared.u32 	%r1095, [%r1094+13328];
	ld.shared.u32 	%r1096, [%r1094+13332];
	ld.shared.u32 	%r1097, [%r1094+13336];
	ld.shared.u32 	%r1098, [%r1094+13340];
	ld.shared.u32 	%r1099, [%r1094+13344];
	ld.shared.u32 	%r1100, [%r1094+13348];
	ld.shared.u32 	%r1101, [%r1094+13352];
	ld.shared.u32 	%r1102, [%r1094+13356];
	ld.shared.u32 	%r1103, [%r1094+13360];
	ld.shared.u32 	%r1104, [%r1094+13364];
	ld.shared.u32 	%r1105, [%r1094+13368];
	ld.shared.u32 	%r1106, [%r1094+13372];
	add.s32 	%r1107, %r1096, %r1095;
	add.s32 	%r1108, %r1107, %r1097;
	add.s32 	%r1109, %r1108, %r1098;
	add.s32 	%r1110, %r1109, %r1099;
	add.s32 	%r1111, %r1110, %r1100;
	add.s32 	%r1112, %r1111, %r1101;
	add.s32 	%r1113, %r1112, %r1102;
	add.s32 	%r1114, %r1113, %r1103;
	add.s32 	%r1115, %r1114, %r1104;
	add.s32 	%r1116, %r1115, %r1105;
	add.s32 	%r1067, %r1116, %r1106;
	mov.b32 	%r1065, 1;
	mov.b32 	%r1090, 0;
	mov.b32 	%r1092, -1;
	// begin inline asm
	{  .reg .s32 r0;  .reg .pred p;  shfl.sync.up.b32 r0|p, %r1067, %r1065, %r1090, %r1092;  @p add.s32 r0, r0, %r1067;  mov.s32 %r1063, r0;}
	// end inline asm
	mov.b32 	%r1071, 2;
	// begin inline asm
	{  .reg .s32 r0;  .reg .pred p;  shfl.sync.up.b32 r0|p, %r1063, %r1071, %r1090, %r1092;  @p add.s32 r0, r0, %r1063;  mov.s32 %r1069, r0;}
	// end inline asm
	mov.b32 	%r1077, 4;
	// begin inline asm
	{  .reg .s32 r0;  .reg .pred p;  shfl.sync.up.b32 r0|p, %r1069, %r1077, %r1090, %r1092;  @p add.s32 r0, r0, %r1069;  mov.s32 %r1075, r0;}
	// end inline asm
	mov.b32 	%r1083, 8;
	// begin inline asm
	{  .reg .s32 r0;  .reg .pred p;  shfl.sync.up.b32 r0|p, %r1075, %r1083, %r1090, %r1092;  @p add.s32 r0, r0, %r1075;  mov.s32 %r1081, r0;}
	// end inline asm
	mov.b32 	%r1089, 16;
	// begin inline asm
	{  .reg .s32 r0;  .reg .pred p;  shfl.sync.up.b32 r0|p, %r1081, %r1089, %r1090, %r1092;  @p add.s32 r0, r0, %r1081;  mov.s32 %r1087, r0;}
	// end inline asm
	sub.s32 	%r1117, %r1087, %r1067;
	add.s32 	%r1118, %r1095, %r1117;
	add.s32 	%r1119, %r1096, %r1118;
	add.s32 	%r1120, %r1097, %r1119;
	add.s32 	%r1121, %r1098, %r1120;
	add.s32 	%r1122, %r1099, %r1121;
	add.s32 	%r1123, %r1100, %r1122;
	add.s32 	%r1124, %r1101, %r1123;
	add.s32 	%r1125, %r1102, %r1124;
	add.s32 	%r1126, %r1103, %r1125;
	add.s32 	%r1127, %r1104, %r1126;
	add.s32 	%r1128, %r1105, %r1127;
	st.shared.u32 	[%r1094+13328], %r1117;
	st.shared.u32 	[%r1094+13332], %r1118;
	st.shared.u32 	[%r1094+13336], %r1119;
	st.shared.u32 	[%r1094+13340], %r1120;
	st.shared.u32 	[%r1094+13344], %r1121;
	st.shared.u32 	[%r1094+13348], %r1122;
	st.shared.u32 	[%r1094+13352], %r1123;
	st.shared.u32 	[%r1094+13356], %r1124;
	st.shared.u32 	[%r1094+13360], %r1125;
	st.shared.u32 	[%r1094+13364], %r1126;
	st.shared.u32 	[%r1094+13368], %r1127;
	st.shared.u32 	[%r1094+13372], %r1128;
$L__BB8_225:
	setp.gt.u32 	%p127, %r1, 255;
	bar.sync 	0;
	ld.shared.u32 	%r282, [%r281];
	@%p127 bra 	$L__BB8_227;
	ld.shared.u32 	%r1129, [%r137];
	add.s32 	%r1130, %r1129, %r282;
	st.shared.u32 	[%r137], %r1130;
	ld.shared.u32 	%r1131, [%r137+1024];
	add.s32 	%r1132, %r1131, %r282;
	st.shared.u32 	[%r137+1024], %r1132;
	ld.shared.u32 	%r1133, [%r137+2048];
	add.s32 	%r1134, %r1133, %r282;
	st.shared.u32 	[%r137+2048], %r1134;
	ld.shared.u32 	%r1135, [%r137+3072];
	add.s32 	%r1136, %r1135, %r282;
	st.shared.u32 	[%r137+3072], %r1136;
	ld.shared.u32 	%r1137, [%r137+4096];
	add.s32 	%r1138, %r1137, %r282;
	st.shared.u32 	[%r137+4096], %r1138;
	ld.shared.u32 	%r1139, [%r137+5120];
	add.s32 	%r1140, %r1139, %r282;
	st.shared.u32 	[%r137+5120], %r1140;
	ld.shared.u32 	%r1141, [%r137+6144];
	add.s32 	%r1142, %r1141, %r282;
	st.shared.u32 	[%r137+6144], %r1142;
	ld.shared.u32 	%r1143, [%r137+7168];
	add.s32 	%r1144, %r1143, %r282;
	st.shared.u32 	[%r137+7168], %r1144;
	ld.shared.u32 	%r1145, [%r137+8192];
	add.s32 	%r1146, %r1145, %r282;
	st.shared.u32 	[%r137+8192], %r1146;
	ld.shared.u32 	%r1147, [%r137+9216];
	add.s32 	%r1148, %r1147, %r282;
	st.shared.u32 	[%r137+9216], %r1148;
	ld.shared.u32 	%r1149, [%r137+10240];
	add.s32 	%r1150, %r1149, %r282;
	st.shared.u32 	[%r137+10240], %r1150;
	ld.shared.u32 	%r1151, [%r137+11264];
	add.s32 	%r1152, %r1151, %r282;
	st.shared.u32 	[%r137+11264], %r1152;
$L__BB8_227:
	bar.sync 	0;
	// begin inline asm
	mov.u32 %r1153, %lanemask_le;
	// end inline asm
	shr.u32 	%r1179, %r2971, %r642;
	and.b32  	%r1176, %r1179, %r103;
	mov.b32 	%r1156, 1;
	// begin inline asm
	{
    .reg .pred p;
    and.b32 %r1154, %r1176, %r1156;    setp.ne.u32 p, %r1154, 0;
    vote.ballot.sync.b32 %r1154, p, 0xffffffff;
    @!p not.b32 %r1154, %r1154;
}

	// end inline asm
	mov.b32 	%r1159, 2;
	// begin inline asm
	{
    .reg .pred p;
    and.b32 %r1157, %r1176, %r1159;    setp.ne.u32 p, %r1157, 0;
    vote.ballot.sync.b32 %r1157, p, 0xffffffff;
    @!p not.b32 %r1157, %r1157;
}

	// end inline asm
	and.b32  	%r1180, %r1157, %r1154;
	mov.b32 	%r1162, 4;
	// begin inline asm
	{
    .reg .pred p;
    and.b32 %r1160, %r1176, %r1162;    setp.ne.u32 p, %r1160, 0;
    vote.ballot.sync.b32 %r1160, p, 0xffffffff;
    @!p not.b32 %r1160, %r1160;
}

	// end inline asm
	and.b32  	%r1181, %r1160, %r1180;
	mov.b32 	%r1165, 8;
	// begin inline asm
	{
    .reg .pred p;
    and.b32 %r1163, %r1176, %r1165;    setp.ne.u32 p, %r1163, 0;
    vote.ballot.sync.b32 %r1163, p, 0xffffffff;
    @!p not.b32 %r1163, %r1163;
}

	// end inline asm
	and.b32  	%r1182, %r1163, %r1181;
	mov.b32 	%r1168, 16;
	// begin inline asm
	{
    .reg .pred p;
    and.b32 %r1166, %r1176, %r1168;    setp.ne.u32 p, %r1166, 0;
    vote.ballot.sync.b32 %r1166, p, 0xffffffff;
    @!p not.b32 %r1166, %r1166;
}

	// end inline asm
	and.b32  	%r1183, %r1166, %r1182;
	mov.b32 	%r1171, 32;
	// begin inline asm
	{
    .reg .pred p;
    and.b32 %r1169, %r1176, %r1171;    setp.ne.u32 p, %r1169, 0;
    vote.ballot.sync.b32 %r1169, p, 0xffffffff;
    @!p not.b32 %r1169, %r1169;
}

	// end inline asm
	and.b32  	%r1184, %r1169, %r1183;
	mov.b32 	%r1174, 64;
	// begin inline asm
	{
    .reg .pred p;
    and.b32 %r1172, %r1176, %r1174;    setp.ne.u32 p, %r1172, 0;
    vote.ballot.sync.b32 %r1172, p, 0xffffffff;
    @!p not.b32 %r1172, %r1172;
}

	// end inline asm
	and.b32  	%r1185, %r1172, %r1184;
	mov.b32 	%r1177, 128;
	// begin inline asm
	{
    .reg .pred p;
    and.b32 %r1175, %r1176, %r1177;    setp.ne.u32 p, %r1175, 0;
    vote.ballot.sync.b32 %r1175, p, 0xffffffff;
    @!p not.b32 %r1175, %r1175;
}

	// end inline asm
	and.b32  	%r1186, %r1175, %r1185;
	clz.b32 	%r1187, %r1186;
	sub.s32 	%r285, 31, %r1187;
	and.b32  	%r1188, %r1153, %r1186;
	popc.b32 	%r286, %r1188;
	setp.ne.s32 	%p128, %r644, %r285;
	mov.b32 	%r2972, 0;
	@%p128 bra 	$L__BB8_229;
	shl.b32 	%r1189, %r1176, 2;
	add.s32 	%r1190, %r104, %r1189;
	atom.shared.add.u32 	%r2972, [%r1190], %r286;
$L__BB8_229:
	shfl.sync.idx.b32	%r1216|%p129, %r2972, %r285, 31, -1;
	add.s32 	%r289, %r286, %r1216;
	shr.u32 	%r1217, %r2970, %r642;
	and.b32  	%r1213, %r1217, %r103;
	mov.b32 	%r1193, 1;
	// begin inline asm
	{
    .reg .pred p;
    and.b32 %r1191, %r1213, %r1193;    setp.ne.u32 p, %r1191, 0;
    vote.ballot.sync.b32 %r1191, p, 0xffffffff;
    @!p not.b32 %r1191, %r1191;
}

	// end inline asm
	mov.b32 	%r1196, 2;
	// begin inline asm
	{
    .reg .pred p;
    and.b32 %r1194, %r1213, %r1196;    setp.ne.u32 p, %r1194, 0;
    vote.ballot.sync.b32 %r1194, p, 0xffffffff;
    @!p not.b32 %r1194, %r1194;
}

	// end inline asm
	and.b32  	%r1218, %r1194, %r1191;
	mov.b32 	%r1199, 4;
	// begin inline asm
	{
    .reg .pred p;
    and.b32 %r1197, %r1213, %r1199;    setp.ne.u32 p, %r1197, 0;
    vote.ballot.sync.b32 %r1197, p, 0xffffffff;
    @!p not.b32 %r1197, %r1197;
}

	// end inline asm
	and.b32  	%r1219, %r1197, %r1218;
	mov.b32 	%r1202, 8;
	// begin inline asm
	{
    .reg .pred p;
    and.b32 %r1200, %r1213, %r1202;    setp.ne.u32 p, %r1200, 0;
    vote.ballot.sync.b32 %r1200, p, 0xffffffff;
    @!p not.b32 %r1200, %r1200;
}

	// end inline asm
	and.b32  	%r1220, %r1200, %r1219;
	mov.b32 	%r1205, 16;
	// begin inline asm
	{
    .reg .pred p;
    and.b32 %r1203, %r1213, %r1205;    setp.ne.u32 p, %r1203, 0;
    vote.ballot.sync.b32 %r1203, p, 0xffffffff;
    @!p not.b32 %r1203, %r1203;
}

	// end inline asm
	and.b32  	%r1221, %r1203, %r1220;
	mov.b32 	%r1208, 32;
	// begin inline asm
	{
    .reg .pred p;
    and.b32 %r1206, %r1213, %r1208;    setp.ne.u32 p, %r1206, 0;
    vote.ballot.sync.b32 %r1206, p, 0xffffffff;
    @!p not.b32 %r1206, %r1206;
}

	// end inline asm
	and.b32  	%r1222, %r1206, %r1221;
	mov.b32 	%r1211, 64;
	// begin inline asm
	{
    .reg .pred p;
    and.b32 %r1209, %r1213, %r1211;    setp.ne.u32 p, %r1209, 0;
    vote.ballot.sync.b32 %r1209, p, 0xffffffff;
    @!p not.b32 %r1209, %r1209;
}

	// end inline asm
	and.b32  	%r1223, %r1209, %r1222;
	mov.b32 	%r1214, 128;
	// begin inline asm
	{
    .reg .pred p;
    and.b32 %r1212, %r1213, %r1214;    setp.ne.u32 p, %r1212, 0;
    vote.ballot.sync.b32 %r1212, p, 0xffffffff;
    @!p not.b32 %r1212, %r1212;
}

	// end inline asm
	and.b32  	%r1224, %r1212, %r1223;
	clz.b32 	%r1225, %r1224;
	sub.s32 	%r291, 31, %r1225;
	and.b32  	%r1226, %r1153, %r1224;
	popc.b32 	%r292, %r1226;
	setp.ne.s32 	%p130, %r644, %r291;
	mov.b32 	%r2973, 0;
	@%p130 bra 	$L__BB8_231;
	shl.b32 	%r1227, %r1213, 2;
	add.s32 	%r1228, %r104, %r1227;
	atom.shared.add.u32 	%r2973, [%r1228], %r292;
$L__BB8_231:
	shfl.sync.idx.b32	%r1254|%p131, %r2973, %r291, 31, -1;
	add.s32 	%r295, %r292, %r1254;
	shr.u32 	%r1255, %r2969, %r642;
	and.b32  	%r1251, %r1255, %r103;
	mov.b32 	%r1231, 1;
	// begin inline asm
	{
    .reg .pred p;
    and.b32 %r1229, %r1251, %r1231;    setp.ne.u32 p, %r1229, 0;
    vote.ballot.sync.b32 %r1229, p, 0xffffffff;
    @!p not.b32 %r1229, %r1229;
}

	// end inline asm
	mov.b32 	%r1234, 2;
	// begin inline asm
	{
    .reg .pred p;
    and.b32 %r1232, %r1251, %r1234;    setp.ne.u32 p, %r1232, 0;
    vote.ballot.sync.b32 %r1232, p, 0xffffffff;
    @!p not.b32 %r1232, %r1232;
}

	// end inline asm
	and.b32  	%r1256, %r1232, %r1229;
	mov.b32 	%r1237, 4;
	// begin inline asm
	{
    .reg .pred p;
    and.b32 %r1235, %r1251, %r1237;    setp.ne.u32 p, %r1235, 0;
    vote.ballot.sync.b32 %r1235, p, 0xffffffff;
    @!p not.b32 %r1235, %r1235;
}

	// end inline asm
	and.b32  	%r1257, %r1235, %r1256;
	mov.b32 	%r1240, 8;
	// begin inline asm
	{
    .reg .pred p;
    and.b32 %r1238, %r1251, %r1240;    setp.ne.u32 p, %r1238, 0;
    vote.ballot.sync.b32 %r1238, p, 0xffffffff;
    @!p not.b32 %r1238, %r1238;
}

	// end inline asm
	and.b32  	%r1258, %r1238, %r1257;
	mov.b32 	%r1243, 16;
	// begin inline asm
	{
    .reg .pred p;
    and.b32 %r1241, %r1251, %r1243;    setp.ne.u32 p, %r1241, 0;
    vote.ballot.sync.b32 %r1241, p, 0xffffffff;
    @!p not.b32 %r1241, %r1241;
}

	// end inline asm
	and.b32  	%r1259, %r1241, %r1258;
	mov.b32 	%r1246, 32;
	// begin inline asm
	{
    .reg .pred p;
    and.b32 %r1244, %r1251, %r1246;    setp.ne.u32 p, %r1244, 0;
    vote.ballot.sync.b32 %r1244, p, 0xffffffff;
    @!p not.b32 %r1244, %r1244;
}

	// end inline asm
	and.b32  	%r1260, %r1244, %r1259;
	mov.b32 	%r1249, 64;
	// begin inline asm
	{
    .reg .pred p;
    and.b32 %r1247, %r1251, %r1249;    setp.ne.u32 p, %r1247, 0;
    vote.ballot.sync.b32 %r1247, p, 0xffffffff;
    @!p not.b32 %r1247, %r1247;
}

	// end inline asm
	and.b32  	%r1261, %r1247, %r1260;
	mov.b32 	%r1252, 128;
	// begin inline asm
	{
    .reg .pred p;
    and.b32 %r1250, %r1251, %r1252;    setp.ne.u32 p, %r1250, 0;
    vote.ballot.sync.b32 %r1250, p, 0xffffffff;
    @!p not.b32 %r1250, %r1250;
}

	// end inline asm
	and.b32  	%r1262, %r1250, %r1261;
	clz.b32 	%r1263, %r1262;
	sub.s32 	%r297, 31, %r1263;
	and.b32  	%r1264, %r1153, %r1262;
	popc.b32 	%r298, %r1264;
	setp.ne.s32 	%p132, %r644, %r297;
	mov.b32 	%r2974, 0;
	@%p132 bra 	$L__BB8_233;
	shl.b32 	%r1265, %r1251, 2;
	add.s32 	%r1266, %r104, %r1265;
	atom.shared.add.u32 	%r2974, [%r1266], %r298;
$L__BB8_233:
	shfl.sync.idx.b32	%r1292|%p133, %r2974, %r297, 31, -1;
	add.s32 	%r301, %r298, %r1292;
	shr.u32 	%r1293, %r2968, %r642;
	and.b32  	%r1289, %r1293, %r103;
	mov.b32 	%r1269, 1;
	// begin inline asm
	{
    .reg .pred p;
    and.b32 %r1267, %r1289, %r1269;    setp.ne.u32 p, %r1267, 0;
    vote.ballot.sync.b32 %r1267, p, 0xffffffff;
    @!p not.b32 %r1267, %r1267;
}

	// end inline asm
	mov.b32 	%r1272, 2;
	// begin inline asm
	{
    .reg .pred p;
    and.b32 %r1270, %r1289, %r1272;    setp.ne.u32 p, %r1270, 0;
    vote.ballot.sync.b32 %r1270, p, 0xffffffff;
    @!p not.b32 %r1270, %r1270;
}

	// end inline asm
	and.b32  	%r1294, %r1270, %r1267;
	mov.b32 	%r1275, 4;
	// begin inline asm
	{
    .reg .pred p;
    and.b32 %r1273, %r1289, %r1275;    setp.ne.u32 p, %r1273, 0;
    vote.ballot.sync.b32 %r1273, p, 0xffffffff;
    @!p not.b32 %r1273, %r1273;
}

	// end inline asm
	and.b32  	%r1295, %r1273, %r1294;
	mov.b32 	%r1278, 8;
	// begin inline asm
	{
    .reg .pred p;
    and.b32 %r1276, %r1289, %r1278;    setp.ne.u32 p, %r1276, 0;
    vote.ballot.sync.b32 %r1276, p, 0xffffffff;
    @!p not.b32 %r1276, %r1276;
}

	// end inline asm
	and.b32  	%r1296, %r1276, %r1295;
	mov.b32 	%r1281, 16;
	// begin inline asm
	{
    .reg .pred p;
    and.b32 %r1279, %r1289, %r1281;    setp.ne.u32 p, %r1279, 0;
    vote.ballot.sync.b32 %r1279, p, 0xffffffff;
    @!p not.b32 %r1279, %r1279;
}

	// end inline asm
	and.b32  	%r1297, %r1279, %r1296;
	mov.b32 	%r1284, 32;
	// begin inline asm
	{
    .reg .pred p;
    and.b32 %r1282, %r1289, %r1284;    setp.ne.u32 p, %r1282, 0;
    vote.ballot.sync.b32 %r1282, p, 0xffffffff;
    @!p not.b32 %r1282, %r1282;
}

	// end inline asm
	and.b32  	%r1298, %r1282, %r1297;
	mov.b32 	%r1287, 64;
	// begin inline asm
	{
    .reg .pred p;
    and.b32 %r1285, %r1289, %r1287;    setp.ne.u32 p, %r1285, 0;
    vote.ballot.sync.b32 %r1285, p, 0xffffffff;
    @!p not.b32 %r1285, %r1285;
}

	// end inline asm
	and.b32  	%r1299, %r1285, %r1298;
	mov.b32 	%r1290, 128;
	// begin inline asm
	{
    .reg .pred p;
    and.b32 %r1288, %r1289, %r1290;    setp.ne.u32 p, %r1288, 0;
    vote.ballot.sync.b32 %r1288, p, 0xffffffff;
    @!p not.b32 %r1288, %r1288;
}

	// end inline asm
	and.b32  	%r1300, %r1288, %r1299;
	clz.b32 	%r1301, %r1300;
	sub.s32 	%r303, 31, %r1301;
	and.b32  	%r1302, %r1153, %r1300;
	popc.b32 	%r304, %r1302;
	setp.ne.s32 	%p134, %r644, %r303;
	mov.b32 	%r2975, 0;
	@%p134 bra 	$L__BB8_235;
	shl.b32 	%r1303, %r1289, 2;
	add.s32 	%r1304, %r104, %r1303;
	atom.shared.add.u32 	%r2975, [%r1304], %r304;
$L__BB8_235:
	shfl.sync.idx.b32	%r1330|%p135, %r2975, %r303, 31, -1;
	add.s32 	%r307, %r304, %r1330;
	shr.u32 	%r1331, %r2967, %r642;
	and.b32  	%r1327, %r1331, %r103;
	mov.b32 	%r1307, 1;
	// begin inline asm
	{
    .reg .pred p;
    and.b32 %r1305, %r1327, %r1307;    setp.ne.u32 p, %r1305, 0;
    vote.ballot.sync.b32 %r1305, p, 0xffffffff;
    @!p not.b32 %r1305, %r1305;
}

	// end inline asm
	mov.b32 	%r1310, 2;
	// begin inline asm
	{
    .reg .pred p;
    and.b32 %r1308, %r1327, %r1310;    setp.ne.u32 p, %r1308, 0;
    vote.ballot.sync.b32 %r1308, p, 0xffffffff;
    @!p not.b32 %r1308, %r1308;
}

	// end inline asm
	and.b32  	%r1332, %r1308, %r1305;
	mov.b32 	%r1313, 4;
	// begin inline asm
	{
    .reg .pred p;
    and.b32 %r1311, %r1327, %r1313;    setp.ne.u32 p, %r1311, 0;
    vote.ballot.sync.b32 %r1311, p, 0xffffffff;
    @!p not.b32 %r1311, %r1311;
}

	// end inline asm
	and.b32  	%r1333, %r1311, %r1332;
	mov.b32 	%r1316, 8;
	// begin inline asm
	{
    .reg .pred p;
    and.b32 %r1314, %r1327, %r1316;    setp.ne.u32 p, %r1314, 0;
    vote.ballot.sync.b32 %r1314, p, 0xffffffff;
    @!p not.b32 %r1314, %r1314;
}

	// end inline asm
	and.b32  	%r1334, %r1314, %r1333;
	mov.b32 	%r1319, 16;
	// begin inline asm
	{
    .reg .pred p;
    and.b32 %r1317, %r1327, %r1319;    setp.ne.u32 p, %r1317, 0;
    vote.ballot.sync.b32 %r1317, p, 0xffffffff;
    @!p not.b32 %r1317, %r1317;
}

	// end inline asm
	and.b32  	%r1335, %r1317, %r1334;
	mov.b32 	%r1322, 32;
	// begin inline asm
	{
    .reg .pred p;
    and.b32 %r1320, %r1327, %r1322;    setp.ne.u32 p, %r1320, 0;
    vote.ballot.sync.b32 %r1320, p, 0xffffffff;
    @!p not.b32 %r1320, %r1320;
}

	// end inline asm
	and.b32  	%r1336, %r1320, %r1335;
	mov.b32 	%r1325, 64;
	// begin inline asm
	{
    .reg .pred p;
    and.b32 %r1323, %r1327, %r1325;    setp.ne.u32 p, %r1323, 0;
    vote.ballot.sync.b32 %r1323, p, 0xffffffff;
    @!p not.b32 %r1323, %r1323;
}

	// end inline asm
	and.b32  	%r1337, %r1323, %r1336;
	mov.b32 	%r1328, 128;
	// begin inline asm
	{
    .reg .pred p;
    and.b32 %r1326, %r1327, %r1328;    setp.ne.u32 p, %r1326, 0;
    vote.ballot.sync.b32 %r1326, p, 0xffffffff;
    @!p not.b32 %r1326, %r1326;
}

	// end inline asm
	and.b32  	%r1338, %r1326, %r1337;
	clz.b32 	%r1339, %r1338;
	sub.s32 	%r309, 31, %r1339;
	and.b32  	%r1340, %r1153, %r1338;
	popc.b32 	%r310, %r1340;
	setp.ne.s32 	%p136, %r644, %r309;
	mov.b32 	%r2976, 0;
	@%p136 bra 	$L__BB8_237;
	shl.b32 	%r1341, %r1327, 2;
	add.s32 	%r1342, %r104, %r1341;
	atom.shared.add.u32 	%r2976, [%r1342], %r310;
$L__BB8_237:
	shfl.sync.idx.b32	%r1368|%p137, %r2976, %r309, 31, -1;
	add.s32 	%r313, %r310, %r1368;
	shr.u32 	%r1369, %r2966, %r642;
	and.b32  	%r1365, %r1369, %r103;
	mov.b32 	%r1345, 1;
	// begin inline asm
	{
    .reg .pred p;
    and.b32 %r1343, %r1365, %r1345;    setp.ne.u32 p, %r1343, 0;
    vote.ballot.sync.b32 %r1343, p, 0xffffffff;
    @!p not.b32 %r1343, %r1343;
}

	// end inline asm
	mov.b32 	%r1348, 2;
	// begin inline asm
	{
    .reg .pred p;
    and.b32 %r1346, %r1365, %r1348;    setp.ne.u32 p, %r1346, 0;
    vote.ballot.sync.b32 %r1346, p, 0xffffffff;
    @!p not.b32 %r1346, %r1346;
}

	// end inline asm
	and.b32  	%r1370, %r1346, %r1343;
	mov.b32 	%r1351, 4;
	// begin inline asm
	{
    .reg .pred p;
    and.b32 %r1349, %r1365, %r1351;    setp.ne.u32 p, %r1349, 0;
    vote.ballot.sync.b32 %r1349, p, 0xffffffff;
    @!p not.b32 %r1349, %r1349;
}

	// end inline asm
	and.b32  	%r1371, %r1349, %r1370;
	mov.b32 	%r1354, 8;
	// begin inline asm
	{
    .reg .pred p;
    and.b32 %r1352, %r1365, %r1354;    setp.ne.u32 p, %r1352, 0;
    vote.ballot.sync.b32 %r1352, p, 0xffffffff;
    @!p not.b32 %r1352, %r1352;
}

	// end inline asm
	and.b32  	%r1372, %r1352, %r1371;
	mov.b32 	%r1357, 16;
	// begin inline asm
	{
    .reg .pred p;
    and.b32 %r1355, %r1365, %r1357;    setp.ne.u32 p, %r1355, 0;
    vote.ballot.sync.b32 %r1355, p, 0xffffffff;
    @!p not.b32 %r1355, %r1355;
}

	// end inline asm
	and.b32  	%r1373, %r1355, %r1372;
	mov.b32 	%r1360, 32;
	// begin inline asm
	{
    .reg .pred p;
    and.b32 %r1358, %r1365, %r1360;    setp.ne.u32 p, %r1358, 0;
    vote.ballot.sync.b32 %r1358, p, 0xffffffff;
    @!p not.b32 %r1358, %r1358;
}

	// end inline asm
	and.b32  	%r1374, %r1358, %r1373;
	mov.b32 	%r1363, 64;
	// begin inline asm
	{
    .reg .pred p;
    and.b32 %r1361, %r1365, %r1363;    setp.ne.u32 p, %r1361, 0;
    vote.ballot.sync.b32 %r1361, p, 0xffffffff;
    @!p not.b32 %r1361, %r1361;
}

	// end inline asm
	and.b32  	%r1375, %r1361, %r1374;
	mov.b32 	%r1366, 128;
	// begin inline asm
	{
    .reg .pred p;
    and.b32 %r1364, %r1365, %r1366;    setp.ne.u32 p, %r1364, 0;
    vote.ballot.sync.b32 %r1364, p, 0xffffffff;
    @!p not.b32 %r1364, %r1364;
}

	// end inline asm
	and.b32  	%r1376, %r1364, %r1375;
	clz.b32 	%r1377, %r1376;
	sub.s32 	%r315, 31, %r1377;
	and.b32  	%r1378, %r1153, %r1376;
	popc.b32 	%r316, %r1378;
	setp.ne.s32 	%p138, %r644, %r315;
	mov.b32 	%r2977, 0;
	@%p138 bra 	$L__BB8_239;
	shl.b32 	%r1379, %r1365, 2;
	add.s32 	%r1380, %r104, %r1379;
	atom.shared.add.u32 	%r2977, [%r1380], %r316;
$L__BB8_239:
	shfl.sync.idx.b32	%r1406|%p139, %r2977, %r315, 31, -1;
	add.s32 	%r319, %r316, %r1406;
	shr.u32 	%r1407, %r2965, %r642;
	and.b32  	%r1403, %r1407, %r103;
	mov.b32 	%r1383, 1;
	// begin inline asm
	{
    .reg .pred p;
    and.b32 %r1381, %r1403, %r1383;    setp.ne.u32 p, %r1381, 0;
    vote.ballot.sync.b32 %r1381, p, 0xffffffff;
    @!p not.b32 %r1381, %r1381;
}

	// end inline asm
	mov.b32 	%r1386, 2;
	// begin inline asm
	{
    .reg .pred p;
    and.b32 %r1384, %r1403, %r1386;    setp.ne.u32 p, %r1384, 0;
    vote.ballot.sync.b32 %r1384, p, 0xffffffff;
    @!p not.b32 %r1384, %r1384;
}

	// end inline asm
	and.b32  	%r1408, %r1384, %r1381;
	mov.b32 	%r1389, 4;
	// begin inline asm
	{
    .reg .pred p;
    and.b32 %r1387, %r1403, %r1389;    setp.ne.u32 p, %r1387, 0;
    vote.ballot.sync.b32 %r1387, p, 0xffffffff;
    @!p not.b32 %r1387, %r1387;
}

	// end inline asm
	and.b32  	%r1409, %r1387, %r1408;
	mov.b32 	%r1392, 8;
	// begin inline asm
	{
    .reg .pred p;
    and.b32 %r1390, %r1403, %r1392;    setp.ne.u32 p, %r1390, 0;
    vote.ballot.sync.b32 %r1390, p, 0xffffffff;
    @!p not.b32 %r1390, %r1390;
}

	// end inline asm
	and.b32  	%r1410, %r1390, %r1409;
	mov.b32 	%r1395, 16;
	// begin inline asm
	{
    .reg .pred p;
    and.b32 %r1393, %r1403, %r1395;    setp.ne.u32 p, %r1393, 0;
    vote.ballot.sync.b32 %r1393, p, 0xffffffff;
    @!p not.b32 %r1393, %r1393;
}

	// end inline asm
	and.b32  	%r1411, %r1393, %r1410;
	mov.b32 	%r1398, 32;
	// begin inline asm
	{
    .reg .pred p;
    and.b32 %r1396, %r1403, %r1398;    setp.ne.u32 p, %r1396, 0;
    vote.ballot.sync.b32 %r1396, p, 0xffffffff;
    @!p not.b32 %r1396, %r1396;
}

	// end inline asm
	and.b32  	%r1412, %r1396, %r1411;
	mov.b32 	%r1401, 64;
	// begin inline asm
	{
    .reg .pred p;
    and.b32 %r1399, %r1403, %r1401;    setp.ne.u32 p, %r1399, 0;
    vote.ballot.sync.b32 %r1399, p, 0xffffffff;
    @!p not.b32 %r1399, %r1399;
}

	// end inline asm
	and.b32  	%r1413, %r1399, %r1412;
	mov.b32 	%r1404, 128;
	// begin inline asm
	{
    .reg .pred p;
    and.b32 %r1402, %r1403, %r1404;    setp.ne.u32 p, %r1402, 0;
    vote.ballot.sync.b32 %r1402, p, 0xffffffff;
    @!p not.b32 %r1402, %r1402;
}

	// end inline asm
	and.b32  	%r1414, %r1402, %r1413;
	clz.b32 	%r1415, %r1414;
	sub.s32 	%r321, 31, %r1415;
	and.b32  	%r1416, %r1153, %r1414;
	popc.b32 	%r322, %r1416;
	setp.ne.s32 	%p140, %r644, %r321;
	mov.b32 	%r2978, 0;
	@%p140 bra 	$L__BB8_241;
	shl.b32 	%r1417, %r1403, 2;
	add.s32 	%r1418, %r104, %r1417;
	atom.shared.add.u32 	%r2978, [%r1418], %r322;
$L__BB8_241:
	shfl.sync.idx.b32	%r1444|%p141, %r2978, %r321, 31, -1;
	add.s32 	%r325, %r322, %r1444;
	shr.u32 	%r1445, %r2964, %r642;
	and.b32  	%r1441, %r1445, %r103;
	mov.b32 	%r1421, 1;
	// begin inline asm
	{
    .reg .pred p;
    and.b32 %r1419, %r1441, %r1421;    setp.ne.u32 p, %r1419, 0;
    vote.ballot.sync.b32 %r1419, p, 0xffffffff;
    @!p not.b32 %r1419, %r1419;
}

	// end inline asm
	mov.b32 	%r1424, 2;
	// begin inline asm
	{
    .reg .pred p;
    and.b32 %r1422, %r1441, %r1424;    setp.ne.u32 p, %r1422, 0;
    vote.ballot.sync.b32 %r1422, p, 0xffffffff;
    @!p not.b32 %r1422, %r1422;
}

	// end inline asm
	and.b32  	%r1446, %r1422, %r1419;
	mov.b32 	%r1427, 4;
	// begin inline asm
	{
    .reg .pred p;
    and.b32 %r1425, %r1441, %r1427;    setp.ne.u32 p, %r1425, 0;
    vote.ballot.sync.b32 %r1425, p, 0xffffffff;
    @!p not.b32 %r1425, %r1425;
}

	// end inline asm
	and.b32  	%r1447, %r1425, %r1446;
	mov.b32 	%r1430, 8;
	// begin inline asm
	{
    .reg .pred p;
    and.b32 %r1428, %r1441, %r1430;    setp.ne.u32 p, %r1428, 0;
    vote.ballot.sync.b32 %r1428, p, 0xffffffff;
    @!p not.b32 %r1428, %r1428;
}

	// end inline asm
	and.b32  	%r1448, %r1428, %r1447;
	mov.b32 	%r1433, 16;
	// begin inline asm
	{
    .reg .pred p;
    and.b32 %r1431, %r1441, %r1433;    setp.ne.u32 p, %r1431, 0;
    vote.ballot.sync.b32 %r1431, p, 0xffffffff;
    @!p not.b32 %r1431, %r1431;
}

	// end inline asm
	and.b32  	%r1449, %r1431, %r1448;
	mov.b32 	%r1436, 32;
	// begin inline asm
	{
    .reg .pred p;
    and.b32 %r1434, %r1441, %r1436;    setp.ne.u32 p, %r1434, 0;
    vote.ballot.sync.b32 %r1434, p, 0xffffffff;
    @!p not.b32 %r1434, %r1434;
}

	// end inline asm
	and.b32  	%r1450, %r1434, %r1449;
	mov.b32 	%r1439, 64;
	// begin inline asm
	{
    .reg .pred p;
    and.b32 %r1437, %r1441, %r1439;    setp.ne.u32 p, %r1437, 0;
    vote.ballot.sync.b32 %r1437, p, 0xffffffff;
    @!p not.b32 %r1437, %r1437;
}

	// end inline asm
	and.b32  	%r1451, %r1437, %r1450;
	mov.b32 	%r1442, 128;
	// begin inline asm
	{
    .reg .pred p;
    and.b32 %r1440, %r1441, %r1442;    setp.ne.u32 p, %r1440, 0;
    vote.ballot.sync.b32 %r1440, p, 0xffffffff;
    @!p not.b32 %r1440, %r1440;
}

	// end inline asm
	and.b32  	%r1452, %r1440, %r1451;
	clz.b32 	%r1453, %r1452;
	sub.s32 	%r327, 31, %r1453;
	and.b32  	%r1454, %r1153, %r1452;
	popc.b32 	%r328, %r1454;
	setp.ne.s32 	%p142, %r644, %r327;
	mov.b32 	%r2979, 0;
	@%p142 bra 	$L__BB8_243;
	shl.b32 	%r1455, %r1441, 2;
	add.s32 	%r1456, %r104, %r1455;
	atom.shared.add.u32 	%r2979, [%r1456], %r328;
$L__BB8_243:
	shfl.sync.idx.b32	%r1482|%p143, %r2979, %r327, 31, -1;
	add.s32 	%r331, %r328, %r1482;
	shr.u32 	%r1483, %r2963, %r642;
	and.b32  	%r1479, %r1483, %r103;
	mov.b32 	%r1459, 1;
	// begin inline asm
	{
    .reg .pred p;
    and.b32 %r1457, %r1479, %r1459;    setp.ne.u32 p, %r1457, 0;
    vote.ballot.sync.b32 %r1457, p, 0xffffffff;
    @!p not.b32 %r1457, %r1457;
}

	// end inline asm
	mov.b32 	%r1462, 2;
	// begin inline asm
	{
    .reg .pred p;
    and.b32 %r1460, %r1479, %r1462;    setp.ne.u32 p, %r1460, 0;
    vote.ballot.sync.b32 %r1460, p, 0xffffffff;
    @!p not.b32 %r1460, %r1460;
}

	// end inline asm
	and.b32  	%r1484, %r1460, %r1457;
	mov.b32 	%r1465, 4;
	// begin inline asm
	{
    .reg .pred p;
    and.b32 %r1463, %r1479, %r1465;    setp.ne.u32 p, %r1463, 0;
    vote.ballot.sync.b32 %r1463, p, 0xffffffff;
    @!p not.b32 %r1463, %r1463;
}

	// end inline asm
	and.b32  	%r1485, %r1463, %r1484;
	mov.b32 	%r1468, 8;
	// begin inline asm
	{
    .reg .pred p;
    and.b32 %r1466, %r1479, %r1468;    setp.ne.u32 p, %r1466, 0;
    vote.ballot.sync.b32 %r1466, p, 0xffffffff;
    @!p not.b32 %r1466, %r1466;
}

	// end inline asm
	and.b32  	%r1486, %r1466, %r1485;
	mov.b32 	%r1471, 16;
	// begin inline asm
	{
    .reg .pred p;
    and.b32 %r1469, %r1479, %r1471;    setp.ne.u32 p, %r1469, 0;
    vote.ballot.sync.b32 %r1469, p, 0xffffffff;
    @!p not.b32 %r1469, %r1469;
}

	// end inline asm
	and.b32  	%r1487, %r1469, %r1486;
	mov.b32 	%r1474, 32;
	// begin inline asm
	{
    .reg .pred p;
    and.b32 %r1472, %r1479, %r1474;    setp.ne.u32 p, %r1472, 0;
    vote.ballot.sync.b32 %r1472, p, 0xffffffff;
    @!p not.b32 %r1472, %r1472;
}

	// end inline asm
	and.b32  	%r1488, %r1472, %r1487;
	mov.b32 	%r1477, 64;
	// begin inline asm
	{
    .reg .pred p;
    and.b32 %r1475, %r1479, %r1477;    setp.ne.u32 p, %r1475, 0;
    vote.ballot.sync.b32 %r1475, p, 0xffffffff;
    @!p not.b32 %r1475, %r1475;
}

	// end inline asm
	and.b32  	%r1489, %r1475, %r1488;
	mov.b32 	%r1480, 128;
	// begin inline asm
	{
    .reg .pred p;
    and.b32 %r1478, %r1479, %r1480;    setp.ne.u32 p, %r1478, 0;
    vote.ballot.sync.b32 %r1478, p, 0xffffffff;
    @!p not.b32 %r1478, %r1478;
}

	// end inline asm
	and.b32  	%r1490, %r1478, %r1489;
	clz.b32 	%r1491, %r1490;
	sub.s32 	%r333, 31, %r1491;
	and.b32  	%r1492, %r1153, %r1490;
	popc.b32 	%r334, %r1492;
	setp.ne.s32 	%p144, %r644, %r333;
	mov.b32 	%r2980, 0;
	@%p144 bra 	$L__BB8_245;
	shl.b32 	%r1493, %r1479, 2;
	add.s32 	%r1494, %r104, %r1493;
	atom.shared.add.u32 	%r2980, [%r1494], %r334;
$L__BB8_245:
	shfl.sync.idx.b32	%r1520|%p145, %r2980, %r333, 31, -1;
	add.s32 	%r337, %r334, %r1520;
	shr.u32 	%r1521, %r2962, %r642;
	and.b32  	%r1517, %r1521, %r103;
	mov.b32 	%r1497, 1;
	// begin inline asm
	{
    .reg .pred p;
    and.b32 %r1495, %r1517, %r1497;    setp.ne.u32 p, %r1495, 0;
    vote.ballot.sync.b32 %r1495, p, 0xffffffff;
    @!p not.b32 %r1495, %r1495;
}

	// end inline asm
	mov.b32 	%r1500, 2;
	// begin inline asm
	{
    .reg .pred p;
    and.b32 %r1498, %r1517, %r1500;    setp.ne.u32 p, %r1498, 0;
    vote.ballot.sync.b32 %r1498, p, 0xffffffff;
    @!p not.b32 %r1498, %r1498;
}

	// end inline asm
	and.b32  	%r1522, %r1498, %r1495;
	mov.b32 	%r1503, 4;
	// begin inline asm
	{
    .reg .pred p;
    and.b32 %r1501, %r1517, %r1503;    setp.ne.u32 p, %r1501, 0;
    vote.ballot.sync.b32 %r1501, p, 0xffffffff;
    @!p not.b32 %r1501, %r1501;
}

	// end inline asm
	and.b32  	%r1523, %r1501, %r1522;
	mov.b32 	%r1506, 8;
	// begin inline asm
	{
    .reg .pred p;
    and.b32 %r1504, %r1517, %r1506;    setp.ne.u32 p, %r1504, 0;
    vote.ballot.sync.b32 %r1504, p, 0xffffffff;
    @!p not.b32 %r1504, %r1504;
}

	// end inline asm
	and.b32  	%r1524, %r1504, %r1523;
	mov.b32 	%r1509, 16;
	// begin inline asm
	{
    .reg .pred p;
    and.b32 %r1507, %r1517, %r1509;    setp.ne.u32 p, %r1507, 0;
    vote.ballot.sync.b32 %r1507, p, 0xffffffff;
    @!p not.b32 %r1507, %r1507;
}

	// end inline asm
	and.b32  	%r1525, %r1507, %r1524;
	mov.b32 	%r1512, 32;
	// begin inline asm
	{
    .reg .pred p;
    and.b32 %r1510, %r1517, %r1512;    setp.ne.u32 p, %r1510, 0;
    vote.ballot.sync.b32 %r1510, p, 0xffffffff;
    @!p not.b32 %r1510, %r1510;
}

	// end inline asm
	and.b32  	%r1526, %r1510, %r1525;
	mov.b32 	%r1515, 64;
	// begin inline asm
	{
    .reg .pred p;
    and.b32 %r1513, %r1517, %r1515;    setp.ne.u32 p, %r1513, 0;
    vote.ballot.sync.b32 %r1513, p, 0xffffffff;
    @!p not.b32 %r1513, %r1513;
}

	// end inline asm
	and.b32  	%r1527, %r1513, %r1526;
	mov.b32 	%r1518, 128;
	// begin inline asm
	{
    .reg .pred p;
    and.b32 %r1516, %r1517, %r1518;    setp.ne.u32 p, %r1516, 0;
    vote.ballot.sync.b32 %r1516, p, 0xffffffff;
    @!p not.b32 %r1516, %r1516;
}

	// end inline asm
	and.b32  	%r1528, %r1516, %r1527;
	clz.b32 	%r1529, %r1528;
	sub.s32 	%r339, 31, %r1529;
	and.b32  	%r1530, %r1153, %r1528;
	popc.b32 	%r340, %r1530;
	setp.ne.s32 	%p146, %r644, %r339;
	mov.b32 	%r2981, 0;
	@%p146 bra 	$L__BB8_247;
	shl.b32 	%r1531, %r1517, 2;
	add.s32 	%r1532, %r104, %r1531;
	atom.shared.add.u32 	%r2981, [%r1532], %r340;
$L__BB8_247:
	shfl.sync.idx.b32	%r1558|%p147, %r2981, %r339, 31, -1;
	add.s32 	%r343, %r340, %r1558;
	shr.u32 	%r1559, %r2961, %r642;
	and.b32  	%r1555, %r1559, %r103;
	mov.b32 	%r1535, 1;
	// begin inline asm
	{
    .reg .pred p;
    and.b32 %r1533, %r1555, %r1535;    setp.ne.u32 p, %r1533, 0;
    vote.ballot.sync.b32 %r1533, p, 0xffffffff;
    @!p not.b32 %r1533, %r1533;
}

	// end inline asm
	mov.b32 	%r1538, 2;
	// begin inline asm
	{
    .reg .pred p;
    and.b32 %r1536, %r1555, %r1538;    setp.ne.u32 p, %r1536, 0;
    vote.ballot.sync.b32 %r1536, p, 0xffffffff;
    @!p not.b32 %r1536, %r1536;
}

	// end inline asm
	and.b32  	%r1560, %r1536, %r1533;
	mov.b32 	%r1541, 4;
	// begin inline asm
	{
    .reg .pred p;
    and.b32 %r1539, %r1555, %r1541;    setp.ne.u32 p, %r1539, 0;
    vote.ballot.sync.b32 %r1539, p, 0xffffffff;
    @!p not.b32 %r1539, %r1539;
}

	// end inline asm
	and.b32  	%r1561, %r1539, %r1560;
	mov.b32 	%r1544, 8;
	// begin inline asm
	{
    .reg .pred p;
    and.b32 %r1542, %r1555, %r1544;    setp.ne.u32 p, %r1542, 0;
    vote.ballot.sync.b32 %r1542, p, 0xffffffff;
    @!p not.b32 %r1542, %r1542;
}

	// end inline asm
	and.b32  	%r1562, %r1542, %r1561;
	mov.b32 	%r1547, 16;
	// begin inline asm
	{
    .reg .pred p;
    and.b32 %r1545, %r1555, %r1547;    setp.ne.u32 p, %r1545, 0;
    vote.ballot.sync.b32 %r1545, p, 0xffffffff;
    @!p not.b32 %r1545, %r1545;
}

	// end inline asm
	and.b32  	%r1563, %r1545, %r1562;
	mov.b32 	%r1550, 32;
	// begin inline asm
	{
    .reg .pred p;
    and.b32 %r1548, %r1555, %r1550;    setp.ne.u32 p, %r1548, 0;
    vote.ballot.sync.b32 %r1548, p, 0xffffffff;
    @!p not.b32 %r1548, %r1548;
}

	// end inline asm
	and.b32  	%r1564, %r1548, %r1563;
	mov.b32 	%r1553, 64;
	// begin inline asm
	{
    .reg .pred p;
    and.b32 %r1551, %r1555, %r1553;    setp.ne.u32 p, %r1551, 0;
    vote.ballot.sync.b32 %r1551, p, 0xffffffff;
    @!p not.b32 %r1551, %r1551;
}

	// end inline asm
	and.b32  	%r1565, %r1551, %r1564;
	mov.b32 	%r1556, 128;
	// begin inline asm
	{
    .reg .pred p;
    and.b32 %r1554, %r1555, %r1556;    setp.ne.u32 p, %r1554, 0;
    vote.ballot.sync.b32 %r1554, p, 0xffffffff;
    @!p not.b32 %r1554, %r1554;
}

	// end inline asm
	and.b32  	%r1566, %r1554, %r1565;
	clz.b32 	%r1567, %r1566;
	sub.s32 	%r345, 31, %r1567;
	and.b32  	%r1568, %r1153, %r1566;
	popc.b32 	%r346, %r1568;
	setp.ne.s32 	%p148, %r644, %r345;
	mov.b32 	%r2982, 0;
	@%p148 bra 	$L__BB8_249;
	shl.b32 	%r1569, %r1555, 2;
	add.s32 	%r1570, %r104, %r1569;
	atom.shared.add.u32 	%r2982, [%r1570], %r346;
$L__BB8_249:
	shfl.sync.idx.b32	%r1596|%p149, %r2982, %r345, 31, -1;
	add.s32 	%r349, %r346, %r1596;
	shr.u32 	%r1597, %r2960, %r642;
	and.b32  	%r1593, %r1597, %r103;
	mov.b32 	%r1573, 1;
	// begin inline asm
	{
    .reg .pred p;
    and.b32 %r1571, %r1593, %r1573;    setp.ne.u32 p, %r1571, 0;
    vote.ballot.sync.b32 %r1571, p, 0xffffffff;
    @!p not.b32 %r1571, %r1571;
}

	// end inline asm
	mov.b32 	%r1576, 2;
	// begin inline asm
	{
    .reg .pred p;
    and.b32 %r1574, %r1593, %r1576;    setp.ne.u32 p, %r1574, 0;
    vote.ballot.sync.b32 %r1574, p, 0xffffffff;
    @!p not.b32 %r1574, %r1574;
}

	// end inline asm
	and.b32  	%r1598, %r1574, %r1571;
	mov.b32 	%r1579, 4;
	// begin inline asm
	{
    .reg .pred p;
    and.b32 %r1577, %r1593, %r1579;    setp.ne.u32 p, %r1577, 0;
    vote.ballot.sync.b32 %r1577, p, 0xffffffff;
    @!p not.b32 %r1577, %r1577;
}

	// end inline asm
	and.b32  	%r1599, %r1577, %r1598;
	mov.b32 	%r1582, 8;
	// begin inline asm
	{
    .reg .pred p;
    and.b32 %r1580, %r1593, %r1582;    setp.ne.u32 p, %r1580, 0;
    vote.ballot.sync.b32 %r1580, p, 0xffffffff;
    @!p not.b32 %r1580, %r1580;
}

	// end inline asm
	and.b32  	%r1600, %r1580, %r1599;
	mov.b32 	%r1585, 16;
	// begin inline asm
	{
    .reg .pred p;
    and.b32 %r1583, %r1593, %r1585;    setp.ne.u32 p, %r1583, 0;
    vote.ballot.sync.b32 %r1583, p, 0xffffffff;
    @!p not.b32 %r1583, %r1583;
}

	// end inline asm
	and.b32  	%r1601, %r1583, %r1600;
	mov.b32 	%r1588, 32;
	// begin inline asm
	{
    .reg .pred p;
    and.b32 %r1586, %r1593, %r1588;    setp.ne.u32 p, %r1586, 0;
    vote.ballot.sync.b32 %r1586, p, 0xffffffff;
    @!p not.b32 %r1586, %r1586;
}

	// end inline asm
	and.b32  	%r1602, %r1586, %r1601;
	mov.b32 	%r1591, 64;
	// begin inline asm
	{
    .reg .pred p;
    and.b32 %r1589, %r1593, %r1591;    setp.ne.u32 p, %r1589, 0;
    vote.ballot.sync.b32 %r1589, p, 0xffffffff;
    @!p not.b32 %r1589, %r1589;
}

	// end inline asm
	and.b32  	%r1603, %r1589, %r1602;
	mov.b32 	%r1594, 128;
	// begin inline asm
	{
    .reg .pred p;
    and.b32 %r1592, %r1593, %r1594;    setp.ne.u32 p, %r1592, 0;
    vote.ballot.sync.b32 %r1592, p, 0xffffffff;
    @!p not.b32 %r1592, %r1592;
}

	// end inline asm
	and.b32  	%r1604, %r1592, %r1603;
	clz.b32 	%r1605, %r1604;
	sub.s32 	%r351, 31, %r1605;
	and.b32  	%r1606, %r1153, %r1604;
	popc.b32 	%r352, %r1606;
	setp.ne.s32 	%p150, %r644, %r351;
	mov.b32 	%r2983, 0;
	@%p150 bra 	$L__BB8_251;
	shl.b32 	%r1607, %r1593, 2;
	add.s32 	%r1608, %r104, %r1607;
	atom.shared.add.u32 	%r2983, [%r1608], %r352;
$L__BB8_251:
	shfl.sync.idx.b32	%r1634|%p151, %r2983, %r351, 31, -1;
	add.s32 	%r355, %r352, %r1634;
	shr.u32 	%r1635, %r2959, %r642;
	and.b32  	%r1631, %r1635, %r103;
	mov.b32 	%r1611, 1;
	// begin inline asm
	{
    .reg .pred p;
    and.b32 %r1609, %r1631, %r1611;    setp.ne.u32 p, %r1609, 0;
    vote.ballot.sync.b32 %r1609, p, 0xffffffff;
    @!p not.b32 %r1609, %r1609;
}

	// end inline asm
	mov.b32 	%r1614, 2;
	// begin inline asm
	{
    .reg .pred p;
    and.b32 %r1612, %r1631, %r1614;    setp.ne.u32 p, %r1612, 0;
    vote.ballot.sync.b32 %r1612, p, 0xffffffff;
    @!p not.b32 %r1612, %r1612;
}

	// end inline asm
	and.b32  	%r1636, %r1612, %r1609;
	mov.b32 	%r1617, 4;
	// begin inline asm
	{
    .reg .pred p;
    and.b32 %r1615, %r1631, %r1617;    setp.ne.u32 p, %r1615, 0;
    vote.ballot.sync.b32 %r1615, p, 0xffffffff;
    @!p not.b32 %r1615, %r1615;
}

	// end inline asm
	and.b32  	%r1637, %r1615, %r1636;
	mov.b32 	%r1620, 8;
	// begin inline asm
	{
    .reg .pred p;
    and.b32 %r1618, %r1631, %r1620;    setp.ne.u32 p, %r1618, 0;
    vote.ballot.sync.b32 %r1618, p, 0xffffffff;
    @!p not.b32 %r1618, %r1618;
}

	// end inline asm
	and.b32  	%r1638, %r1618, %r1637;
	mov.b32 	%r1623, 16;
	// begin inline asm
	{
    .reg .pred p;
    and.b32 %r1621, %r1631, %r1623;    setp.ne.u32 p, %r1621, 0;
    vote.ballot.sync.b32 %r1621, p, 0xffffffff;
    @!p not.b32 %r1621, %r1621;
}

	// end inline asm
	and.b32  	%r1639, %r1621, %r1638;
	mov.b32 	%r1626, 32;
	// begin inline asm
	{
    .reg .pred p;
    and.b32 %r1624, %r1631, %r1626;    setp.ne.u32 p, %r1624, 0;
    vote.ballot.sync.b32 %r1624, p, 0xffffffff;
    @!p not.b32 %r1624, %r1624;
}

	// end inline asm
	and.b32  	%r1640, %r1624, %r1639;
	mov.b32 	%r1629, 64;
	// begin inline asm
	{
    .reg .pred p;
    and.b32 %r1627, %r1631, %r1629;    setp.ne.u32 p, %r1627, 0;
    vote.ballot.sync.b32 %r1627, p, 0xffffffff;
    @!p not.b32 %r1627, %r1627;
}

	// end inline asm
	and.b32  	%r1641, %r1627, %r1640;
	mov.b32 	%r1632, 128;
	// begin inline asm
	{
    .reg .pred p;
    and.b32 %r1630, %r1631, %r1632;    setp.ne.u32 p, %r1630, 0;
    vote.ballot.sync.b32 %r1630, p, 0xffffffff;
    @!p not.b32 %r1630, %r1630;
}

	// end inline asm
	and.b32  	%r1642, %r1630, %r1641;
	clz.b32 	%r1643, %r1642;
	sub.s32 	%r357, 31, %r1643;
	and.b32  	%r1644, %r1153, %r1642;
	popc.b32 	%r358, %r1644;
	setp.ne.s32 	%p152, %r644, %r357;
	mov.b32 	%r2984, 0;
	@%p152 bra 	$L__BB8_253;
	shl.b32 	%r1645, %r1631, 2;
	add.s32 	%r1646, %r104, %r1645;
	atom.shared.add.u32 	%r2984, [%r1646], %r358;
$L__BB8_253:
	shfl.sync.idx.b32	%r1672|%p153, %r2984, %r357, 31, -1;
	add.s32 	%r361, %r358, %r1672;
	shr.u32 	%r1673, %r2958, %r642;
	and.b32  	%r1669, %r1673, %r103;
	mov.b32 	%r1649, 1;
	// begin inline asm
	{
    .reg .pred p;
    and.b32 %r1647, %r1669, %r1649;    setp.ne.u32 p, %r1647, 0;
    vote.ballot.sync.b32 %r1647, p, 0xffffffff;
    @!p not.b32 %r1647, %r1647;
}

	// end inline asm
	mov.b32 	%r1652, 2;
	// begin inline asm
	{
    .reg .pred p;
    and.b32 %r1650, %r1669, %r1652;    setp.ne.u32 p, %r1650, 0;
    vote.ballot.sync.b32 %r1650, p, 0xffffffff;
    @!p not.b32 %r1650, %r1650;
}

	// end inline asm
	and.b32  	%r1674, %r1650, %r1647;
	mov.b32 	%r1655, 4;
	// begin inline asm
	{
    .reg .pred p;
    and.b32 %r1653, %r1669, %r1655;    setp.ne.u32 p, %r1653, 0;
    vote.ballot.sync.b32 %r1653, p, 0xffffffff;
    @!p not.b32 %r1653, %r1653;
}

	// end inline asm
	and.b32  	%r1675, %r1653, %r1674;
	mov.b32 	%r1658, 8;
	// begin inline asm
	{
    .reg .pred p;
    and.b32 %r1656, %r1669, %r1658;    setp.ne.u32 p, %r1656, 0;
    vote.ballot.sync.b32 %r1656, p, 0xffffffff;
    @!p not.b32 %r1656, %r1656;
}

	// end inline asm
	and.b32  	%r1676, %r1656, %r1675;
	mov.b32 	%r1661, 16;
	// begin inline asm
	{
    .reg .pred p;
    and.b32 %r1659, %r1669, %r1661;    setp.ne.u32 p, %r1659, 0;
    vote.ballot.sync.b32 %r1659, p, 0xffffffff;
    @!p not.b32 %r1659, %r1659;
}

	// end inline asm
	and.b32  	%r1677, %r1659, %r1676;
	mov.b32 	%r1664, 32;
	// begin inline asm
	{
    .reg .pred p;
    and.b32 %r1662, %r1669, %r1664;    setp.ne.u32 p, %r1662, 0;
    vote.ballot.sync.b32 %r1662, p, 0xffffffff;
    @!p not.b32 %r1662, %r1662;
}

	// end inline asm
	and.b32  	%r1678, %r1662, %r1677;
	mov.b32 	%r1667, 64;
	// begin inline asm
	{
    .reg .pred p;
    and.b32 %r1665, %r1669, %r1667;    setp.ne.u32 p, %r1665, 0;
    vote.ballot.sync.b32 %r1665, p, 0xffffffff;
    @!p not.b32 %r1665, %r1665;
}

	// end inline asm
	and.b32  	%r1679, %r1665, %r1678;
	mov.b32 	%r1670, 128;
	// begin inline asm
	{
    .reg .pred p;
    and.b32 %r1668, %r1669, %r1670;    setp.ne.u32 p, %r1668, 0;
    vote.ballot.sync.b32 %r1668, p, 0xffffffff;
    @!p not.b32 %r1668, %r1668;
}

	// end inline asm
	and.b32  	%r1680, %r1668, %r1679;
	clz.b32 	%r1681, %r1680;
	sub.s32 	%r363, 31, %r1681;
	and.b32  	%r1682, %r1153, %r1680;
	popc.b32 	%r364, %r1682;
	setp.ne.s32 	%p154, %r644, %r363;
	mov.b32 	%r2985, 0;
	@%p154 bra 	$L__BB8_255;
	shl.b32 	%r1683, %r1669, 2;
	add.s32 	%r1684, %r104, %r1683;
	atom.shared.add.u32 	%r2985, [%r1684], %r364;
$L__BB8_255:
	shfl.sync.idx.b32	%r1710|%p155, %r2985, %r363, 31, -1;
	add.s32 	%r367, %r364, %r1710;
	shr.u32 	%r1711, %r2957, %r642;
	and.b32  	%r1707, %r1711, %r103;
	mov.b32 	%r1687, 1;
	// begin inline asm
	{
    .reg .pred p;
    and.b32 %r1685, %r1707, %r1687;    setp.ne.u32 p, %r1685, 0;
    vote.ballot.sync.b32 %r1685, p, 0xffffffff;
    @!p not.b32 %r1685, %r1685;
}

	// end inline asm
	mov.b32 	%r1690, 2;
	// begin inline asm
	{
    .reg .pred p;
    and.b32 %r1688, %r1707, %r1690;    setp.ne.u32 p, %r1688, 0;
    vote.ballot.sync.b32 %r1688, p, 0xffffffff;
    @!p not.b32 %r1688, %r1688;
}

	// end inline asm
	and.b32  	%r1712, %r1688, %r1685;
	mov.b32 	%r1693, 4;
	// begin inline asm
	{
    .reg .pred p;
    and.b32 %r1691, %r1707, %r1693;    setp.ne.u32 p, %r1691, 0;
    vote.ballot.sync.b32 %r1691, p, 0xffffffff;
    @!p not.b32 %r1691, %r1691;
}

	// end inline asm
	and.b32  	%r1713, %r1691, %r1712;
	mov.b32 	%r1696, 8;
	// begin inline asm
	{
    .reg .pred p;
    and.b32 %r1694, %r1707, %r1696;    setp.ne.u32 p, %r1694, 0;
    vote.ballot.sync.b32 %r1694, p, 0xffffffff;
    @!p not.b32 %r1694, %r1694;
}

	// end inline asm
	and.b32  	%r1714, %r1694, %r1713;
	mov.b32 	%r1699, 16;
	// begin inline asm
	{
    .reg .pred p;
    and.b32 %r1697, %r1707, %r1699;    setp.ne.u32 p, %r1697, 0;
    vote.ballot.sync.b32 %r1697, p, 0xffffffff;
    @!p not.b32 %r1697, %r1697;
}

	// end inline asm
	and.b32  	%r1715, %r1697, %r1714;
	mov.b32 	%r1702, 32;
	// begin inline asm
	{
    .reg .pred p;
    and.b32 %r1700, %r1707, %r1702;    setp.ne.u32 p, %r1700, 0;
    vote.ballot.sync.b32 %r1700, p, 0xffffffff;
    @!p not.b32 %r1700, %r1700;
}

	// end inline asm
	and.b32  	%r1716, %r1700, %r1715;
	mov.b32 	%r1705, 64;
	// begin inline asm
	{
    .reg .pred p;
    and.b32 %r1703, %r1707, %r1705;    setp.ne.u32 p, %r1703, 0;
    vote.ballot.sync.b32 %r1703, p, 0xffffffff;
    @!p not.b32 %r1703, %r1703;
}

	// end inline asm
	and.b32  	%r1717, %r1703, %r1716;
	mov.b32 	%r1708, 128;
	// begin inline asm
	{
    .reg .pred p;
    and.b32 %r1706, %r1707, %r1708;    setp.ne.u32 p, %r1706, 0;
    vote.ballot.sync.b32 %r1706, p, 0xffffffff;
    @!p not.b32 %r1706, %r1706;
}

	// end inline asm
	and.b32  	%r1718, %r1706, %r1717;
	clz.b32 	%r1719, %r1718;
	sub.s32 	%r369, 31, %r1719;
	and.b32  	%r1720, %r1153, %r1718;
	popc.b32 	%r370, %r1720;
	setp.ne.s32 	%p156, %r644, %r369;
	mov.b32 	%r2986, 0;
	@%p156 bra 	$L__BB8_257;
	shl.b32 	%r1721, %r1707, 2;
	add.s32 	%r1722, %r104, %r1721;
	atom.shared.add.u32 	%r2986, [%r1722], %r370;
$L__BB8_257:
	shfl.sync.idx.b32	%r1748|%p157, %r2986, %r369, 31, -1;
	add.s32 	%r373, %r370, %r1748;
	shr.u32 	%r1749, %r2956, %r642;
	and.b32  	%r1745, %r1749, %r103;
	mov.b32 	%r1725, 1;
	// begin inline asm
	{
    .reg .pred p;
    and.b32 %r1723, %r1745, %r1725;    setp.ne.u32 p, %r1723, 0;
    vote.ballot.sync.b32 %r1723, p, 0xffffffff;
    @!p not.b32 %r1723, %r1723;
}

	// end inline asm
	mov.b32 	%r1728, 2;
	// begin inline asm
	{
    .reg .pred p;
    and.b32 %r1726, %r1745, %r1728;    setp.ne.u32 p, %r1726, 0;
    vote.ballot.sync.b32 %r1726, p, 0xffffffff;
    @!p not.b32 %r1726, %r1726;
}

	// end inline asm
	and.b32  	%r1750, %r1726, %r1723;
	mov.b32 	%r1731, 4;
	// begin inline asm
	{
    .reg .pred p;
    and.b32 %r1729, %r1745, %r1731;    setp.ne.u32 p, %r1729, 0;
    vote.ballot.sync.b32 %r1729, p, 0xffffffff;
    @!p not.b32 %r1729, %r1729;
}

	// end inline asm
	and.b32  	%r1751, %r1729, %r1750;
	mov.b32 	%r1734, 8;
	// begin inline asm
	{
    .reg .pred p;
    and.b32 %r1732, %r1745, %r1734;    setp.ne.u32 p, %r1732, 0;
    vote.ballot.sync.b32 %r1732, p, 0xffffffff;
    @!p not.b32 %r1732, %r1732;
}

	// end inline asm
	and.b32  	%r1752, %r1732, %r1751;
	mov.b32 	%r1737, 16;
	// begin inline asm
	{
    .reg .pred p;
    and.b32 %r1735, %r1745, %r1737;    setp.ne.u32 p, %r1735, 0;
    vote.ballot.sync.b32 %r1735, p, 0xffffffff;
    @!p not.b32 %r1735, %r1735;
}

	// end inline asm
	and.b32  	%r1753, %r1735, %r1752;
	mov.b32 	%r1740, 32;
	// begin inline asm
	{
    .reg .pred p;
    and.b32 %r1738, %r1745, %r1740;    setp.ne.u32 p, %r1738, 0;
    vote.ballot.sync.b32 %r1738, p, 0xffffffff;
    @!p not.b32 %r1738, %r1738;
}

	// end inline asm
	and.b32  	%r1754, %r1738, %r1753;
	mov.b32 	%r1743, 64;
	// begin inline asm
	{
    .reg .pred p;
    and.b32 %r1741, %r1745, %r1743;    setp.ne.u32 p, %r1741, 0;
    vote.ballot.sync.b32 %r1741, p, 0xffffffff;
    @!p not.b32 %r1741, %r1741;
}

	// end inline asm
	and.b32  	%r1755, %r1741, %r1754;
	mov.b32 	%r1746, 128;
	// begin inline asm
	{
    .reg .pred p;
    and.b32 %r1744, %r1745, %r1746;    setp.ne.u32 p, %r1744, 0;
    vote.ballot.sync.b32 %r1744, p, 0xffffffff;
    @!p not.b32 %r1744, %r1744;
}

	// end inline asm
	and.b32  	%r1756, %r1744, %r1755;
	clz.b32 	%r1757, %r1756;
	sub.s32 	%r375, 31, %r1757;
	and.b32  	%r1758, %r1153, %r1756;
	popc.b32 	%r376, %r1758;
	setp.ne.s32 	%p158, %r644, %r375;
	mov.b32 	%r2987, 0;
	@%p158 bra 	$L__BB8_259;
	shl.b32 	%r1759, %r1745, 2;
	add.s32 	%r1760, %r104, %r1759;
	atom.shared.add.u32 	%r2987, [%r1760], %r376;
$L__BB8_259:
	shfl.sync.idx.b32	%r1786|%p159, %r2987, %r375, 31, -1;
	add.s32 	%r379, %r376, %r1786;
	shr.u32 	%r1787, %r2955, %r642;
	and.b32  	%r1783, %r1787, %r103;
	mov.b32 	%r1763, 1;
	// begin inline asm
	{
    .reg .pred p;
    and.b32 %r1761, %r1783, %r1763;    setp.ne.u32 p, %r1761, 0;
    vote.ballot.sync.b32 %r1761, p, 0xffffffff;
    @!p not.b32 %r1761, %r1761;
}

	// end inline asm
	mov.b32 	%r1766, 2;
	// begin inline asm
	{
    .reg .pred p;
    and.b32 %r1764, %r1783, %r1766;    setp.ne.u32 p, %r1764, 0;
    vote.ballot.sync.b32 %r1764, p, 0xffffffff;
    @!p not.b32 %r1764, %r1764;
}

	// end inline asm
	and.b32  	%r1788, %r1764, %r1761;
	mov.b32 	%r1769, 4;
	// begin inline asm
	{
    .reg .pred p;
    and.b32 %r1767, %r1783, %r1769;    setp.ne.u32 p, %r1767, 0;
    vote.ballot.sync.b32 %r1767, p, 0xffffffff;
    @!p not.b32 %r1767, %r1767;
}

	// end inline asm
	and.b32  	%r1789, %r1767, %r1788;
	mov.b32 	%r1772, 8;
	// begin inline asm
	{
    .reg .pred p;
    and.b32 %r1770, %r1783, %r1772;    setp.ne.u32 p, %r1770, 0;
    vote.ballot.sync.b32 %r1770, p, 0xffffffff;
    @!p not.b32 %r1770, %r1770;
}

	// end inline asm
	and.b32  	%r1790, %r1770, %r1789;
	mov.b32 	%r1775, 16;
	// begin inline asm
	{
    .reg .pred p;
    and.b32 %r1773, %r1783, %r1775;    setp.ne.u32 p, %r1773, 0;
    vote.ballot.sync.b32 %r1773, p, 0xffffffff;
    @!p not.b32 %r1773, %r1773;
}

	// end inline asm
	and.b32  	%r1791, %r1773, %r1790;
	mov.b32 	%r1778, 32;
	// begin inline asm
	{
    .reg .pred p;
    and.b32 %r1776, %r1783, %r1778;    setp.ne.u32 p, %r1776, 0;
    vote.ballot.sync.b32 %r1776, p, 0xffffffff;
    @!p not.b32 %r1776, %r1776;
}

	// end inline asm
	and.b32  	%r1792, %r1776, %r1791;
	mov.b32 	%r1781, 64;
	// begin inline asm
	{
    .reg .pred p;
    and.b32 %r1779, %r1783, %r1781;    setp.ne.u32 p, %r1779, 0;
    vote.ballot.sync.b32 %r1779, p, 0xffffffff;
    @!p not.b32 %r1779, %r1779;
}

	// end inline asm
	and.b32  	%r1793, %r1779, %r1792;
	mov.b32 	%r1784, 128;
	// begin inline asm
	{
    .reg .pred p;
    and.b32 %r1782, %r1783, %r1784;    setp.ne.u32 p, %r1782, 0;
    vote.ballot.sync.b32 %r1782, p, 0xffffffff;
    @!p not.b32 %r1782, %r1782;
}

	// end inline asm
	and.b32  	%r1794, %r1782, %r1793;
	clz.b32 	%r1795, %r1794;
	sub.s32 	%r381, 31, %r1795;
	and.b32  	%r1796, %r1153, %r1794;
	popc.b32 	%r382, %r1796;
	setp.ne.s32 	%p160, %r644, %r381;
	mov.b32 	%r2988, 0;
	@%p160 bra 	$L__BB8_261;
	shl.b32 	%r1797, %r1783, 2;
	add.s32 	%r1798, %r104, %r1797;
	atom.shared.add.u32 	%r2988, [%r1798], %r382;
$L__BB8_261:
	shfl.sync.idx.b32	%r1824|%p161, %r2988, %r381, 31, -1;
	add.s32 	%r385, %r382, %r1824;
	shr.u32 	%r1825, %r2954, %r642;
	and.b32  	%r1821, %r1825, %r103;
	mov.b32 	%r1801, 1;
	// begin inline asm
	{
    .reg .pred p;
    and.b32 %r1799, %r1821, %r1801;    setp.ne.u32 p, %r1799, 0;
    vote.ballot.sync.b32 %r1799, p, 0xffffffff;
    @!p not.b32 %r1799, %r1799;
}

	// end inline asm
	mov.b32 	%r1804, 2;
	// begin inline asm
	{
    .reg .pred p;
    and.b32 %r1802, %r1821, %r1804;    setp.ne.u32 p, %r1802, 0;
    vote.ballot.sync.b32 %r1802, p, 0xffffffff;
    @!p not.b32 %r1802, %r1802;
}

	// end inline asm
	and.b32  	%r1826, %r1802, %r1799;
	mov.b32 	%r1807, 4;
	// begin inline asm
	{
    .reg .pred p;
    and.b32 %r1805, %r1821, %r1807;    setp.ne.u32 p, %r1805, 0;
    vote.ballot.sync.b32 %r1805, p, 0xffffffff;
    @!p not.b32 %r1805, %r1805;
}

	// end inline asm
	and.b32  	%r1827, %r1805, %r1826;
	mov.b32 	%r1810, 8;
	// begin inline asm
	{
    .reg .pred p;
    and.b32 %r1808, %r1821, %r1810;    setp.ne.u32 p, %r1808, 0;
    vote.ballot.sync.b32 %r1808, p, 0xffffffff;
    @!p not.b32 %r1808, %r1808;
}

	// end inline asm
	and.b32  	%r1828, %r1808, %r1827;
	mov.b32 	%r1813, 16;
	// begin inline asm
	{
    .reg .pred p;
    and.b32 %r1811, %r1821, %r1813;    setp.ne.u32 p, %r1811, 0;
    vote.ballot.sync.b32 %r1811, p, 0xffffffff;
    @!p not.b32 %r1811, %r1811;
}

	// end inline asm
	and.b32  	%r1829, %r1811, %r1828;
	mov.b32 	%r1816, 32;
	// begin inline asm
	{
    .reg .pred p;
    and.b32 %r1814, %r1821, %r1816;    setp.ne.u32 p, %r1814, 0;
    vote.ballot.sync.b32 %r1814, p, 0xffffffff;
    @!p not.b32 %r1814, %r1814;
}

	// end inline asm
	and.b32  	%r1830, %r1814, %r1829;
	mov.b32 	%r1819, 64;
	// begin inline asm
	{
    .reg .pred p;
    and.b32 %r1817, %r1821, %r1819;    setp.ne.u32 p, %r1817, 0;
    vote.ballot.sync.b32 %r1817, p, 0xffffffff;
    @!p not.b32 %r1817, %r1817;
}

	// end inline asm
	and.b32  	%r1831, %r1817, %r1830;
	mov.b32 	%r1822, 128;
	// begin inline asm
	{
    .reg .pred p;
    and.b32 %r1820, %r1821, %r1822;    setp.ne.u32 p, %r1820, 0;
    vote.ballot.sync.b32 %r1820, p, 0xffffffff;
    @!p not.b32 %r1820, %r1820;
}

	// end inline asm
	and.b32  	%r1832, %r1820, %r1831;
	clz.b32 	%r1833, %r1832;
	sub.s32 	%r387, 31, %r1833;
	and.b32  	%r1834, %r1153, %r1832;
	popc.b32 	%r388, %r1834;
	setp.ne.s32 	%p162, %r644, %r387;
	mov.b32 	%r2989, 0;
	@%p162 bra 	$L__BB8_263;
	shl.b32 	%r1835, %r1821, 2;
	add.s32 	%r1836, %r104, %r1835;
	atom.shared.add.u32 	%r2989, [%r1836], %r388;
$L__BB8_263:
	shfl.sync.idx.b32	%r1862|%p163, %r2989, %r387, 31, -1;
	add.s32 	%r391, %r388, %r1862;
	shr.u32 	%r1863, %r2953, %r642;
	and.b32  	%r1859, %r1863, %r103;
	mov.b32 	%r1839, 1;
	// begin inline asm
	{
    .reg .pred p;
    and.b32 %r1837, %r1859, %r1839;    setp.ne.u32 p, %r1837, 0;
    vote.ballot.sync.b32 %r1837, p, 0xffffffff;
    @!p not.b32 %r1837, %r1837;
}

	// end inline asm
	mov.b32 	%r1842, 2;
	// begin inline asm
	{
    .reg .pred p;
    and.b32 %r1840, %r1859, %r1842;    setp.ne.u32 p, %r1840, 0;
    vote.ballot.sync.b32 %r1840, p, 0xffffffff;
    @!p not.b32 %r1840, %r1840;
}

	// end inline asm
	and.b32  	%r1864, %r1840, %r1837;
	mov.b32 	%r1845, 4;
	// begin inline asm
	{
    .reg .pred p;
    and.b32 %r1843, %r1859, %r1845;    setp.ne.u32 p, %r1843, 0;
    vote.ballot.sync.b32 %r1843, p, 0xffffffff;
    @!p not.b32 %r1843, %r1843;
}

	// end inline asm
	and.b32  	%r1865, %r1843, %r1864;
	mov.b32 	%r1848, 8;
	// begin inline asm
	{
    .reg .pred p;
    and.b32 %r1846, %r1859, %r1848;    setp.ne.u32 p, %r1846, 0;
    vote.ballot.sync.b32 %r1846, p, 0xffffffff;
    @!p not.b32 %r1846, %r1846;
}

	// end inline asm
	and.b32  	%r1866, %r1846, %r1865;
	mov.b32 	%r1851, 16;
	// begin inline asm
	{
    .reg .pred p;
    and.b32 %r1849, %r1859, %r1851;    setp.ne.u32 p, %r1849, 0;
    vote.ballot.sync.b32 %r1849, p, 0xffffffff;
    @!p not.b32 %r1849, %r1849;
}

	// end inline asm
	and.b32  	%r1867, %r1849, %r1866;
	mov.b32 	%r1854, 32;
	// begin inline asm
	{
    .reg .pred p;
    and.b32 %r1852, %r1859, %r1854;    setp.ne.u32 p, %r1852, 0;
    vote.ballot.sync.b32 %r1852, p, 0xffffffff;
    @!p not.b32 %r1852, %r1852;
}

	// end inline asm
	and.b32  	%r1868, %r1852, %r1867;
	mov.b32 	%r1857, 64;
	// begin inline asm
	{
    .reg .pred p;
    and.b32 %r1855, %r1859, %r1857;    setp.ne.u32 p, %r1855, 0;
    vote.ballot.sync.b32 %r1855, p, 0xffffffff;
    @!p not.b32 %r1855, %r1855;
}

	// end inline asm
	and.b32  	%r1869, %r1855, %r1868;
	mov.b32 	%r1860, 128;
	// begin inline asm
	{
    .reg .pred p;
    and.b32 %r1858, %r1859, %r1860;    setp.ne.u32 p, %r1858, 0;
    vote.ballot.sync.b32 %r1858, p, 0xffffffff;
    @!p not.b32 %r1858, %r1858;
}

	// end inline asm
	and.b32  	%r1870, %r1858, %r1869;
	clz.b32 	%r1871, %r1870;
	sub.s32 	%r393, 31, %r1871;
	and.b32  	%r1872, %r1153, %r1870;
	popc.b32 	%r394, %r1872;
	setp.ne.s32 	%p164, %r644, %r393;
	mov.b32 	%r2990, 0;
	@%p164 bra 	$L__BB8_265;
	shl.b32 	%r1873, %r1859, 2;
	add.s32 	%r1874, %r104, %r1873;
	atom.shared.add.u32 	%r2990, [%r1874], %r394;
$L__BB8_265:
	shfl.sync.idx.b32	%r1900|%p165, %r2990, %r393, 31, -1;
	add.s32 	%r397, %r394, %r1900;
	shr.u32 	%r1901, %r2952, %r642;
	and.b32  	%r1897, %r1901, %r103;
	mov.b32 	%r1877, 1;
	// begin inline asm
	{
    .reg .pred p;
    and.b32 %r1875, %r1897, %r1877;    setp.ne.u32 p, %r1875, 0;
    vote.ballot.sync.b32 %r1875, p, 0xffffffff;
    @!p not.b32 %r1875, %r1875;
}

	// end inline asm
	mov.b32 	%r1880, 2;
	// begin inline asm
	{
    .reg .pred p;
    and.b32 %r1878, %r1897, %r1880;    setp.ne.u32 p, %r1878, 0;
    vote.ballot.sync.b32 %r1878, p, 0xffffffff;
    @!p not.b32 %r1878, %r1878;
}

	// end inline asm
	and.b32  	%r1902, %r1878, %r1875;
	mov.b32 	%r1883, 4;
	// begin inline asm
	{
    .reg .pred p;
    and.b32 %r1881, %r1897, %r1883;    setp.ne.u32 p, %r1881, 0;
    vote.ballot.sync.b32 %r1881, p, 0xffffffff;
    @!p not.b32 %r1881, %r1881;
}

	// end inline asm
	and.b32  	%r1903, %r1881, %r1902;
	mov.b32 	%r1886, 8;
	// begin inline asm
	{
    .reg .pred p;
    and.b32 %r1884, %r1897, %r1886;    setp.ne.u32 p, %r1884, 0;
    vote.ballot.sync.b32 %r1884, p, 0xffffffff;
    @!p not.b32 %r1884, %r1884;
}

	// end inline asm
	and.b32  	%r1904, %r1884, %r1903;
	mov.b32 	%r1889, 16;
	// begin inline asm
	{
    .reg .pred p;
    and.b32 %r1887, %r1897, %r1889;    setp.ne.u32 p, %r1887, 0;
    vote.ballot.sync.b32 %r1887, p, 0xffffffff;
    @!p not.b32 %r1887, %r1887;
}

	// end inline asm
	and.b32  	%r1905, %r1887, %r1904;
	mov.b32 	%r1892, 32;
	// begin inline asm
	{
    .reg .pred p;
    and.b32 %r1890, %r1897, %r1892;    setp.ne.u32 p, %r1890, 0;
    vote.ballot.sync.b32 %r1890, p, 0xffffffff;
    @!p not.b32 %r1890, %r1890;
}

	// end inline asm
	and.b32  	%r1906, %r1890, %r1905;
	mov.b32 	%r1895, 64;
	// begin inline asm
	{
    .reg .pred p;
    and.b32 %r1893, %r1897, %r1895;    setp.ne.u32 p, %r1893, 0;
    vote.ballot.sync.b32 %r1893, p, 0xffffffff;
    @!p not.b32 %r1893, %r1893;
}

	// end inline asm
	and.b32  	%r1907, %r1893, %r1906;
	mov.b32 	%r1898, 128;
	// begin inline asm
	{
    .reg .pred p;
    and.b32 %r1896, %r1897, %r1898;    setp.ne.u32 p, %r1896, 0;
    vote.ballot.sync.b32 %r1896, p, 0xffffffff;
    @!p not.b32 %r1896, %r1896;
}

	// end inline asm
	and.b32  	%r1908, %r1896, %r1907;
	clz.b32 	%r1909, %r1908;
	sub.s32 	%r399, 31, %r1909;
	and.b32  	%r1910, %r1153, %r1908;
	popc.b32 	%r400, %r1910;
	setp.ne.s32 	%p166, %r644, %r399;
	mov.b32 	%r2991, 0;
	@%p166 bra 	$L__BB8_267;
	shl.b32 	%r1911, %r1897, 2;
	add.s32 	%r1912, %r104, %r1911;
	atom.shared.add.u32 	%r2991, [%r1912], %r400;
$L__BB8_267:
	shfl.sync.idx.b32	%r1938|%p167, %r2991, %r399, 31, -1;
	add.s32 	%r403, %r400, %r1938;
	shr.u32 	%r1939, %r2951, %r642;
	and.b32  	%r1935, %r1939, %r103;
	mov.b32 	%r1915, 1;
	// begin inline asm
	{
    .reg .pred p;
    and.b32 %r1913, %r1935, %r1915;    setp.ne.u32 p, %r1913, 0;
    vote.ballot.sync.b32 %r1913, p, 0xffffffff;
    @!p not.b32 %r1913, %r1913;
}

	// end inline asm
	mov.b32 	%r1918, 2;
	// begin inline asm
	{
    .reg .pred p;
    and.b32 %r1916, %r1935, %r1918;    setp.ne.u32 p, %r1916, 0;
    vote.ballot.sync.b32 %r1916, p, 0xffffffff;
    @!p not.b32 %r1916, %r1916;
}

	// end inline asm
	and.b32  	%r1940, %r1916, %r1913;
	mov.b32 	%r1921, 4;
	// begin inline asm
	{
    .reg .pred p;
    and.b32 %r1919, %r1935, %r1921;    setp.ne.u32 p, %r1919, 0;
    vote.ballot.sync.b32 %r1919, p, 0xffffffff;
    @!p not.b32 %r1919, %r1919;
}

	// end inline asm
	and.b32  	%r1941, %r1919, %r1940;
	mov.b32 	%r1924, 8;
	// begin inline asm
	{
    .reg .pred p;
    and.b32 %r1922, %r1935, %r1924;    setp.ne.u32 p, %r1922, 0;
    vote.ballot.sync.b32 %r1922, p, 0xffffffff;
    @!p not.b32 %r1922, %r1922;
}

	// end inline asm
	and.b32  	%r1942, %r1922, %r1941;
	mov.b32 	%r1927, 16;
	// begin inline asm
	{
    .reg .pred p;
    and.b32 %r1925, %r1935, %r1927;    setp.ne.u32 p, %r1925, 0;
    vote.ballot.sync.b32 %r1925, p, 0xffffffff;
    @!p not.b32 %r1925, %r1925;
}

	// end inline asm
	and.b32  	%r1943, %r1925, %r1942;
	mov.b32 	%r1930, 32;
	// begin inline asm
	{
    .reg .pred p;
    and.b32 %r1928, %r1935, %r1930;    setp.ne.u32 p, %r1928, 0;
    vote.ballot.sync.b32 %r1928, p, 0xffffffff;
    @!p not.b32 %r1928, %r1928;
}

	// end inline asm
	and.b32  	%r1944, %r1928, %r1943;
	mov.b32 	%r1933, 64;
	// begin inline asm
	{
    .reg .pred p;
    and.b32 %r1931, %r1935, %r1933;    setp.ne.u32 p, %r1931, 0;
    vote.ballot.sync.b32 %r1931, p, 0xffffffff;
    @!p not.b32 %r1931, %r1931;
}

	// end inline asm
	and.b32  	%r1945, %r1931, %r1944;
	mov.b32 	%r1936, 128;
	// begin inline asm
	{
    .reg .pred p;
    and.b32 %r1934, %r1935, %r1936;    setp.ne.u32 p, %r1934, 0;
    vote.ballot.sync.b32 %r1934, p, 0xffffffff;
    @!p not.b32 %r1934, %r1934;
}

	// end inline asm
	and.b32  	%r1946, %r1934, %r1945;
	clz.b32 	%r1947, %r1946;
	sub.s32 	%r405, 31, %r1947;
	and.b32  	%r1948, %r1153, %r1946;
	popc.b32 	%r406, %r1948;
	setp.ne.s32 	%p168, %r644, %r405;
	mov.b32 	%r2992, 0;
	@%p168 bra 	$L__BB8_269;
	shl.b32 	%r1949, %r1935, 2;
	add.s32 	%r1950, %r104, %r1949;
	atom.shared.add.u32 	%r2992, [%r1950], %r406;
$L__BB8_269:
	shfl.sync.idx.b32	%r1976|%p169, %r2992, %r405, 31, -1;
	add.s32 	%r409, %r406, %r1976;
	shr.u32 	%r1977, %r2950, %r642;
	and.b32  	%r1973, %r1977, %r103;
	mov.b32 	%r1953, 1;
	// begin inline asm
	{
    .reg .pred p;
    and.b32 %r1951, %r1973, %r1953;    setp.ne.u32 p, %r1951, 0;
    vote.ballot.sync.b32 %r1951, p, 0xffffffff;
    @!p not.b32 %r1951, %r1951;
}

	// end inline asm
	mov.b32 	%r1956, 2;
	// begin inline asm
	{
    .reg .pred p;
    and.b32 %r1954, %r1973, %r1956;    setp.ne.u32 p, %r1954, 0;
    vote.ballot.sync.b32 %r1954, p, 0xffffffff;
    @!p not.b32 %r1954, %r1954;
}

	// end inline asm
	and.b32  	%r1978, %r1954, %r1951;
	mov.b32 	%r1959, 4;
	// begin inline asm
	{
    .reg .pred p;
    and.b32 %r1957, %r1973, %r1959;    setp.ne.u32 p, %r1957, 0;
    vote.ballot.sync.b32 %r1957, p, 0xffffffff;
    @!p not.b32 %r1957, %r1957;
}

	// end inline asm
	and.b32  	%r1979, %r1957, %r1978;
	mov.b32 	%r1962, 8;
	// begin inline asm
	{
    .reg .pred p;
    and.b32 %r1960, %r1973, %r1962;    setp.ne.u32 p, %r1960, 0;
    vote.ballot.sync.b32 %r1960, p, 0xffffffff;
    @!p not.b32 %r1960, %r1960;
}

	// end inline asm
	and.b32  	%r1980, %r1960, %r1979;
	mov.b32 	%r1965, 16;
	// begin inline asm
	{
    .reg .pred p;
    and.b32 %r1963, %r1973, %r1965;    setp.ne.u32 p, %r1963, 0;
    vote.ballot.sync.b32 %r1963, p, 0xffffffff;
    @!p not.b32 %r1963, %r1963;
}

	// end inline asm
	and.b32  	%r1981, %r1963, %r1980;
	mov.b32 	%r1968, 32;
	// begin inline asm
	{
    .reg .pred p;
    and.b32 %r1966, %r1973, %r1968;    setp.ne.u32 p, %r1966, 0;
    vote.ballot.sync.b32 %r1966, p, 0xffffffff;
    @!p not.b32 %r1966, %r1966;
}

	// end inline asm
	and.b32  	%r1982, %r1966, %r1981;
	mov.b32 	%r1971, 64;
	// begin inline asm
	{
    .reg .pred p;
    and.b32 %r1969, %r1973, %r1971;    setp.ne.u32 p, %r1969, 0;
    vote.ballot.sync.b32 %r1969, p, 0xffffffff;
    @!p not.b32 %r1969, %r1969;
}

	// end inline asm
	and.b32  	%r1983, %r1969, %r1982;
	mov.b32 	%r1974, 128;
	// begin inline asm
	{
    .reg .pred p;
    and.b32 %r1972, %r1973, %r1974;    setp.ne.u32 p, %r1972, 0;
    vote.ballot.sync.b32 %r1972, p, 0xffffffff;
    @!p not.b32 %r1972, %r1972;
}

	// end inline asm
	and.b32  	%r1984, %r1972, %r1983;
	clz.b32 	%r1985, %r1984;
	sub.s32 	%r411, 31, %r1985;
	and.b32  	%r1986, %r1153, %r1984;
	popc.b32 	%r412, %r1986;
	setp.ne.s32 	%p170, %r644, %r411;
	mov.b32 	%r2993, 0;
	@%p170 bra 	$L__BB8_271;
	shl.b32 	%r1987, %r1973, 2;
	add.s32 	%r1988, %r104, %r1987;
	atom.shared.add.u32 	%r2993, [%r1988], %r412;
$L__BB8_271:
	shfl.sync.idx.b32	%r2014|%p171, %r2993, %r411, 31, -1;
	add.s32 	%r415, %r412, %r2014;
	shr.u32 	%r2015, %r2949, %r642;
	and.b32  	%r2011, %r2015, %r103;
	mov.b32 	%r1991, 1;
	// begin inline asm
	{
    .reg .pred p;
    and.b32 %r1989, %r2011, %r1991;    setp.ne.u32 p, %r1989, 0;
    vote.ballot.sync.b32 %r1989, p, 0xffffffff;
    @!p not.b32 %r1989, %r1989;
}

	// end inline asm
	mov.b32 	%r1994, 2;
	// begin inline asm
	{
    .reg .pred p;
    and.b32 %r1992, %r2011, %r1994;    setp.ne.u32 p, %r1992, 0;
    vote.ballot.sync.b32 %r1992, p, 0xffffffff;
    @!p not.b32 %r1992, %r1992;
}

	// end inline asm
	and.b32  	%r2016, %r1992, %r1989;
	mov.b32 	%r1997, 4;
	// begin inline asm
	{
    .reg .pred p;
    and.b32 %r1995, %r2011, %r1997;    setp.ne.u32 p, %r1995, 0;
    vote.ballot.sync.b32 %r1995, p, 0xffffffff;
    @!p not.b32 %r1995, %r1995;
}

	// end inline asm
	and.b32  	%r2017, %r1995, %r2016;
	mov.b32 	%r2000, 8;
	// begin inline asm
	{
    .reg .pred p;
    and.b32 %r1998, %r2011, %r2000;    setp.ne.u32 p, %r1998, 0;
    vote.ballot.sync.b32 %r1998, p, 0xffffffff;
    @!p not.b32 %r1998, %r1998;
}

	// end inline asm
	and.b32  	%r2018, %r1998, %r2017;
	mov.b32 	%r2003, 16;
	// begin inline asm
	{
    .reg .pred p;
    and.b32 %r2001, %r2011, %r2003;    setp.ne.u32 p, %r2001, 0;
    vote.ballot.sync.b32 %r2001, p, 0xffffffff;
    @!p not.b32 %r2001, %r2001;
}

	// end inline asm
	and.b32  	%r2019, %r2001, %r2018;
	mov.b32 	%r2006, 32;
	// begin inline asm
	{
    .reg .pred p;
    and.b32 %r2004, %r2011, %r2006;    setp.ne.u32 p, %r2004, 0;
    vote.ballot.sync.b32 %r2004, p, 0xffffffff;
    @!p not.b32 %r2004, %r2004;
}

	// end inline asm
	and.b32  	%r2020, %r2004, %r2019;
	mov.b32 	%r2009, 64;
	// begin inline asm
	{
    .reg .pred p;
    and.b32 %r2007, %r2011, %r2009;    setp.ne.u32 p, %r2007, 0;
    vote.ballot.sync.b32 %r2007, p, 0xffffffff;
    @!p not.b32 %r2007, %r2007;
}

	// end inline asm
	and.b32  	%r2021, %r2007, %r2020;
	mov.b32 	%r2012, 128;
	// begin inline asm
	{
    .reg .pred p;
    and.b32 %r2010, %r2011, %r2012;    setp.ne.u32 p, %r2010, 0;
    vote.ballot.sync.b32 %r2010, p, 0xffffffff;
    @!p not.b32 %r2010, %r2010;
}

	// end inline asm
	and.b32  	%r2022, %r2010, %r2021;
	clz.b32 	%r2023, %r2022;
	sub.s32 	%r417, 31, %r2023;
	and.b32  	%r2024, %r1153, %r2022;
	popc.b32 	%r418, %r2024;
	setp.ne.s32 	%p172, %r644, %r417;
	mov.b32 	%r2994, 0;
	@%p172 bra 	$L__BB8_273;
	shl.b32 	%r2025, %r2011, 2;
	add.s32 	%r2026, %r104, %r2025;
	atom.shared.add.u32 	%r2994, [%r2026], %r418;
$L__BB8_273:
	setp.gt.u32 	%p173, %r1, 255;
	shfl.sync.idx.b32	%r2027|%p174, %r2994, %r417, 31, -1;
	add.s32 	%r2028, %r418, %r2027;
	bar.sync 	0;
	shl.b32 	%r2029, %r289, 2;
	add.s32 	%r421, %r1061, %r2029;
	st.shared.u32 	[%r421+-4], %r2971;
	shl.b32 	%r2031, %r295, 2;
	add.s32 	%r422, %r1061, %r2031;
	st.shared.u32 	[%r422+-4], %r2970;
	shl.b32 	%r2032, %r301, 2;
	add.s32 	%r423, %r1061, %r2032;
	st.shared.u32 	[%r423+-4], %r2969;
	shl.b32 	%r2033, %r307, 2;
	add.s32 	%r424, %r1061, %r2033;
	st.shared.u32 	[%r424+-4], %r2968;
	shl.b32 	%r2034, %r313, 2;
	add.s32 	%r425, %r1061, %r2034;
	st.shared.u32 	[%r425+-4], %r2967;
	shl.b32 	%r2035, %r319, 2;
	add.s32 	%r426, %r1061, %r2035;
	st.shared.u32 	[%r426+-4], %r2966;
	shl.b32 	%r2036, %r325, 2;
	add.s32 	%r427, %r1061, %r2036;
	st.shared.u32 	[%r427+-4], %r2965;
	shl.b32 	%r2037, %r331, 2;
	add.s32 	%r428, %r1061, %r2037;
	st.shared.u32 	[%r428+-4], %r2964;
	shl.b32 	%r2038, %r337, 2;
	add.s32 	%r429, %r1061, %r2038;
	st.shared.u32 	[%r429+-4], %r2963;
	shl.b32 	%r2039, %r343, 2;
	add.s32 	%r430, %r1061, %r2039;
	st.shared.u32 	[%r430+-4], %r2962;
	shl.b32 	%r2040, %r349, 2;
	add.s32 	%r431, %r1061, %r2040;
	st.shared.u32 	[%r431+-4], %r2961;
	shl.b32 	%r2041, %r355, 2;
	add.s32 	%r432, %r1061, %r2041;
	st.shared.u32 	[%r432+-4], %r2960;
	shl.b32 	%r2042, %r361, 2;
	add.s32 	%r433, %r1061, %r2042;
	st.shared.u32 	[%r433+-4], %r2959;
	shl.b32 	%r2043, %r367, 2;
	add.s32 	%r434, %r1061, %r2043;
	st.shared.u32 	[%r434+-4], %r2958;
	shl.b32 	%r2044, %r373, 2;
	add.s32 	%r435, %r1061, %r2044;
	st.shared.u32 	[%r435+-4], %r2957;
	shl.b32 	%r2045, %r379, 2;
	add.s32 	%r436, %r1061, %r2045;
	st.shared.u32 	[%r436+-4], %r2956;
	shl.b32 	%r2046, %r385, 2;
	add.s32 	%r437, %r1061, %r2046;
	st.shared.u32 	[%r437+-4], %r2955;
	shl.b32 	%r2047, %r391, 2;
	add.s32 	%r438, %r1061, %r2047;
	st.shared.u32 	[%r438+-4], %r2954;
	shl.b32 	%r2048, %r397, 2;
	add.s32 	%r439, %r1061, %r2048;
	st.shared.u32 	[%r439+-4], %r2953;
	shl.b32 	%r2049, %r403, 2;
	add.s32 	%r440, %r1061, %r2049;
	st.shared.u32 	[%r440+-4], %r2952;
	shl.b32 	%r2050, %r409, 2;
	add.s32 	%r441, %r1061, %r2050;
	st.shared.u32 	[%r441+-4], %r2951;
	shl.b32 	%r2051, %r415, 2;
	add.s32 	%r442, %r1061, %r2051;
	st.shared.u32 	[%r442+-4], %r2950;
	shl.b32 	%r2052, %r2028, 2;
	add.s32 	%r443, %r1061, %r2052;
	st.shared.u32 	[%r443+-4], %r2949;
	@%p173 bra 	$L__BB8_281;
	ld.global.u32 	%r2053, [%rd10];
	sub.s32 	%r2998, %r2053, %r282;
	st.shared.u32 	[%r137+35328], %r2998;
	setp.lt.s32 	%p175, %r4, 1;
	mov.u32 	%r2999, %r2898;
	@%p175 bra 	$L__BB8_280;
	mov.b32 	%r2996, -1;
	mov.u32 	%r2995, %r4;
	mov.u32 	%r2999, %r2898;
$L__BB8_276:
	ld.param.u64 	%rd243, [_ZN3cub18CUB_300001_SM_10006detail10radix_sort29DeviceRadixSortOnesweepKernelINS1_5radix10policy_hubIiijE10Policy1000ELNS0_9SortOrderE1EiijiiNS1_21identity_decomposer_tEEEvPT5_SB_PT3_PKSC_PT1_PKSG_PT2_PKSK_T4_iiT6__param_0];
	add.s32 	%r448, %r2995, -1;
	shl.b32 	%r2055, %r448, 8;
	add.s32 	%r2056, %r2055, %r1;
	cvta.to.global.u64 	%rd54, %rd243;
	mul.wide.s32 	%rd55, %r2056, 4;
	add.s64 	%rd16, %rd54, %rd55;
$L__BB8_277:
	membar.cta;
	ld.volatile.global.u32 	%r449, [%rd16];
	setp.eq.s32 	%p176, %r449, 0;
	@%p176 bra 	$L__BB8_277;
	and.b32  	%r2057, %r449, 1073741823;
	add.s32 	%r2999, %r2057, %r2999;
	setp.gt.s32 	%p177, %r449, -1;
	vote.sync.ballot.b32 	%r2996, %p177, %r2996;
	setp.gt.u32 	%p179, %r2995, 1;
	and.pred  	%p180, %p177, %p179;
	mov.u32 	%r2995, %r448;
	@%p180 bra 	$L__BB8_276;
	ld.shared.u32 	%r2998, [%r137+35328];
$L__BB8_280:
	ld.param.u64 	%rd244, [_ZN3cub18CUB_300001_SM_10006detail10radix_sort29DeviceRadixSortOnesweepKernelINS1_5radix10policy_hubIiijE10Policy1000ELNS0_9SortOrderE1EiijiiNS1_21identity_decomposer_tEEEvPT5_SB_PT3_PKSC_PT1_PKSG_PT2_PKSK_T4_iiT6__param_0];
	or.b32  	%r2058, %r2999, -2147483648;
	cvta.to.global.u64 	%rd56, %rd244;
	shl.b32 	%r2059, %r4, 8;
	add.s32 	%r2060, %r2059, %r1;
	mul.wide.s32 	%rd57, %r2060, 4;
	add.s64 	%rd58, %rd56, %rd57;
	st.volatile.global.u32 	[%rd58], %r2058;
	sub.s32 	%r2061, %r2999, %r2898;
	add.s32 	%r2062, %r2061, %r2998;
	st.shared.u32 	[%r137+35328], %r2062;
$L__BB8_281:
	ld.param.u32 	%r2838, [_ZN3cub18CUB_300001_SM_10006detail10radix_sort29DeviceRadixSortOnesweepKernelINS1_5radix10policy_hubIiijE10Policy1000ELNS0_9SortOrderE1EiijiiNS1_21identity_decomposer_tEEEvPT5_SB_PT3_PKSC_PT1_PKSG_PT2_PKSK_T4_iiT6__param_8];
	ld.param.u64 	%rd247, [_ZN3cub18CUB_300001_SM_10006detail10radix_sort29DeviceRadixSortOnesweepKernelINS1_5radix10policy_hubIiijE10Policy1000ELNS0_9SortOrderE1EiijiiNS1_21identity_decomposer_tEEEvPT5_SB_PT3_PKSC_PT1_PKSG_PT2_PKSK_T4_iiT6__param_2];
	setp.gt.u32 	%p181, %r1, 255;
	setp.lt.s32 	%p182, %r6, %r2838;
	setp.eq.s64 	%p183, %rd247, 0;
	or.pred  	%p184, %p183, %p182;
	or.pred  	%p185, %p181, %p184;
	@%p185 bra 	$L__BB8_283;
	ld.shared.u32 	%r2063, [%r137+35328];
	add.s32 	%r2064, %r282, %r2898;
	add.s32 	%r2065, %r2064, %r2063;
	st.global.u32 	[%rd9], %r2065;
$L__BB8_283:
	ld.param.u32 	%r2839, [_ZN3cub18CUB_300001_SM_10006detail10radix_sort29DeviceRadixSortOnesweepKernelINS1_5radix10policy_hubIiijE10Policy1000ELNS0_9SortOrderE1EiijiiNS1_21identity_decomposer_tEEEvPT5_SB_PT3_PKSC_PT1_PKSG_PT2_PKSK_T4_iiT6__param_8];
	setp.gt.s32 	%p186, %r6, %r2839;
	bar.sync 	0;
	@%p186 bra 	$L__BB8_285;
	ld.shared.u32 	%r2066, [%r137];
	shr.u32 	%r2067, %r2066, %r642;
	and.b32  	%r2068, %r2067, %r103;
	shl.b32 	%r2069, %r2068, 2;
	add.s32 	%r2071, %r1061, 35328;
	add.s32 	%r2072, %r2071, %r2069;
	ld.shared.u32 	%r2073, [%r2072];
	add.s32 	%r2074, %r2073, %r1;
	xor.b32  	%r2075, %r2066, 2147483647;
	mul.wide.u32 	%rd59, %r2074, 4;
	add.s64 	%rd60, %rd2, %rd59;
	st.global.u32 	[%rd60], %r2075;
	bar.warp.sync 	-1;
	ld.shared.u32 	%r2076, [%r137+1536];
	shr.u32 	%r2077, %r2076, %r642;
	and.b32  	%r2078, %r2077, %r103;
	shl.b32 	%r2079, %r2078, 2;
	add.s32 	%r2080, %r2071, %r2079;
	ld.shared.u32 	%r2081, [%r2080];
	add.s32 	%r2082, %r1, %r2081;
	add.s32 	%r2083, %r2082, 384;
	xor.b32  	%r2084, %r2076, 2147483647;
	mul.wide.u32 	%rd61, %r2083, 4;
	add.s64 	%rd62, %rd2, %rd61;
	st.global.u32 	[%rd62], %r2084;
	bar.warp.sync 	-1;
	ld.shared.u32 	%r2085, [%r137+3072];
	shr.u32 	%r2086, %r2085, %r642;
	and.b32  	%r2087, %r2086, %r103;
	shl.b32 	%r2088, %r2087, 2;
	add.s32 	%r2089, %r2071, %r2088;
	ld.shared.u32 	%r2090, [%r2089];
	add.s32 	%r2091, %r1, %r2090;
	add.s32 	%r2092, %r2091, 768;
	xor.b32  	%r2093, %r2085, 2147483647;
	mul.wide.u32 	%rd63, %r2092, 4;
	add.s64 	%rd64, %rd2, %rd63;
	st.global.u32 	[%rd64], %r2093;
	bar.warp.sync 	-1;
	ld.shared.u32 	%r2094, [%r137+4608];
	shr.u32 	%r2095, %r2094, %r642;
	and.b32  	%r2096, %r2095, %r103;
	shl.b32 	%r2097, %r2096, 2;
	add.s32 	%r2098, %r2071, %r2097;
	ld.shared.u32 	%r2099, [%r2098];
	add.s32 	%r2100, %r1, %r2099;
	add.s32 	%r2101, %r2100, 1152;
	xor.b32  	%r2102, %r2094, 2147483647;
	mul.wide.u32 	%rd65, %r2101, 4;
	add.s64 	%rd66, %rd2, %rd65;
	st.global.u32 	[%rd66], %r2102;
	bar.warp.sync 	-1;
	ld.shared.u32 	%r2103, [%r137+6144];
	shr.u32 	%r2104, %r2103, %r642;
	and.b32  	%r2105, %r2104, %r103;
	shl.b32 	%r2106, %r2105, 2;
	add.s32 	%r2107, %r2071, %r2106;
	ld.shared.u32 	%r2108, [%r2107];
	add.s32 	%r2109, %r1, %r2108;
	add.s32 	%r2110, %r2109, 1536;
	xor.b32  	%r2111, %r2103, 2147483647;
	mul.wide.u32 	%rd67, %r2110, 4;
	add.s64 	%rd68, %rd2, %rd67;
	st.global.u32 	[%rd68], %r2111;
	bar.warp.sync 	-1;
	ld.shared.u32 	%r2112, [%r137+7680];
	shr.u32 	%r2113, %r2112, %r642;
	and.b32  	%r2114, %r2113, %r103;
	shl.b32 	%r2115, %r2114, 2;
	add.s32 	%r2116, %r2071, %r2115;
	ld.shared.u32 	%r2117, [%r2116];
	add.s32 	%r2118, %r1, %r2117;
	add.s32 	%r2119, %r2118, 1920;
	xor.b32  	%r2120, %r2112, 2147483647;
	mul.wide.u32 	%rd69, %r2119, 4;
	add.s64 	%rd70, %rd2, %rd69;
	st.global.u32 	[%rd70], %r2120;
	bar.warp.sync 	-1;
	ld.shared.u32 	%r2121, [%r137+9216];
	shr.u32 	%r2122, %r2121, %r642;
	and.b32  	%r2123, %r2122, %r103;
	shl.b32 	%r2124, %r2123, 2;
	add.s32 	%r2125, %r2071, %r2124;
	ld.shared.u32 	%r2126, [%r2125];
	add.s32 	%r2127, %r1, %r2126;
	add.s32 	%r2128, %r2127, 2304;
	xor.b32  	%r2129, %r2121, 2147483647;
	mul.wide.u32 	%rd71, %r2128, 4;
	add.s64 	%rd72, %rd2, %rd71;
	st.global.u32 	[%rd72], %r2129;
	bar.warp.sync 	-1;
	ld.shared.u32 	%r2130, [%r137+10752];
	shr.u32 	%r2131, %r2130, %r642;
	and.b32  	%r2132, %r2131, %r103;
	shl.b32 	%r2133, %r2132, 2;
	add.s32 	%r2134, %r2071, %r2133;
	ld.shared.u32 	%r2135, [%r2134];
	add.s32 	%r2136, %r1, %r2135;
	add.s32 	%r2137, %r2136, 2688;
	xor.b32  	%r2138, %r2130, 2147483647;
	mul.wide.u32 	%rd73, %r2137, 4;
	add.s64 	%rd74, %rd2, %rd73;
	st.global.u32 	[%rd74], %r2138;
	bar.warp.sync 	-1;
	ld.shared.u32 	%r2139, [%r137+12288];
	shr.u32 	%r2140, %r2139, %r642;
	and.b32  	%r2141, %r2140, %r103;
	shl.b32 	%r2142, %r2141, 2;
	add.s32 	%r2143, %r2071, %r2142;
	ld.shared.u32 	%r2144, [%r2143];
	add.s32 	%r2145, %r1, %r2144;
	add.s32 	%r2146, %r2145, 3072;
	xor.b32  	%r2147, %r2139, 2147483647;
	mul.wide.u32 	%rd75, %r2146, 4;
	add.s64 	%rd76, %rd2, %rd75;
	st.global.u32 	[%rd76], %r2147;
	bar.warp.sync 	-1;
	ld.shared.u32 	%r2148, [%r137+13824];
	shr.u32 	%r2149, %r2148, %r642;
	and.b32  	%r2150, %r2149, %r103;
	shl.b32 	%r2151, %r2150, 2;
	add.s32 	%r2152, %r2071, %r2151;
	ld.shared.u32 	%r2153, [%r2152];
	add.s32 	%r2154, %r1, %r2153;
	add.s32 	%r2155, %r2154, 3456;
	xor.b32  	%r2156, %r2148, 2147483647;
	mul.wide.u32 	%rd77, %r2155, 4;
	add.s64 	%rd78, %rd2, %rd77;
	st.global.u32 	[%rd78], %r2156;
	bar.warp.sync 	-1;
	ld.shared.u32 	%r2157, [%r137+15360];
	shr.u32 	%r2158, %r2157, %r642;
	and.b32  	%r2159, %r2158, %r103;
	shl.b32 	%r2160, %r2159, 2;
	add.s32 	%r2161, %r2071, %r2160;
	ld.shared.u32 	%r2162, [%r2161];
	add.s32 	%r2163, %r1, %r2162;
	add.s32 	%r2164, %r2163, 3840;
	xor.b32  	%r2165, %r2157, 2147483647;
	mul.wide.u32 	%rd79, %r2164, 4;
	add.s64 	%rd80, %rd2, %rd79;
	st.global.u32 	[%rd80], %r2165;
	bar.warp.sync 	-1;
	ld.shared.u32 	%r2166, [%r137+16896];
	shr.u32 	%r2167, %r2166, %r642;
	and.b32  	%r2168, %r2167, %r103;
	shl.b32 	%r2169, %r2168, 2;
	add.s32 	%r2170, %r2071, %r2169;
	ld.shared.u32 	%r2171, [%r2170];
	add.s32 	%r2172, %r1, %r2171;
	add.s32 	%r2173, %r2172, 4224;
	xor.b32  	%r2174, %r2166, 2147483647;
	mul.wide.u32 	%rd81, %r2173, 4;
	add.s64 	%rd82, %rd2, %rd81;
	st.global.u32 	[%rd82], %r2174;
	bar.warp.sync 	-1;
	ld.shared.u32 	%r2175, [%r137+18432];
	shr.u32 	%r2176, %r2175, %r642;
	and.b32  	%r2177, %r2176, %r103;
	shl.b32 	%r2178, %r2177, 2;
	add.s32 	%r2179, %r2071, %r2178;
	ld.shared.u32 	%r2180, [%r2179];
	add.s32 	%r2181, %r1, %r2180;
	add.s32 	%r2182, %r2181, 4608;
	xor.b32  	%r2183, %r2175, 2147483647;
	mul.wide.u32 	%rd83, %r2182, 4;
	add.s64 	%rd84, %rd2, %rd83;
	st.global.u32 	[%rd84], %r2183;
	bar.warp.sync 	-1;
	ld.shared.u32 	%r2184, [%r137+19968];
	shr.u32 	%r2185, %r2184, %r642;
	and.b32  	%r2186, %r2185, %r103;
	shl.b32 	%r2187, %r2186, 2;
	add.s32 	%r2188, %r2071, %r2187;
	ld.shared.u32 	%r2189, [%r2188];
	add.s32 	%r2190, %r1, %r2189;
	add.s32 	%r2191, %r2190, 4992;
	xor.b32  	%r2192, %r2184, 2147483647;
	mul.wide.u32 	%rd85, %r2191, 4;
	add.s64 	%rd86, %rd2, %rd85;
	st.global.u32 	[%rd86], %r2192;
	bar.warp.sync 	-1;
	ld.shared.u32 	%r2193, [%r137+21504];
	shr.u32 	%r2194, %r2193, %r642;
	and.b32  	%r2195, %r2194, %r103;
	shl.b32 	%r2196, %r2195, 2;
	add.s32 	%r2197, %r2071, %r2196;
	ld.shared.u32 	%r2198, [%r2197];
	add.s32 	%r2199, %r1, %r2198;
	add.s32 	%r2200, %r2199, 5376;
	xor.b32  	%r2201, %r2193, 2147483647;
	mul.wide.u32 	%rd87, %r2200, 4;
	add.s64 	%rd88, %rd2, %rd87;
	st.global.u32 	[%rd88], %r2201;
	bar.warp.sync 	-1;
	ld.shared.u32 	%r2202, [%r137+23040];
	shr.u32 	%r2203, %r2202, %r642;
	and.b32  	%r2204, %r2203, %r103;
	shl.b32 	%r2205, %r2204, 2;
	add.s32 	%r2206, %r2071, %r2205;
	ld.shared.u32 	%r2207, [%r2206];
	add.s32 	%r2208, %r1, %r2207;
	add.s32 	%r2209, %r2208, 5760;
	xor.b32  	%r2210, %r2202, 2147483647;
	mul.wide.u32 	%rd89, %r2209, 4;
	add.s64 	%rd90, %rd2, %rd89;
	st.global.u32 	[%rd90], %r2210;
	bar.warp.sync 	-1;
	ld.shared.u32 	%r2211, [%r137+24576];
	shr.u32 	%r2212, %r2211, %r642;
	and.b32  	%r2213, %r2212, %r103;
	shl.b32 	%r2214, %r2213, 2;
	add.s32 	%r2215, %r2071, %r2214;
	ld.shared.u32 	%r2216, [%r2215];
	add.s32 	%r2217, %r1, %r2216;
	add.s32 	%r2218, %r2217, 6144;
	xor.b32  	%r2219, %r2211, 2147483647;
	mul.wide.u32 	%rd91, %r2218, 4;
	add.s64 	%rd92, %rd2, %rd91;
	st.global.u32 	[%rd92], %r2219;
	bar.warp.sync 	-1;
	ld.shared.u32 	%r2220, [%r137+26112];
	shr.u32 	%r2221, %r2220, %r642;
	and.b32  	%r2222, %r2221, %r103;
	shl.b32 	%r2223, %r2222, 2;
	add.s32 	%r2224, %r2071, %r2223;
	ld.shared.u32 	%r2225, [%r2224];
	add.s32 	%r2226, %r1, %r2225;
	add.s32 	%r2227, %r2226, 6528;
	xor.b32  	%r2228, %r2220, 2147483647;
	mul.wide.u32 	%rd93, %r2227, 4;
	add.s64 	%rd94, %rd2, %rd93;
	st.global.u32 	[%rd94], %r2228;
	bar.warp.sync 	-1;
	ld.shared.u32 	%r2229, [%r137+27648];
	shr.u32 	%r2230, %r2229, %r642;
	and.b32  	%r2231, %r2230, %r103;
	shl.b32 	%r2232, %r2231, 2;
	add.s32 	%r2233, %r2071, %r2232;
	ld.shared.u32 	%r2234, [%r2233];
	add.s32 	%r2235, %r1, %r2234;
	add.s32 	%r2236, %r2235, 6912;
	xor.b32  	%r2237, %r2229, 2147483647;
	mul.wide.u32 	%rd95, %r2236, 4;
	add.s64 	%rd96, %rd2, %rd95;
	st.global.u32 	[%rd96], %r2237;
	bar.warp.sync 	-1;
	ld.shared.u32 	%r2238, [%r137+29184];
	shr.u32 	%r2239, %r2238, %r642;
	and.b32  	%r2240, %r2239, %r103;
	shl.b32 	%r2241, %r2240, 2;
	add.s32 	%r2242, %r2071, %r2241;
	ld.shared.u32 	%r2243, [%r2242];
	add.s32 	%r2244, %r1, %r2243;
	add.s32 	%r2245, %r2244, 7296;
	xor.b32  	%r2246, %r2238, 2147483647;
	mul.wide.u32 	%rd97, %r2245, 4;
	add.s64 	%rd98, %rd2, %rd97;
	st.global.u32 	[%rd98], %r2246;
	bar.warp.sync 	-1;
	ld.shared.u32 	%r2247, [%r137+30720];
	shr.u32 	%r2248, %r2247, %r642;
	and.b32  	%r2249, %r2248, %r103;
	shl.b32 	%r2250, %r2249, 2;
	add.s32 	%r2251, %r2071, %r2250;
	ld.shared.u32 	%r2252, [%r2251];
	add.s32 	%r2253, %r1, %r2252;
	add.s32 	%r2254, %r2253, 7680;
	xor.b32  	%r2255, %r2247, 2147483647;
	mul.wide.u32 	%rd99, %r2254, 4;
	add.s64 	%rd100, %rd2, %rd99;
	st.global.u32 	[%rd100], %r2255;
	bar.warp.sync 	-1;
	ld.shared.u32 	%r2256, [%r137+32256];
	shr.u32 	%r2257, %r2256, %r642;
	and.b32  	%r2258, %r2257, %r103;
	shl.b32 	%r2259, %r2258, 2;
	add.s32 	%r2260, %r2071, %r2259;
	ld.shared.u32 	%r2261, [%r2260];
	add.s32 	%r2262, %r1, %r2261;
	add.s32 	%r2263, %r2262, 8064;
	xor.b32  	%r2264, %r2256, 2147483647;
	mul.wide.u32 	%rd101, %r2263, 4;
	add.s64 	%rd102, %rd2, %rd101;
	st.global.u32 	[%rd102], %r2264;
	bar.warp.sync 	-1;
	ld.shared.u32 	%r2265, [%r137+33792];
	shr.u32 	%r2266, %r2265, %r642;
	and.b32  	%r2267, %r2266, %r103;
	shl.b32 	%r2268, %r2267, 2;
	add.s32 	%r2269, %r2071, %r2268;
	ld.shared.u32 	%r2270, [%r2269];
	add.s32 	%r2271, %r1, %r2270;
	add.s32 	%r2272, %r2271, 8448;
	xor.b32  	%r2273, %r2265, 2147483647;
	mul.wide.u32 	%rd103, %r2272, 4;
	add.s64 	%rd104, %rd2, %rd103;
	st.global.u32 	[%rd104], %r2273;
	bar.warp.sync 	-1;
	bra.uni 	$L__BB8_332;
$L__BB8_285:
	ld.param.u32 	%r2840, [_ZN3cub18CUB_300001_SM_10006detail10radix_sort29DeviceRadixSortOnesweepKernelINS1_5radix10policy_hubIiijE10Policy1000ELNS0_9SortOrderE1EiijiiNS1_21identity_decomposer_tEEEvPT5_SB_PT3_PKSC_PT1_PKSG_PT2_PKSK_T4_iiT6__param_8];
	mad.lo.s32 	%r456, %r4, -8832, %r2840;
	setp.ge.s32 	%p187, %r1, %r456;
	@%p187 bra 	$L__BB8_287;
	ld.shared.u32 	%r2274, [%r137];
	shr.u32 	%r2275, %r2274, %r642;
	and.b32  	%r2276, %r2275, %r103;
	shl.b32 	%r2277, %r2276, 2;
	add.s32 	%r2279, %r1061, %r2277;
	ld.shared.u32 	%r2280, [%r2279+35328];
	xor.b32  	%r2281, %r2274, 2147483647;
	add.s32 	%r2282, %r2280, %r1;
	mul.wide.u32 	%rd105, %r2282, 4;
	add.s64 	%rd106, %rd2, %rd105;
	st.global.u32 	[%rd106], %r2281;
$L__BB8_287:
	bar.warp.sync 	-1;
	add.s32 	%r457, %r1, 384;
	setp.ge.s32 	%p188, %r457, %r456;
	@%p188 bra 	$L__BB8_289;
	ld.shared.u32 	%r2283, [%r137+1536];
	shr.u32 	%r2284, %r2283, %r642;
	and.b32  	%r2285, %r2284, %r103;
	shl.b32 	%r2286, %r2285, 2;
	add.s32 	%r2288, %r1061, %r2286;
	ld.shared.u32 	%r2289, [%r2288+35328];
	xor.b32  	%r2290, %r2283, 2147483647;
	add.s32 	%r2291, %r2289, %r457;
	mul.wide.u32 	%rd107, %r2291, 4;
	add.s64 	%rd108, %rd2, %rd107;
	st.global.u32 	[%rd108], %r2290;
$L__BB8_289:
	bar.warp.sync 	-1;
	add.s32 	%r458, %r1, 768;
	setp.ge.s32 	%p189, %r458, %r456;
	@%p189 bra 	$L__BB8_291;
	ld.shared.u32 	%r2292, [%r137+3072];
	shr.u32 	%r2293, %r2292, %r642;
	and.b32  	%r2294, %r2293, %r103;
	shl.b32 	%r2295, %r2294, 2;
	add.s32 	%r2297, %r1061, %r2295;
	ld.shared.u32 	%r2298, [%r2297+35328];
	xor.b32  	%r2299, %r2292, 2147483647;
	add.s32 	%r2300, %r2298, %r458;
	mul.wide.u32 	%rd109, %r2300, 4;
	add.s64 	%rd110, %rd2, %rd109;
	st.global.u32 	[%rd110], %r2299;
$L__BB8_291:
	bar.warp.sync 	-1;
	add.s32 	%r459, %r1, 1152;
	setp.ge.s32 	%p190, %r459, %r456;
	@%p190 bra 	$L__BB8_293;
	ld.shared.u32 	%r2301, [%r137+4608];
	shr.u32 	%r2302, %r2301, %r642;
	and.b32  	%r2303, %r2302, %r103;
	shl.b32 	%r2304, %r2303, 2;
	add.s32 	%r2306, %r1061, %r2304;
	ld.shared.u32 	%r2307, [%r2306+35328];
	xor.b32  	%r2308, %r2301, 2147483647;
	add.s32 	%r2309, %r2307, %r459;
	mul.wide.u32 	%rd111, %r2309, 4;
	add.s64 	%rd112, %rd2, %rd111;
	st.global.u32 	[%rd112], %r2308;
$L__BB8_293:
	bar.warp.sync 	-1;
	add.s32 	%r460, %r1, 1536;
	setp.ge.s32 	%p191, %r460, %r456;
	@%p191 bra 	$L__BB8_295;
	ld.shared.u32 	%r2310, [%r137+6144];
	shr.u32 	%r2311, %r2310, %r642;
	and.b32  	%r2312, %r2311, %r103;
	shl.b32 	%r2313, %r2312, 2;
	add.s32 	%r2315, %r1061, %r2313;
	ld.shared.u32 	%r2316, [%r2315+35328];
	xor.b32  	%r2317, %r2310, 2147483647;
	add.s32 	%r2318, %r2316, %r460;
	mul.wide.u32 	%rd113, %r2318, 4;
	add.s64 	%rd114, %rd2, %rd113;
	st.global.u32 	[%rd114], %r2317;
$L__BB8_295:
	bar.warp.sync 	-1;
	add.s32 	%r461, %r1, 1920;
	setp.ge.s32 	%p192, %r461, %r456;
	@%p192 bra 	$L__BB8_297;
	ld.shared.u32 	%r2319, [%r137+7680];
	shr.u32 	%r2320, %r2319, %r642;
	and.b32  	%r2321, %r2320, %r103;
	shl.b32 	%r2322, %r2321, 2;
	add.s32 	%r2324, %r1061, %r2322;
	ld.shared.u32 	%r2325, [%r2324+35328];
	xor.b32  	%r2326, %r2319, 2147483647;
	add.s32 	%r2327, %r2325, %r461;
	mul.wide.u32 	%rd115, %r2327, 4;
	add.s64 	%rd116, %rd2, %rd115;
	st.global.u32 	[%rd116], %r2326;
$L__BB8_297:
	bar.warp.sync 	-1;
	add.s32 	%r462, %r1, 2304;
	setp.ge.s32 	%p193, %r462, %r456;
	@%p193 bra 	$L__BB8_299;
	ld.shared.u32 	%r2328, [%r137+9216];
	shr.u32 	%r2329, %r2328, %r642;
	and.b32  	%r2330, %r2329, %r103;
	shl.b32 	%r2331, %r2330, 2;
	add.s32 	%r2333, %r1061, %r2331;
	ld.shared.u32 	%r2334, [%r2333+35328];
	xor.b32  	%r2335, %r2328, 2147483647;
	add.s32 	%r2336, %r2334, %r462;
	mul.wide.u32 	%rd117, %r2336, 4;
	add.s64 	%rd118, %rd2, %rd117;
	st.global.u32 	[%rd118], %r2335;
$L__BB8_299:
	bar.warp.sync 	-1;
	add.s32 	%r463, %r1, 2688;
	setp.ge.s32 	%p194, %r463, %r456;
	@%p194 bra 	$L__BB8_301;
	ld.shared.u32 	%r2337, [%r137+10752];
	shr.u32 	%r2338, %r2337, %r642;
	and.b32  	%r2339, %r2338, %r103;
	shl.b32 	%r2340, %r2339, 2;
	add.s32 	%r2342, %r1061, %r2340;
	ld.shared.u32 	%r2343, [%r2342+35328];
	xor.b32  	%r2344, %r2337, 2147483647;
	add.s32 	%r2345, %r2343, %r463;
	mul.wide.u32 	%rd119, %r2345, 4;
	add.s64 	%rd120, %rd2, %rd119;
	st.global.u32 	[%rd120], %r2344;
$L__BB8_301:
	bar.warp.sync 	-1;
	or.b32  	%r464, %r1, 3072;
	setp.ge.s32 	%p195, %r464, %r456;
	@%p195 bra 	$L__BB8_303;
	ld.shared.u32 	%r2346, [%r137+12288];
	shr.u32 	%r2347, %r2346, %r642;
	and.b32  	%r2348, %r2347, %r103;
	shl.b32 	%r2349, %r2348, 2;
	add.s32 	%r2351, %r1061, %r2349;
	ld.shared.u32 	%r2352, [%r2351+35328];
	xor.b32  	%r2353, %r2346, 2147483647;
	add.s32 	%r2354, %r2352, %r464;
	mul.wide.u32 	%rd121, %r2354, 4;
	add.s64 	%rd122, %rd2, %rd121;
	st.global.u32 	[%rd122], %r2353;
$L__BB8_303:
	bar.warp.sync 	-1;
	add.s32 	%r465, %r1, 3456;
	setp.ge.s32 	%p196, %r465, %r456;
	@%p196 bra 	$L__BB8_305;
	ld.shared.u32 	%r2355, [%r137+13824];
	shr.u32 	%r2356, %r2355, %r642;
	and.b32  	%r2357, %r2356, %r103;
	shl.b32 	%r2358, %r2357, 2;
	add.s32 	%r2360, %r1061, %r2358;
	ld.shared.u32 	%r2361, [%r2360+35328];
	xor.b32  	%r2362, %r2355, 2147483647;
	add.s32 	%r2363, %r2361, %r465;
	mul.wide.u32 	%rd123, %r2363, 4;
	add.s64 	%rd124, %rd2, %rd123;
	st.global.u32 	[%rd124], %r2362;
$L__BB8_305:
	bar.warp.sync 	-1;
	add.s32 	%r466, %r1, 3840;
	setp.ge.s32 	%p197, %r466, %r456;
	@%p197 bra 	$L__BB8_307;
	ld.shared.u32 	%r2364, [%r137+15360];
	shr.u32 	%r2365, %r2364, %r642;
	and.b32  	%r2366, %r2365, %r103;
	shl.b32 	%r2367, %r2366, 2;
	add.s32 	%r2369, %r1061, %r2367;
	ld.shared.u32 	%r2370, [%r2369+35328];
	xor.b32  	%r2371, %r2364, 2147483647;
	add.s32 	%r2372, %r2370, %r466;
	mul.wide.u32 	%rd125, %r2372, 4;
	add.s64 	%rd126, %rd2, %rd125;
	st.global.u32 	[%rd126], %r2371;
$L__BB8_307:
	bar.warp.sync 	-1;
	add.s32 	%r467, %r1, 4224;
	setp.ge.s32 	%p198, %r467, %r456;
	@%p198 bra 	$L__BB8_309;
	ld.shared.u32 	%r2373, [%r137+16896];
	shr.u32 	%r2374, %r2373, %r642;
	and.b32  	%r2375, %r2374, %r103;
	shl.b32 	%r2376, %r2375, 2;
	add.s32 	%r2378, %r1061, %r2376;
	ld.shared.u32 	%r2379, [%r2378+35328];
	xor.b32  	%r2380, %r2373, 2147483647;
	add.s32 	%r2381, %r2379, %r467;
	mul.wide.u32 	%rd127, %r2381, 4;
	add.s64 	%rd128, %rd2, %rd127;
	st.global.u32 	[%rd128], %r2380;
$L__BB8_309:
	bar.warp.sync 	-1;
	add.s32 	%r468, %r1, 4608;
	setp.ge.s32 	%p199, %r468, %r456;
	@%p199 bra 	$L__BB8_311;
	ld.shared.u32 	%r2382, [%r137+18432];
	shr.u32 	%r2383, %r2382, %r642;
	and.b32  	%r2384, %r2383, %r103;
	shl.b32 	%r2385, %r2384, 2;
	add.s32 	%r2387, %r1061, %r2385;
	ld.shared.u32 	%r2388, [%r2387+35328];
	xor.b32  	%r2389, %r2382, 2147483647;
	add.s32 	%r2390, %r2388, %r468;
	mul.wide.u32 	%rd129, %r2390, 4;
	add.s64 	%rd130, %rd2, %rd129;
	st.global.u32 	[%rd130], %r2389;
$L__BB8_311:
	bar.warp.sync 	-1;
	add.s32 	%r469, %r1, 4992;
	setp.ge.s32 	%p200, %r469, %r456;
	@%p200 bra 	$L__BB8_313;
	ld.shared.u32 	%r2391, [%r137+19968];
	shr.u32 	%r2392, %r2391, %r642;
	and.b32  	%r2393, %r2392, %r103;
	shl.b32 	%r2394, %r2393, 2;
	add.s32 	%r2396, %r1061, %r2394;
	ld.shared.u32 	%r2397, [%r2396+35328];
	xor.b32  	%r2398, %r2391, 2147483647;
	add.s32 	%r2399, %r2397, %r469;
	mul.wide.u32 	%rd131, %r2399, 4;
	add.s64 	%rd132, %rd2, %rd131;
	st.global.u32 	[%rd132], %r2398;
$L__BB8_313:
	bar.warp.sync 	-1;
	add.s32 	%r470, %r1, 5376;
	setp.ge.s32 	%p201, %r470, %r456;
	@%p201 bra 	$L__BB8_315;
	ld.shared.u32 	%r2400, [%r137+21504];
	shr.u32 	%r2401, %r2400, %r642;
	and.b32  	%r2402, %r2401, %r103;
	shl.b32 	%r2403, %r2402, 2;
	add.s32 	%r2405, %r1061, %r2403;
	ld.shared.u32 	%r2406, [%r2405+35328];
	xor.b32  	%r2407, %r2400, 2147483647;
	add.s32 	%r2408, %r2406, %r470;
	mul.wide.u32 	%rd133, %r2408, 4;
	add.s64 	%rd134, %rd2, %rd133;
	st.global.u32 	[%rd134], %r2407;
$L__BB8_315:
	bar.warp.sync 	-1;
	add.s32 	%r471, %r1, 5760;
	setp.ge.s32 	%p202, %r471, %r456;
	@%p202 bra 	$L__BB8_317;
	ld.shared.u32 	%r2409, [%r137+23040];
	shr.u32 	%r2410, %r2409, %r642;
	and.b32  	%r2411, %r2410, %r103;
	shl.b32 	%r2412, %r2411, 2;
	add.s32 	%r2414, %r1061, %r2412;
	ld.shared.u32 	%r2415, [%r2414+35328];
	xor.b32  	%r2416, %r2409, 2147483647;
	add.s32 	%r2417, %r2415, %r471;
	mul.wide.u32 	%rd135, %r2417, 4;
	add.s64 	%rd136, %rd2, %rd135;
	st.global.u32 	[%rd136], %r2416;
$L__BB8_317:
	bar.warp.sync 	-1;
	or.b32  	%r472, %r1, 6144;
	setp.ge.s32 	%p203, %r472, %r456;
	@%p203 bra 	$L__BB8_319;
	ld.shared.u32 	%r2418, [%r137+24576];
	shr.u32 	%r2419, %r2418, %r642;
	and.b32  	%r2420, %r2419, %r103;
	shl.b32 	%r2421, %r2420, 2;
	add.s32 	%r2423, %r1061, %r2421;
	ld.shared.u32 	%r2424, [%r2423+35328];
	xor.b32  	%r2425, %r2418, 2147483647;
	add.s32 	%r2426, %r2424, %r472;
	mul.wide.u32 	%rd137, %r2426, 4;
	add.s64 	%rd138, %rd2, %rd137;
	st.global.u32 	[%rd138], %r2425;
$L__BB8_319:
	bar.warp.sync 	-1;
	add.s32 	%r473, %r1, 6528;
	setp.ge.s32 	%p204, %r473, %r456;
	@%p204 bra 	$L__BB8_321;
	ld.shared.u32 	%r2427, [%r137+26112];
	shr.u32 	%r2428, %r2427, %r642;
	and.b32  	%r2429, %r2428, %r103;
	shl.b32 	%r2430, %r2429, 2;
	add.s32 	%r2432, %r1061, %r2430;
	ld.shared.u32 	%r2433, [%r2432+35328];
	xor.b32  	%r2434, %r2427, 2147483647;
	add.s32 	%r2435, %r2433, %r473;
	mul.wide.u32 	%rd139, %r2435, 4;
	add.s64 	%rd140, %rd2, %rd139;
	st.global.u32 	[%rd140], %r2434;
$L__BB8_321:
	bar.warp.sync 	-1;
	add.s32 	%r474, %r1, 6912;
	setp.ge.s32 	%p205, %r474, %r456;
	@%p205 bra 	$L__BB8_323;
	ld.shared.u32 	%r2436, [%r137+27648];
	shr.u32 	%r2437, %r2436, %r642;
	and.b32  	%r2438, %r2437, %r103;
	shl.b32 	%r2439, %r2438, 2;
	add.s32 	%r2441, %r1061, %r2439;
	ld.shared.u32 	%r2442, [%r2441+35328];
	xor.b32  	%r2443, %r2436, 2147483647;
	add.s32 	%r2444, %r2442, %r474;
	mul.wide.u32 	%rd141, %r2444, 4;
	add.s64 	%rd142, %rd2, %rd141;
	st.global.u32 	[%rd142], %r2443;
$L__BB8_323:
	bar.warp.sync 	-1;
	add.s32 	%r475, %r1, 7296;
	setp.ge.s32 	%p206, %r475, %r456;
	@%p206 bra 	$L__BB8_325;
	ld.shared.u32 	%r2445, [%r137+29184];
	shr.u32 	%r2446, %r2445, %r642;
	and.b32  	%r2447, %r2446, %r103;
	shl.b32 	%r2448, %r2447, 2;
	add.s32 	%r2450, %r1061, %r2448;
	ld.shared.u32 	%r2451, [%r2450+35328];
	xor.b32  	%r2452, %r2445, 2147483647;
	add.s32 	%r2453, %r2451, %r475;
	mul.wide.u32 	%rd143, %r2453, 4;
	add.s64 	%rd144, %rd2, %rd143;
	st.global.u32 	[%rd144], %r2452;
$L__BB8_325:
	bar.warp.sync 	-1;
	add.s32 	%r476, %r1, 7680;
	setp.ge.s32 	%p207, %r476, %r456;
	@%p207 bra 	$L__BB8_327;
	ld.shared.u32 	%r2454, [%r137+30720];
	shr.u32 	%r2455, %r2454, %r642;
	and.b32  	%r2456, %r2455, %r103;
	shl.b32 	%r2457, %r2456, 2;
	add.s32 	%r2459, %r1061, %r2457;
	ld.shared.u32 	%r2460, [%r2459+35328];
	xor.b32  	%r2461, %r2454, 2147483647;
	add.s32 	%r2462, %r2460, %r476;
	mul.wide.u32 	%rd145, %r2462, 4;
	add.s64 	%rd146, %rd2, %rd145;
	st.global.u32 	[%rd146], %r2461;
$L__BB8_327:
	bar.warp.sync 	-1;
	add.s32 	%r477, %r1, 8064;
	setp.ge.s32 	%p208, %r477, %r456;
	@%p208 bra 	$L__BB8_329;
	ld.shared.u32 	%r2463, [%r137+32256];
	shr.u32 	%r2464, %r2463, %r642;
	and.b32  	%r2465, %r2464, %r103;
	shl.b32 	%r2466, %r2465, 2;
	add.s32 	%r2468, %r1061, %r2466;
	ld.shared.u32 	%r2469, [%r2468+35328];
	xor.b32  	%r2470, %r2463, 2147483647;
	add.s32 	%r2471, %r2469, %r477;
	mul.wide.u32 	%rd147, %r2471, 4;
	add.s64 	%rd148, %rd2, %rd147;
	st.global.u32 	[%rd148], %r2470;
$L__BB8_329:
	bar.warp.sync 	-1;
	add.s32 	%r478, %r1, 8448;
	setp.ge.s32 	%p209, %r478, %r456;
	@%p209 bra 	$L__BB8_331;
	ld.shared.u32 	%r2472, [%r137+33792];
	shr.u32 	%r2473, %r2472, %r642;
	and.b32  	%r2474, %r2473, %r103;
	shl.b32 	%r2475, %r2474, 2;
	add.s32 	%r2477, %r1061, %r2475;
	ld.shared.u32 	%r2478, [%r2477+35328];
	xor.b32  	%r2479, %r2472, 2147483647;
	add.s32 	%r2480, %r2478, %r478;
	mul.wide.u32 	%rd149, %r2480, 4;
	add.s64 	%rd150, %rd2, %rd149;
	st.global.u32 	[%rd150], %r2479;
$L__BB8_331:
	bar.warp.sync 	-1;
$L__BB8_332:
	ld.param.u32 	%r2841, [_ZN3cub18CUB_300001_SM_10006detail10radix_sort29DeviceRadixSortOnesweepKernelINS1_5radix10policy_hubIiijE10Policy1000ELNS0_9SortOrderE1EiijiiNS1_21identity_decomposer_tEEEvPT5_SB_PT3_PKSC_PT1_PKSG_PT2_PKSK_T4_iiT6__param_8];
	add.s32 	%r2481, %r5, 8832;
	setp.gt.s32 	%p210, %r2481, %r2841;
	ld.shared.u32 	%r2482, [%r137];
	shr.u32 	%r2483, %r2482, %r642;
	and.b32  	%r480, %r2483, %r103;
	ld.shared.u32 	%r2484, [%r137+1536];
	shr.u32 	%r2485, %r2484, %r642;
	and.b32  	%r481, %r2485, %r103;
	ld.shared.u32 	%r2486, [%r137+3072];
	shr.u32 	%r2487, %r2486, %r642;
	and.b32  	%r482, %r2487, %r103;
	ld.shared.u32 	%r2488, [%r137+4608];
	shr.u32 	%r2489, %r2488, %r642;
	and.b32  	%r483, %r2489, %r103;
	ld.shared.u32 	%r2490, [%r137+6144];
	shr.u32 	%r2491, %r2490, %r642;
	and.b32  	%r484, %r2491, %r103;
	ld.shared.u32 	%r2492, [%r137+7680];
	shr.u32 	%r2493, %r2492, %r642;
	and.b32  	%r485, %r2493, %r103;
	ld.shared.u32 	%r2494, [%r137+9216];
	shr.u32 	%r2495, %r2494, %r642;
	and.b32  	%r486, %r2495, %r103;
	ld.shared.u32 	%r2496, [%r137+10752];
	shr.u32 	%r2497, %r2496, %r642;
	and.b32  	%r487, %r2497, %r103;
	ld.shared.u32 	%r2498, [%r137+12288];
	shr.u32 	%r2499, %r2498, %r642;
	and.b32  	%r488, %r2499, %r103;
	ld.shared.u32 	%r2500, [%r137+13824];
	shr.u32 	%r2501, %r2500, %r642;
	and.b32  	%r489, %r2501, %r103;
	ld.shared.u32 	%r2502, [%r137+15360];
	shr.u32 	%r2503, %r2502, %r642;
	and.b32  	%r490, %r2503, %r103;
	ld.shared.u32 	%r2504, [%r137+16896];
	shr.u32 	%r2505, %r2504, %r642;
	and.b32  	%r491, %r2505, %r103;
	ld.shared.u32 	%r2506, [%r137+18432];
	shr.u32 	%r2507, %r2506, %r642;
	and.b32  	%r492, %r2507, %r103;
	ld.shared.u32 	%r2508, [%r137+19968];
	shr.u32 	%r2509, %r2508, %r642;
	and.b32  	%r493, %r2509, %r103;
	ld.shared.u32 	%r2510, [%r137+21504];
	shr.u32 	%r2511, %r2510, %r642;
	and.b32  	%r494, %r2511, %r103;
	ld.shared.u32 	%r2512, [%r137+23040];
	shr.u32 	%r2513, %r2512, %r642;
	and.b32  	%r495, %r2513, %r103;
	ld.shared.u32 	%r2514, [%r137+24576];
	shr.u32 	%r2515, %r2514, %r642;
	and.b32  	%r496, %r2515, %r103;
	ld.shared.u32 	%r2516, [%r137+26112];
	shr.u32 	%r2517, %r2516, %r642;
	and.b32  	%r497, %r2517, %r103;
	ld.shared.u32 	%r2518, [%r137+27648];
	shr.u32 	%r2519, %r2518, %r642;
	and.b32  	%r498, %r2519, %r103;
	ld.shared.u32 	%r2520, [%r137+29184];
	shr.u32 	%r2521, %r2520, %r642;
	and.b32  	%r499, %r2521, %r103;
	ld.shared.u32 	%r2522, [%r137+30720];
	shr.u32 	%r2523, %r2522, %r642;
	and.b32  	%r500, %r2523, %r103;
	ld.shared.u32 	%r2524, [%r137+32256];
	shr.u32 	%r2525, %r2524, %r642;
	and.b32  	%r501, %r2525, %r103;
	ld.shared.u32 	%r2526, [%r137+33792];
	shr.u32 	%r2527, %r2526, %r642;
	and.b32  	%r502, %r2527, %r103;
	@%p210 bra 	$L__BB8_334;
	ld.global.u32 	%r3022, [%rd8];
	ld.global.u32 	%r3023, [%rd8+128];
	ld.global.u32 	%r3024, [%rd8+256];
	ld.global.u32 	%r3025, [%rd8+384];
	ld.global.u32 	%r3026, [%rd8+512];
	ld.global.u32 	%r3027, [%rd8+640];
	ld.global.u32 	%r3028, [%rd8+768];
	ld.global.u32 	%r3029, [%rd8+896];
	ld.global.u32 	%r3030, [%rd8+1024];
	ld.global.u32 	%r3031, [%rd8+1152];
	ld.global.u32 	%r3032, [%rd8+1280];
	ld.global.u32 	%r3033, [%rd8+1408];
	ld.global.u32 	%r3034, [%rd8+1536];
	ld.global.u32 	%r3035, [%rd8+1664];
	ld.global.u32 	%r3036, [%rd8+1792];
	ld.global.u32 	%r3037, [%rd8+1920];
	ld.global.u32 	%r3038, [%rd8+2048];
	ld.global.u32 	%r3039, [%rd8+2176];
	ld.global.u32 	%r3040, [%rd8+2304];
	ld.global.u32 	%r3041, [%rd8+2432];
	ld.global.u32 	%r3042, [%rd8+2560];
	ld.global.u32 	%r3043, [%rd8+2688];
	ld.global.u32 	%r3044, [%rd8+2816];
	bra.uni 	$L__BB8_380;
$L__BB8_334:
	ld.param.u32 	%r2842, [_ZN3cub18CUB_300001_SM_10006detail10radix_sort29DeviceRadixSortOnesweepKernelINS1_5radix10policy_hubIiijE10Policy1000ELNS0_9SortOrderE1EiijiiNS1_21identity_decomposer_tEEEvPT5_SB_PT3_PKSC_PT1_PKSG_PT2_PKSK_T4_iiT6__param_8];
	cvt.u32.u64 	%r2529, %rd7;
	sub.s32 	%r526, %r2842, %r5;
	setp.ge.s32 	%p211, %r2529, %r526;
	@%p211 bra 	$L__BB8_336;
	ld.global.u32 	%r3022, [%rd8];
$L__BB8_336:
	add.s32 	%r2532, %r2529, 32;
	setp.ge.s32 	%p212, %r2532, %r526;
	@%p212 bra 	$L__BB8_338;
	ld.global.u32 	%r3023, [%rd8+128];
$L__BB8_338:
	add.s32 	%r2535, %r2529, 64;
	setp.ge.s32 	%p213, %r2535, %r526;
	@%p213 bra 	$L__BB8_340;
	ld.global.u32 	%r3024, [%rd8+256];
$L__BB8_340:
	add.s32 	%r2538, %r2529, 96;
	setp.ge.s32 	%p214, %r2538, %r526;
	@%p214 bra 	$L__BB8_342;
	ld.global.u32 	%r3025, [%rd8+384];
$L__BB8_342:
	add.s32 	%r2541, %r2529, 128;
	setp.ge.s32 	%p215, %r2541, %r526;
	@%p215 bra 	$L__BB8_344;
	ld.global.u32 	%r3026, [%rd8+512];
$L__BB8_344:
	add.s32 	%r2544, %r2529, 160;
	setp.ge.s32 	%p216, %r2544, %r526;
	@%p216 bra 	$L__BB8_346;
	ld.global.u32 	%r3027, [%rd8+640];
$L__BB8_346:
	add.s32 	%r2547, %r2529, 192;
	setp.ge.s32 	%p217, %r2547, %r526;
	@%p217 bra 	$L__BB8_348;
	ld.global.u32 	%r3028, [%rd8+768];
$L__BB8_348:
	add.s32 	%r2550, %r2529, 224;
	setp.ge.s32 	%p218, %r2550, %r526;
	@%p218 bra 	$L__BB8_350;
	ld.global.u32 	%r3029, [%rd8+896];
$L__BB8_350:
	add.s32 	%r2553, %r2529, 256;
	setp.ge.s32 	%p219, %r2553, %r526;
	@%p219 bra 	$L__BB8_352;
	ld.global.u32 	%r3030, [%rd8+1024];
$L__BB8_352:
	add.s32 	%r2556, %r2529, 288;
	setp.ge.s32 	%p220, %r2556, %r526;
	@%p220 bra 	$L__BB8_354;
	ld.global.u32 	%r3031, [%rd8+1152];
$L__BB8_354:
	add.s32 	%r2559, %r2529, 320;
	setp.ge.s32 	%p221, %r2559, %r526;
	@%p221 bra 	$L__BB8_356;
	ld.global.u32 	%r3032, [%rd8+1280];
$L__BB8_356:
	add.s32 	%r2562, %r2529, 352;
	setp.ge.s32 	%p222, %r2562, %r526;
	@%p222 bra 	$L__BB8_358;
	ld.global.u32 	%r3033, [%rd8+1408];
$L__BB8_358:
	add.s32 	%r2565, %r2529, 384;
	setp.ge.s32 	%p223, %r2565, %r526;
	@%p223 bra 	$L__BB8_360;
	ld.global.u32 	%r3034, [%rd8+1536];
$L__BB8_360:
	add.s32 	%r2568, %r2529, 416;
	setp.ge.s32 	%p224, %r2568, %r526;
	@%p224 bra 	$L__BB8_362;
	ld.global.u32 	%r3035, [%rd8+1664];
$L__BB8_362:
	add.s32 	%r2571, %r2529, 448;
	setp.ge.s32 	%p225, %r2571, %r526;
	@%p225 bra 	$L__BB8_364;
	ld.global.u32 	%r3036, [%rd8+1792];
$L__BB8_364:
	add.s32 	%r2574, %r2529, 480;
	setp.ge.s32 	%p226, %r2574, %r526;
	@%p226 bra 	$L__BB8_366;
	ld.global.u32 	%r3037, [%rd8+1920];
$L__BB8_366:
	add.s32 	%r2577, %r2529, 512;
	setp.ge.s32 	%p227, %r2577, %r526;
	@%p227 bra 	$L__BB8_368;
	ld.global.u32 	%r3038, [%rd8+2048];
$L__BB8_368:
	add.s32 	%r2580, %r2529, 544;
	setp.ge.s32 	%p228, %r2580, %r526;
	@%p228 bra 	$L__BB8_370;
	ld.global.u32 	%r3039, [%rd8+2176];
$L__BB8_370:
	add.s32 	%r2583, %r2529, 576;
	setp.ge.s32 	%p229, %r2583, %r526;
	@%p229 bra 	$L__BB8_372;
	ld.global.u32 	%r3040, [%rd8+2304];
$L__BB8_372:
	add.s32 	%r2586, %r2529, 608;
	setp.ge.s32 	%p230, %r2586, %r526;
	@%p230 bra 	$L__BB8_374;
	ld.global.u32 	%r3041, [%rd8+2432];
$L__BB8_374:
	add.s32 	%r2589, %r2529, 640;
	setp.ge.s32 	%p231, %r2589, %r526;
	@%p231 bra 	$L__BB8_376;
	ld.global.u32 	%r3042, [%rd8+2560];
$L__BB8_376:
	add.s32 	%r2592, %r2529, 672;
	setp.ge.s32 	%p232, %r2592, %r526;
	@%p232 bra 	$L__BB8_378;
	ld.global.u32 	%r3043, [%rd8+2688];
$L__BB8_378:
	add.s32 	%r2595, %r2529, 704;
	setp.ge.s32 	%p233, %r2595, %r526;
	@%p233 bra 	$L__BB8_380;
	ld.global.u32 	%r3044, [%rd8+2816];
$L__BB8_380:
	ld.param.u32 	%r2843, [_ZN3cub18CUB_300001_SM_10006detail10radix_sort29DeviceRadixSortOnesweepKernelINS1_5radix10policy_hubIiijE10Policy1000ELNS0_9SortOrderE1EiijiiNS1_21identity_decomposer_tEEEvPT5_SB_PT3_PKSC_PT1_PKSG_PT2_PKSK_T4_iiT6__param_8];
	add.s32 	%r595, %r1, 384;
	add.s32 	%r596, %r1, 1152;
	add.s32 	%r597, %r1, 768;
	add.s32 	%r598, %r1, 1920;
	add.s32 	%r599, %r1, 1536;
	add.s32 	%r600, %r1, 2304;
	add.s32 	%r601, %r1, 2688;
	add.s32 	%r602, %r1, 3456;
	or.b32  	%r603, %r1, 3072;
	add.s32 	%r604, %r1, 3840;
	add.s32 	%r605, %r1, 4224;
	add.s32 	%r606, %r1, 4992;
	add.s32 	%r607, %r1, 4608;
	add.s32 	%r608, %r1, 5376;
	add.s32 	%r609, %r1, 5760;
	add.s32 	%r610, %r1, 6528;
	or.b32  	%r611, %r1, 6144;
	add.s32 	%r612, %r1, 6912;
	add.s32 	%r613, %r1, 7296;
	add.s32 	%r614, %r1, 7680;
	add.s32 	%r615, %r1, 8064;
	add.s32 	%r616, %r1, 8448;
	mad.lo.s32 	%r2596, %r4, 8832, 8832;
	setp.gt.s32 	%p234, %r2596, %r2843;
	bar.sync 	0;
	st.shared.u32 	[%r421+-4], %r3022;
	st.shared.u32 	[%r422+-4], %r3023;
	st.shared.u32 	[%r423+-4], %r3024;
	st.shared.u32 	[%r424+-4], %r3025;
	st.shared.u32 	[%r425+-4], %r3026;
	st.shared.u32 	[%r426+-4], %r3027;
	st.shared.u32 	[%r427+-4], %r3028;
	st.shared.u32 	[%r428+-4], %r3029;
	st.shared.u32 	[%r429+-4], %r3030;
	st.shared.u32 	[%r430+-4], %r3031;
	st.shared.u32 	[%r431+-4], %r3032;
	st.shared.u32 	[%r432+-4], %r3033;
	st.shared.u32 	[%r433+-4], %r3034;
	st.shared.u32 	[%r434+-4], %r3035;
	st.shared.u32 	[%r435+-4], %r3036;
	st.shared.u32 	[%r436+-4], %r3037;
	st.shared.u32 	[%r437+-4], %r3038;
	st.shared.u32 	[%r438+-4], %r3039;
	st.shared.u32 	[%r439+-4], %r3040;
	st.shared.u32 	[%r440+-4], %r3041;
	st.shared.u32 	[%r441+-4], %r3042;
	st.shared.u32 	[%r442+-4], %r3043;
	st.shared.u32 	[%r443+-4], %r3044;
	bar.sync 	0;
	@%p234 bra 	$L__BB8_382;
	ld.shared.u32 	%r2597, [%r137];
	shl.b32 	%r2598, %r480, 2;
	mov.u32 	%r2599, _ZZN3cub18CUB_300001_SM_10006detail10radix_sort29DeviceRadixSortOnesweepKernelINS1_5radix10policy_hubIiijE10Policy1000ELNS0_9SortOrderE1EiijiiNS1_21identity_decomposer_tEEEvPT5_SB_PT3_PKSC_PT1_PKSG_PT2_PKSK_T4_iiT6_E1s;
	add.s32 	%r2600, %r2599, 35328;
	add.s32 	%r2601, %r2600, %r2598;
	ld.shared.u32 	%r2602, [%r2601];
	add.s32 	%r2603, %r2602, %r1;
	mul.wide.u32 	%rd151, %r2603, 4;
	add.s64 	%rd152, %rd1, %rd151;
	st.global.u32 	[%rd152], %r2597;
	bar.warp.sync 	-1;
	ld.shared.u32 	%r2604, [%r137+1536];
	shl.b32 	%r2605, %r481, 2;
	add.s32 	%r2606, %r2600, %r2605;
	ld.shared.u32 	%r2607, [%r2606];
	add.s32 	%r2608, %r2607, %r595;
	mul.wide.u32 	%rd153, %r2608, 4;
	add.s64 	%rd154, %rd1, %rd153;
	st.global.u32 	[%rd154], %r2604;
	bar.warp.sync 	-1;
	ld.shared.u32 	%r2609, [%r137+3072];
	shl.b32 	%r2610, %r482, 2;
	add.s32 	%r2611, %r2600, %r2610;
	ld.shared.u32 	%r2612, [%r2611];
	add.s32 	%r2613, %r2612, %r597;
	mul.wide.u32 	%rd155, %r2613, 4;
	add.s64 	%rd156, %rd1, %rd155;
	st.global.u32 	[%rd156], %r2609;
	bar.warp.sync 	-1;
	ld.shared.u32 	%r2614, [%r137+4608];
	shl.b32 	%r2615, %r483, 2;
	add.s32 	%r2616, %r2600, %r2615;
	ld.shared.u32 	%r2617, [%r2616];
	add.s32 	%r2618, %r2617, %r596;
	mul.wide.u32 	%rd157, %r2618, 4;
	add.s64 	%rd158, %rd1, %rd157;
	st.global.u32 	[%rd158], %r2614;
	bar.warp.sync 	-1;
	ld.shared.u32 	%r2619, [%r137+6144];
	shl.b32 	%r2620, %r484, 2;
	add.s32 	%r2621, %r2600, %r2620;
	ld.shared.u32 	%r2622, [%r2621];
	add.s32 	%r2623, %r2622, %r599;
	mul.wide.u32 	%rd159, %r2623, 4;
	add.s64 	%rd160, %rd1, %rd159;
	st.global.u32 	[%rd160], %r2619;
	bar.warp.sync 	-1;
	ld.shared.u32 	%r2624, [%r137+7680];
	shl.b32 	%r2625, %r485, 2;
	add.s32 	%r2626, %r2600, %r2625;
	ld.shared.u32 	%r2627, [%r2626];
	add.s32 	%r2628, %r2627, %r598;
	mul.wide.u32 	%rd161, %r2628, 4;
	add.s64 	%rd162, %rd1, %rd161;
	st.global.u32 	[%rd162], %r2624;
	bar.warp.sync 	-1;
	ld.shared.u32 	%r2629, [%r137+9216];
	shl.b32 	%r2630, %r486, 2;
	add.s32 	%r2631, %r2600, %r2630;
	ld.shared.u32 	%r2632, [%r2631];
	add.s32 	%r2633, %r2632, %r600;
	mul.wide.u32 	%rd163, %r2633, 4;
	add.s64 	%rd164, %rd1, %rd163;
	st.global.u32 	[%rd164], %r2629;
	bar.warp.sync 	-1;
	ld.shared.u32 	%r2634, [%r137+10752];
	shl.b32 	%r2635, %r487, 2;
	add.s32 	%r2636, %r2600, %r2635;
	ld.shared.u32 	%r2637, [%r2636];
	add.s32 	%r2638, %r2637, %r601;
	mul.wide.u32 	%rd165, %r2638, 4;
	add.s64 	%rd166, %rd1, %rd165;
	st.global.u32 	[%rd166], %r2634;
	bar.warp.sync 	-1;
	ld.shared.u32 	%r2639, [%r137+12288];
	shl.b32 	%r2640, %r488, 2;
	add.s32 	%r2641, %r2600, %r2640;
	ld.shared.u32 	%r2642, [%r2641];
	add.s32 	%r2643, %r2642, %r603;
	mul.wide.u32 	%rd167, %r2643, 4;
	add.s64 	%rd168, %rd1, %rd167;
	st.global.u32 	[%rd168], %r2639;
	bar.warp.sync 	-1;
	ld.shared.u32 	%r2644, [%r137+13824];
	shl.b32 	%r2645, %r489, 2;
	add.s32 	%r2646, %r2600, %r2645;
	ld.shared.u32 	%r2647, [%r2646];
	add.s32 	%r2648, %r2647, %r602;
	mul.wide.u32 	%rd169, %r2648, 4;
	add.s64 	%rd170, %rd1, %rd169;
	st.global.u32 	[%rd170], %r2644;
	bar.warp.sync 	-1;
	ld.shared.u32 	%r2649, [%r137+15360];
	shl.b32 	%r2650, %r490, 2;
	add.s32 	%r2651, %r2600, %r2650;
	ld.shared.u32 	%r2652, [%r2651];
	add.s32 	%r2653, %r2652, %r604;
	mul.wide.u32 	%rd171, %r2653, 4;
	add.s64 	%rd172, %rd1, %rd171;
	st.global.u32 	[%rd172], %r2649;
	bar.warp.sync 	-1;
	ld.shared.u32 	%r2654, [%r137+16896];
	shl.b32 	%r2655, %r491, 2;
	add.s32 	%r2656, %r2600, %r2655;
	ld.shared.u32 	%r2657, [%r2656];
	add.s32 	%r2658, %r2657, %r605;
	mul.wide.u32 	%rd173, %r2658, 4;
	add.s64 	%rd174, %rd1, %rd173;
	st.global.u32 	[%rd174], %r2654;
	bar.warp.sync 	-1;
	ld.shared.u32 	%r2659, [%r137+18432];
	shl.b32 	%r2660, %r492, 2;
	add.s32 	%r2661, %r2600, %r2660;
	ld.shared.u32 	%r2662, [%r2661];
	add.s32 	%r2663, %r2662, %r607;
	mul.wide.u32 	%rd175, %r2663, 4;
	add.s64 	%rd176, %rd1, %rd175;
	st.global.u32 	[%rd176], %r2659;
	bar.warp.sync 	-1;
	ld.shared.u32 	%r2664, [%r137+19968];
	shl.b32 	%r2665, %r493, 2;
	add.s32 	%r2666, %r2600, %r2665;
	ld.shared.u32 	%r2667, [%r2666];
	add.s32 	%r2668, %r2667, %r606;
	mul.wide.u32 	%rd177, %r2668, 4;
	add.s64 	%rd178, %rd1, %rd177;
	st.global.u32 	[%rd178], %r2664;
	bar.warp.sync 	-1;
	ld.shared.u32 	%r2669, [%r137+21504];
	shl.b32 	%r2670, %r494, 2;
	add.s32 	%r2671, %r2600, %r2670;
	ld.shared.u32 	%r2672, [%r2671];
	add.s32 	%r2673, %r2672, %r608;
	mul.wide.u32 	%rd179, %r2673, 4;
	add.s64 	%rd180, %rd1, %rd179;
	st.global.u32 	[%rd180], %r2669;
	bar.warp.sync 	-1;
	ld.shared.u32 	%r2674, [%r137+23040];
	shl.b32 	%r2675, %r495, 2;
	add.s32 	%r2676, %r2600, %r2675;
	ld.shared.u32 	%r2677, [%r2676];
	add.s32 	%r2678, %r2677, %r609;
	mul.wide.u32 	%rd181, %r2678, 4;
	add.s64 	%rd182, %rd1, %rd181;
	st.global.u32 	[%rd182], %r2674;
	bar.warp.sync 	-1;
	ld.shared.u32 	%r2679, [%r137+24576];
	shl.b32 	%r2680, %r496, 2;
	add.s32 	%r2681, %r2600, %r2680;
	ld.shared.u32 	%r2682, [%r2681];
	add.s32 	%r2683, %r2682, %r611;
	mul.wide.u32 	%rd183, %r2683, 4;
	add.s64 	%rd184, %rd1, %rd183;
	st.global.u32 	[%rd184], %r2679;
	bar.warp.sync 	-1;
	ld.shared.u32 	%r2684, [%r137+26112];
	shl.b32 	%r2685, %r497, 2;
	add.s32 	%r2686, %r2600, %r2685;
	ld.shared.u32 	%r2687, [%r2686];
	add.s32 	%r2688, %r2687, %r610;
	mul.wide.u32 	%rd185, %r2688, 4;
	add.s64 	%rd186, %rd1, %rd185;
	st.global.u32 	[%rd186], %r2684;
	bar.warp.sync 	-1;
	ld.shared.u32 	%r2689, [%r137+27648];
	shl.b32 	%r2690, %r498, 2;
	add.s32 	%r2691, %r2600, %r2690;
	ld.shared.u32 	%r2692, [%r2691];
	add.s32 	%r2693, %r2692, %r612;
	mul.wide.u32 	%rd187, %r2693, 4;
	add.s64 	%rd188, %rd1, %rd187;
	st.global.u32 	[%rd188], %r2689;
	bar.warp.sync 	-1;
	ld.shared.u32 	%r2694, [%r137+29184];
	shl.b32 	%r2695, %r499, 2;
	add.s32 	%r2696, %r2600, %r2695;
	ld.shared.u32 	%r2697, [%r2696];
	add.s32 	%r2698, %r2697, %r613;
	mul.wide.u32 	%rd189, %r2698, 4;
	add.s64 	%rd190, %rd1, %rd189;
	st.global.u32 	[%rd190], %r2694;
	bar.warp.sync 	-1;
	ld.shared.u32 	%r2699, [%r137+30720];
	shl.b32 	%r2700, %r500, 2;
	add.s32 	%r2701, %r2600, %r2700;
	ld.shared.u32 	%r2702, [%r2701];
	add.s32 	%r2703, %r2702, %r614;
	mul.wide.u32 	%rd191, %r2703, 4;
	add.s64 	%rd192, %rd1, %rd191;
	st.global.u32 	[%rd192], %r2699;
	bar.warp.sync 	-1;
	ld.shared.u32 	%r2704, [%r137+32256];
	shl.b32 	%r2705, %r501, 2;
	add.s32 	%r2706, %r2600, %r2705;
	ld.shared.u32 	%r2707, [%r2706];
	add.s32 	%r2708, %r2707, %r615;
	mul.wide.u32 	%rd193, %r2708, 4;
	add.s64 	%rd194, %rd1, %rd193;
	st.global.u32 	[%rd194], %r2704;
	bar.warp.sync 	-1;
	ld.shared.u32 	%r2709, [%r137+33792];
	shl.b32 	%r2710, %r502, 2;
	add.s32 	%r2711, %r2600, %r2710;
	ld.shared.u32 	%r2712, [%r2711];
	add.s32 	%r2713, %r2712, %r616;
	mul.wide.u32 	%rd195, %r2713, 4;
	add.s64 	%rd196, %rd1, %rd195;
	st.global.u32 	[%rd196], %r2709;
	bar.warp.sync 	-1;
	bra.uni 	$L__BB8_429;
$L__BB8_382:
	ld.param.u32 	%r2844, [_ZN3cub18CUB_300001_SM_10006detail10radix_sort29DeviceRadixSortOnesweepKernelINS1_5radix10policy_hubIiijE10Policy1000ELNS0_9SortOrderE1EiijiiNS1_21identity_decomposer_tEEEvPT5_SB_PT3_PKSC_PT1_PKSG_PT2_PKSK_T4_iiT6__param_8];
	mad.lo.s32 	%r617, %r4, -8832, %r2844;
	shl.b32 	%r2714, %r480, 2;
	mov.u32 	%r2715, _ZZN3cub18CUB_300001_SM_10006detail10radix_sort29DeviceRadixSortOnesweepKernelINS1_5radix10policy_hubIiijE10Policy1000ELNS0_9SortOrderE1EiijiiNS1_21identity_decomposer_tEEEvPT5_SB_PT3_PKSC_PT1_PKSG_PT2_PKSK_T4_iiT6_E1s;
	add.s32 	%r2716, %r2715, %r2714;
	ld.shared.u32 	%r2717, [%r2716+35328];
	add.s32 	%r618, %r2717, %r1;
	setp.ge.s32 	%p235, %r1, %r617;
	@%p235 bra 	$L__BB8_384;
	ld.shared.u32 	%r2718, [%r137];
	mul.wide.u32 	%rd197, %r618, 4;
	add.s64 	%rd198, %rd1, %rd197;
	st.global.u32 	[%rd198], %r2718;
$L__BB8_384:
	bar.warp.sync 	-1;
	shl.b32 	%r2719, %r481, 2;
	add.s32 	%r2721, %r2715, %r2719;
	ld.shared.u32 	%r2722, [%r2721+35328];
	add.s32 	%r619, %r2722, %r595;
	setp.ge.s32 	%p236, %r595, %r617;
	@%p236 bra 	$L__BB8_386;
	ld.shared.u32 	%r2723, [%r137+1536];
	mul.wide.u32 	%rd199, %r619, 4;
	add.s64 	%rd200, %rd1, %rd199;
	st.global.u32 	[%rd200], %r2723;
$L__BB8_386:
	bar.warp.sync 	-1;
	shl.b32 	%r2724, %r482, 2;
	add.s32 	%r2726, %r2715, %r2724;
	ld.shared.u32 	%r2727, [%r2726+35328];
	add.s32 	%r620, %r2727, %r597;
	setp.ge.s32 	%p237, %r597, %r617;
	@%p237 bra 	$L__BB8_388;
	ld.shared.u32 	%r2728, [%r137+3072];
	mul.wide.u32 	%rd201, %r620, 4;
	add.s64 	%rd202, %rd1, %rd201;
	st.global.u32 	[%rd202], %r2728;
$L__BB8_388:
	bar.warp.sync 	-1;
	shl.b32 	%r2729, %r483, 2;
	add.s32 	%r2731, %r2715, %r2729;
	ld.shared.u32 	%r2732, [%r2731+35328];
	add.s32 	%r621, %r2732, %r596;
	setp.ge.s32 	%p238, %r596, %r617;
	@%p238 bra 	$L__BB8_390;
	ld.shared.u32 	%r2733, [%r137+4608];
	mul.wide.u32 	%rd203, %r621, 4;
	add.s64 	%rd204, %rd1, %rd203;
	st.global.u32 	[%rd204], %r2733;
$L__BB8_390:
	bar.warp.sync 	-1;
	shl.b32 	%r2734, %r484, 2;
	add.s32 	%r2736, %r2715, %r2734;
	ld.shared.u32 	%r2737, [%r2736+35328];
	add.s32 	%r622, %r2737, %r599;
	setp.ge.s32 	%p239, %r599, %r617;
	@%p239 bra 	$L__BB8_392;
	ld.shared.u32 	%r2738, [%r137+6144];
	mul.wide.u32 	%rd205, %r622, 4;
	add.s64 	%rd206, %rd1, %rd205;
	st.global.u32 	[%rd206], %r2738;
$L__BB8_392:
	bar.warp.sync 	-1;
	shl.b32 	%r2739, %r485, 2;
	add.s32 	%r2741, %r2715, %r2739;
	ld.shared.u32 	%r2742, [%r2741+35328];
	add.s32 	%r623, %r2742, %r598;
	setp.ge.s32 	%p240, %r598, %r617;
	@%p240 bra 	$L__BB8_394;
	ld.shared.u32 	%r2743, [%r137+7680];
	mul.wide.u32 	%rd207, %r623, 4;
	add.s64 	%rd208, %rd1, %rd207;
	st.global.u32 	[%rd208], %r2743;
$L__BB8_394:
	bar.warp.sync 	-1;
	shl.b32 	%r2744, %r486, 2;
	add.s32 	%r2746, %r2715, %r2744;
	ld.shared.u32 	%r2747, [%r2746+35328];
	add.s32 	%r624, %r2747, %r600;
	setp.ge.s32 	%p241, %r600, %r617;
	@%p241 bra 	$L__BB8_396;
	ld.shared.u32 	%r2748, [%r137+9216];
	mul.wide.u32 	%rd209, %r624, 4;
	add.s64 	%rd210, %rd1, %rd209;
	st.global.u32 	[%rd210], %r2748;
$L__BB8_396:
	bar.warp.sync 	-1;
	shl.b32 	%r2749, %r487, 2;
	add.s32 	%r2751, %r2715, %r2749;
	ld.shared.u32 	%r2752, [%r2751+35328];
	add.s32 	%r625, %r2752, %r601;
	setp.ge.s32 	%p242, %r601, %r617;
	@%p242 bra 	$L__BB8_398;
	ld.shared.u32 	%r2753, [%r137+10752];
	mul.wide.u32 	%rd211, %r625, 4;
	add.s64 	%rd212, %rd1, %rd211;
	st.global.u32 	[%rd212], %r2753;
$L__BB8_398:
	bar.warp.sync 	-1;
	shl.b32 	%r2754, %r488, 2;
	add.s32 	%r2756, %r2715, %r2754;
	ld.shared.u32 	%r2757, [%r2756+35328];
	add.s32 	%r626, %r2757, %r603;
	setp.ge.s32 	%p243, %r603, %r617;
	@%p243 bra 	$L__BB8_400;
	ld.shared.u32 	%r2758, [%r137+12288];
	mul.wide.u32 	%rd213, %r626, 4;
	add.s64 	%rd214, %rd1, %rd213;
	st.global.u32 	[%rd214], %r2758;
$L__BB8_400:
	bar.warp.sync 	-1;
	shl.b32 	%r2759, %r489, 2;
	add.s32 	%r2761, %r2715, %r2759;
	ld.shared.u32 	%r2762, [%r2761+35328];
	add.s32 	%r627, %r2762, %r602;
	setp.ge.s32 	%p244, %r602, %r617;
	@%p244 bra 	$L__BB8_402;
	ld.shared.u32 	%r2763, [%r137+13824];
	mul.wide.u32 	%rd215, %r627, 4;
	add.s64 	%rd216, %rd1, %rd215;
	st.global.u32 	[%rd216], %r2763;
$L__BB8_402:
	bar.warp.sync 	-1;
	shl.b32 	%r2764, %r490, 2;
	add.s32 	%r2766, %r2715, %r2764;
	ld.shared.u32 	%r2767, [%r2766+35328];
	add.s32 	%r628, %r2767, %r604;
	setp.ge.s32 	%p245, %r604, %r617;
	@%p245 bra 	$L__BB8_404;
	ld.shared.u32 	%r2768, [%r137+15360];
	mul.wide.u32 	%rd217, %r628, 4;
	add.s64 	%rd218, %rd1, %rd217;
	st.global.u32 	[%rd218], %r2768;
$L__BB8_404:
	bar.warp.sync 	-1;
	shl.b32 	%r2769, %r491, 2;
	add.s32 	%r2771, %r2715, %r2769;
	ld.shared.u32 	%r2772, [%r2771+35328];
	add.s32 	%r629, %r2772, %r605;
	setp.ge.s32 	%p246, %r605, %r617;
	@%p246 bra 	$L__BB8_406;
	ld.shared.u32 	%r2773, [%r137+16896];
	mul.wide.u32 	%rd219, %r629, 4;
	add.s64 	%rd220, %rd1, %rd219;
	st.global.u32 	[%rd220], %r2773;
$L__BB8_406:
	bar.warp.sync 	-1;
	shl.b32 	%r2774, %r492, 2;
	add.s32 	%r2776, %r2715, %r2774;
	ld.shared.u32 	%r2777, [%r2776+35328];
	add.s32 	%r630, %r2777, %r607;
	setp.ge.s32 	%p247, %r607, %r617;
	@%p247 bra 	$L__BB8_408;
	ld.shared.u32 	%r2778, [%r137+18432];
	mul.wide.u32 	%rd221, %r630, 4;
	add.s64 	%rd222, %rd1, %rd221;
	st.global.u32 	[%rd222], %r2778;
$L__BB8_408:
	bar.warp.sync 	-1;
	shl.b32 	%r2779, %r493, 2;
	add.s32 	%r2781, %r2715, %r2779;
	ld.shared.u32 	%r2782, [%r2781+35328];
	add.s32 	%r631, %r2782, %r606;
	setp.ge.s32 	%p248, %r606, %r617;
	@%p248 bra 	$L__BB8_410;
	ld.shared.u32 	%r2783, [%r137+19968];
	mul.wide.u32 	%rd223, %r631, 4;
	add.s64 	%rd224, %rd1, %rd223;
	st.global.u32 	[%rd224], %r2783;
$L__BB8_410:
	bar.warp.sync 	-1;
	shl.b32 	%r2784, %r494, 2;
	add.s32 	%r2786, %r2715, %r2784;
	ld.shared.u32 	%r2787, [%r2786+35328];
	add.s32 	%r632, %r2787, %r608;
	setp.ge.s32 	%p249, %r608, %r617;
	@%p249 bra 	$L__BB8_412;
	ld.shared.u32 	%r2788, [%r137+21504];
	mul.wide.u32 	%rd225, %r632, 4;
	add.s64 	%rd226, %rd1, %rd225;
	st.global.u32 	[%rd226], %r2788;
$L__BB8_412:
	bar.warp.sync 	-1;
	shl.b32 	%r2789, %r495, 2;
	add.s32 	%r2791, %r2715, %r2789;
	ld.shared.u32 	%r2792, [%r2791+35328];
	add.s32 	%r633, %r2792, %r609;
	setp.ge.s32 	%p250, %r609, %r617;
	@%p250 bra 	$L__BB8_414;
	ld.shared.u32 	%r2793, [%r137+23040];
	mul.wide.u32 	%rd227, %r633, 4;
	add.s64 	%rd228, %rd1, %rd227;
	st.global.u32 	[%rd228], %r2793;
$L__BB8_414:
	bar.warp.sync 	-1;
	shl.b32 	%r2794, %r496, 2;
	add.s32 	%r2796, %r2715, %r2794;
	ld.shared.u32 	%r2797, [%r2796+35328];
	add.s32 	%r634, %r2797, %r611;
	setp.ge.s32 	%p251, %r611, %r617;
	@%p251 bra 	$L__BB8_416;
	ld.shared.u32 	%r2798, [%r137+24576];
	mul.wide.u32 	%rd229, %r634, 4;
	add.s64 	%rd230, %rd1, %rd229;
	st.global.u32 	[%rd230], %r2798;
$L__BB8_416:
	bar.warp.sync 	-1;
	shl.b32 	%r2799, %r497, 2;
	add.s32 	%r2801, %r2715, %r2799;
	ld.shared.u32 	%r2802, [%r2801+35328];
	add.s32 	%r635, %r2802, %r610;
	setp.ge.s32 	%p252, %r610, %r617;
	@%p252 bra 	$L__BB8_418;
	ld.shared.u32 	%r2803, [%r137+26112];
	mul.wide.u32 	%rd231, %r635, 4;
	add.s64 	%rd232, %rd1, %rd231;
	st.global.u32 	[%rd232], %r2803;
$L__BB8_418:
	bar.warp.sync 	-1;
	shl.b32 	%r2804, %r498, 2;
	add.s32 	%r2806, %r2715, %r2804;
	ld.shared.u32 	%r2807, [%r2806+35328];
	add.s32 	%r636, %r2807, %r612;
	setp.ge.s32 	%p253, %r612, %r617;
	@%p253 bra 	$L__BB8_420;
	ld.shared.u32 	%r2808, [%r137+27648];
	mul.wide.u32 	%rd233, %r636, 4;
	add.s64 	%rd234, %rd1, %rd233;
	st.global.u32 	[%rd234], %r2808;
$L__BB8_420:
	bar.warp.sync 	-1;
	shl.b32 	%r2809, %r499, 2;
	add.s32 	%r2811, %r2715, %r2809;
	ld.shared.u32 	%r2812, [%r2811+35328];
	add.s32 	%r637, %r2812, %r613;
	setp.ge.s32 	%p254, %r613, %r617;
	@%p254 bra 	$L__BB8_422;
	ld.shared.u32 	%r2813, [%r137+29184];
	mul.wide.u32 	%rd235, %r637, 4;
	add.s64 	%rd236, %rd1, %rd235;
	st.global.u32 	[%rd236], %r2813;
$L__BB8_422:
	bar.warp.sync 	-1;
	shl.b32 	%r2814, %r500, 2;
	add.s32 	%r2816, %r2715, %r2814;
	ld.shared.u32 	%r2817, [%r2816+35328];
	add.s32 	%r638, %r2817, %r614;
	setp.ge.s32 	%p255, %r614, %r617;
	@%p255 bra 	$L__BB8_424;
	ld.shared.u32 	%r2818, [%r137+30720];
	mul.wide.u32 	%rd237, %r638, 4;
	add.s64 	%rd238, %rd1, %rd237;
	st.global.u32 	[%rd238], %r2818;
$L__BB8_424:
	bar.warp.sync 	-1;
	shl.b32 	%r2819, %r501, 2;
	add.s32 	%r2821, %r2715, %r2819;
	ld.shared.u32 	%r2822, [%r2821+35328];
	add.s32 	%r639, %r2822, %r615;
	setp.ge.s32 	%p256, %r615, %r617;
	@%p256 bra 	$L__BB8_426;
	ld.shared.u32 	%r2823, [%r137+32256];
	mul.wide.u32 	%rd239, %r639, 4;
	add.s64 	%rd240, %rd1, %rd239;
	st.global.u32 	[%rd240], %r2823;
$L__BB8_426:
	bar.warp.sync 	-1;
	shl.b32 	%r2824, %r502, 2;
	add.s32 	%r2826, %r2715, %r2824;
	ld.shared.u32 	%r2827, [%r2826+35328];
	add.s32 	%r640, %r2827, %r616;
	setp.ge.s32 	%p257, %r616, %r617;
	@%p257 bra 	$L__BB8_428;
	ld.shared.u32 	%r2828, [%r137+33792];
	mul.wide.u32 	%rd241, %r640, 4;
	add.s64 	%rd242, %rd1, %rd241;
	st.global.u32 	[%rd242], %r2828;
$L__BB8_428:
	bar.warp.sync 	-1;
$L__BB8_429:
	ret;

}
	// .globl	_ZN3cub18CUB_300001_SM_10006detail10radix_sort31DeviceRadixSortSingleTileKernelINS1_5radix10policy_hubIfijE10Policy1000ELNS0_9SortOrderE0EfijNS1_21identity_decomposer_tEEEvPKT1_PSA_PKT2_PSE_T3_iiT4_
.visible .entry _ZN3cub18CUB_300001_SM_10006detail10radix_sort31DeviceRadixSortSingleTileKernelINS1_5radix10policy_hubIfijE10Policy1000ELNS0_9SortOrderE0EfijNS1_21identity_decomposer_tEEEvPKT1_PSA_PKT2_PSE_T3_iiT4_(
	.param .u64 .ptr .align 1 _ZN3cub18CUB_300001_SM_10006detail10radix_sort31DeviceRadixSortSingleTileKernelINS1_5radix10policy_hubIfijE10Policy1000ELNS0_9SortOrderE0EfijNS1_21identity_decomposer_tEEEvPKT1_PSA_PKT2_PSE_T3_iiT4__param_0,
	.param .u64 .ptr .align 1 _ZN3cub18CUB_300001_SM_10006detail10radix_sort31DeviceRadixSortSingleTileKernelINS1_5radix10policy_hubIfijE10Policy1000ELNS0_9SortOrderE0EfijNS1_21identity_decomposer_tEEEvPKT1_PSA_PKT2_PSE_T3_iiT4__param_1,
	.param .u64 .ptr .align 1 _ZN3cub18CUB_300001_SM_10006detail10radix_sort31DeviceRadixSortSingleTileKernelINS1_5radix10policy_hubIfijE10Policy1000ELNS0_9SortOrderE0EfijNS1_21identity_decomposer_tEEEvPKT1_PSA_PKT2_PSE_T3_iiT4__param_2,
	.param .u64 .ptr .align 1 _ZN3cub18CUB_300001_SM_10006detail10radix_sort31DeviceRadixSortSingleTileKernelINS1_5radix10policy_hubIfijE10Policy1000ELNS0_9SortOrderE0EfijNS1_21identity_decomposer_tEEEvPKT1_PSA_PKT2_PSE_T3_iiT4__param_3,
	.param .u32 _ZN3cub18CUB_300001_SM_10006detail10radix_sort31DeviceRadixSortSingleTileKernelINS1_5radix10policy_hubIfijE10Policy1000ELNS0_9SortOrderE0EfijNS1_21identity_decomposer_tEEEvPKT1_PSA_PKT2_PSE_T3_iiT4__param_4,
	.param .u32 _ZN3cub18CUB_300001_SM_10006detail10radix_sort31DeviceRadixSortSingleTileKernelINS1_5radix10policy_hubIfijE10Policy1000ELNS0_9SortOrderE0EfijNS1_21identity_decomposer_tEEEvPKT1_PSA_PKT2_PSE_T3_iiT4__param_5,
	.param .u32 _ZN3cub18CUB_300001_SM_10006detail10radix_sort31DeviceRadixSortSingleTileKernelINS1_5radix10policy_hubIfijE10Policy1000ELNS0_9SortOrderE0EfijNS1_21identity_decomposer_tEEEvPKT1_PSA_PKT2_PSE_T3_iiT4__param_6,
	.param .align 1 .b8 _ZN3cub18CUB_300001_SM_10006detail10radix_sort31DeviceRadixSortSingleTileKernelINS1_5radix10policy_hubIfijE10Policy1000ELNS0_9SortOrderE0EfijNS1_21identity_decomposer_tEEEvPKT1_PSA_PKT2_PSE_T3_iiT4__param_7[1]
)
.maxntid 256
.minnctapersm 1
{
	.reg .pred 	%p<129>;
	.reg .b16 	%rs<39>;
	.reg .b32 	%r<935>;
	.reg .b64 	%rd<16>;
	// demoted variable
	.shared .align 16 .b8 _ZZN3cub18CUB_300001_SM_10006detail10radix_sort31DeviceRadixSortSingleTileKernelINS1_5radix10policy_hubIfijE10Policy1000ELNS0_9SortOrderE0EfijNS1_21identity_decomposer_tEEEvPKT1_PSA_PKT2_PSE_T3_iiT4_E12temp_storage[33856];
	ld.param.u64 	%rd8, [_ZN3cub18CUB_300001_SM_10006detail10radix_sort31DeviceRadixSortSingleTileKernelINS1_5radix10policy_hubIfijE10Policy1000ELNS0_9SortOrderE0EfijNS1_21identity_decomposer_tEEEvPKT1_PSA_PKT2_PSE_T3_iiT4__param_0];
	ld.param.u64 	%rd5, [_ZN3cub18CUB_300001_SM_10006detail10radix_sort31DeviceRadixSortSingleTileKernelINS1_5radix10policy_hubIfijE10Policy1000ELNS0_9SortOrderE0EfijNS1_21identity_decomposer_tEEEvPKT1_PSA_PKT2_PSE_T3_iiT4__param_1];
	ld.param.u64 	%rd6, [_ZN3cub18CUB_300001_SM_10006detail10radix_sort31DeviceRadixSortSingleTileKernelINS1_5radix10policy_hubIfijE10Policy1000ELNS0_9SortOrderE0EfijNS1_21identity_decomposer_tEEEvPKT1_PSA_PKT2_PSE_T3_iiT4__param_2];
	ld.param.u64 	%rd7, [_ZN3cub18CUB_300001_SM_10006detail10radix_sort31DeviceRadixSortSingleTileKernelINS1_5radix10policy_hubIfijE10Policy1000ELNS0_9SortOrderE0EfijNS1_21identity_decomposer_tEEEvPKT1_PSA_PKT2_PSE_T3_iiT4__param_3];
	ld.param.u32 	%r321, [_ZN3cub18CUB_300001_SM_10006detail10radix_sort31DeviceRadixSortSingleTileKernelINS1_5radix10policy_hubIfijE10Policy1000ELNS0_9SortOrderE0EfijNS1_21identity_decomposer_tEEEvPKT1_PSA_PKT2_PSE_T3_iiT4__param_4];
	ld.param.u32 	%r322, [_ZN3cub18CUB_300001_SM_10006detail10radix_sort31DeviceRadixSortSingleTileKernelINS1_5radix10policy_hubIfijE10Policy1000ELNS0_9SortOrderE0EfijNS1_21identity_decomposer_tEEEvPKT1_PSA_PKT2_PSE_T3_iiT4__param_5];
	ld.param.u32 	%r323, [_ZN3cub18CUB_300001_SM_10006detail10radix_sort31DeviceRadixSortSingleTileKernelINS1_5radix10policy_hubIfijE10Policy1000ELNS0_9SortOrderE0EfijNS1_21identity_decomposer_tEEEvPKT1_PSA_PKT2_PSE_T3_iiT4__param_6];
	cvta.to.global.u64 	%rd9, %rd8;
	mov.u32 	%r1, %tid.x;
	mul.lo.s32 	%r2, %r1, 19;
	setp.ge.s32 	%p1, %r2, %r321;
	mul.wide.u32 	%rd10, %r2, 4;
	add.s64 	%rd1, %rd9, %rd10;
	mov.b32 	%r855, 2147483647;
	@%p1 bra 	$L__BB9_2;
	ld.global.u32 	%r855, [%rd1];
$L__BB9_2:
	add.s32 	%r5, %r2, 1;
	setp.ge.s32 	%p2, %r5, %r321;
	mov.b32 	%r856, 2147483647;
	@%p2 bra 	$L__BB9_4;
	ld.global.u32 	%r856, [%rd1+4];
$L__BB9_4:
	add.s32 	%r8, %r2, 2;
	setp.ge.s32 	%p3, %r8, %r321;
	mov.b32 	%r857, 2147483647;
	@%p3 bra 	$L__BB9_6;
	ld.global.u32 	%r857, [%rd1+8];
$L__BB9_6:
	add.s32 	%r11, %r2, 3;
	setp.ge.s32 	%p4, %r11, %r321;
	mov.b32 	%r858, 2147483647;
	@%p4 bra 	$L__BB9_8;
	ld.global.u32 	%r858, [%rd1+12];
$L__BB9_8:
	add.s32 	%r14, %r2, 4;
	setp.ge.s32 	%p5, %r14, %r321;
	mov.b32 	%r859, 2147483647;
	@%p5 bra 	$L__BB9_10;
	ld.global.u32 	%r859, [%rd1+16];
$L__BB9_10:
	add.s32 	%r17, %r2, 5;
	setp.ge.s32 	%p6, %r17, %r321;
	mov.b32 	%r860, 2147483647;
	@%p6 bra 	$L__BB9_12;
	ld.global.u32 	%r860, [%rd1+20];
$L__BB9_12:
	add.s32 	%r20, %r2, 6;
	setp.ge.s32 	%p7, %r20, %r321;
	mov.b32 	%r861, 2147483647;
	@%p7 bra 	$L__BB9_14;
	ld.global.u32 	%r861, [%rd1+24];
$L__BB9_14:
	add.s32 	%r23, %r2, 7;
	setp.ge.s32 	%p8, %r23, %r321;
	mov.b32 	%r862, 2147483647;
	@%p8 bra 	$L__BB9_16;
	ld.global.u32 	%r862, [%rd1+28];
$L__BB9_16:
	add.s32 	%r26, %r2, 8;
	setp.ge.s32 	%p9, %r26, %r321;
	mov.b32 	%r863, 2147483647;
	@%p9 bra 	$L__BB9_18;
	ld.global.u32 	%r863, [%rd1+32];
$L__BB9_18:
	add.s32 	%r29, %r2, 9;
	setp.ge.s32 	%p10, %r29, %r321;
	mov.b32 	%r864, 2147483647;
	@%p10 bra 	$L__BB9_20;
	ld.global.u32 	%r864, [%rd1+36];
$L__BB9_20:
	add.s32 	%r32, %r2, 10;
	setp.ge.s32 	%p11, %r32, %r321;
	mov.b32 	%r865, 2147483647;
	@%p11 bra 	$L__BB9_22;
	ld.global.u32 	%r865, [%rd1+40];
$L__BB9_22:
	add.s32 	%r35, %r2, 11;
	setp.ge.s32 	%p12, %r35, %r321;
	mov.b32 	%r866, 2147483647;
	@%p12 bra 	$L__BB9_24;
	ld.global.u32 	%r866, [%rd1+44];
$L__BB9_24:
	add.s32 	%r38, %r2, 12;
	setp.ge.s32 	%p13, %r38, %r321;
	mov.b32 	%r867, 2147483647;
	@%p13 bra 	$L__BB9_26;
	ld.global.u32 	%r867, [%rd1+48];
$L__BB9_26:
	add.s32 	%r41, %r2, 13;
	setp.ge.s32 	%p14, %r41, %r321;
	mov.b32 	%r868, 2147483647;
	@%p14 bra 	$L__BB9_28;
	ld.global.u32 	%r868, [%rd1+52];
$L__BB9_28:
	add.s32 	%r44, %r2, 14;
	setp.ge.s32 	%p15, %r44, %r321;
	mov.b32 	%r869, 2147483647;
	@%p15 bra 	$L__BB9_30;
	ld.global.u32 	%r869, [%rd1+56];
$L__BB9_30:
	add.s32 	%r47, %r2, 15;
	setp.ge.s32 	%p16, %r47, %r321;
	mov.b32 	%r870, 2147483647;
	@%p16 bra 	$L__BB9_32;
	ld.global.u32 	%r870, [%rd1+60];
$L__BB9_32:
	add.s32 	%r50, %r2, 16;
	setp.ge.s32 	%p17, %r50, %r321;
	mov.b32 	%r871, 2147483647;
	@%p17 bra 	$L__BB9_34;
	ld.global.u32 	%r871, [%rd1+64];
$L__BB9_34:
	add.s32 	%r53, %r2, 17;
	setp.ge.s32 	%p18, %r53, %r321;
	mov.b32 	%r872, 2147483647;
	@%p18 bra 	$L__BB9_36;
	ld.global.u32 	%r872, [%rd1+68];
$L__BB9_36:
	add.s32 	%r56, %r2, 18;
	setp.ge.s32 	%p19, %r56, %r321;
	mov.b32 	%r873, 2147483647;
	@%p19 bra 	$L__BB9_38;
	ld.global.u32 	%r873, [%rd1+72];
$L__BB9_38:
	bar.sync 	0;
	shfl.sync.idx.b32	%r59|%p20, %r321, 0, 31, -1;
	setp.ge.s32 	%p21, %r2, %r59;
	cvta.to.global.u64 	%rd11, %rd6;
	add.s64 	%rd2, %rd11, %rd10;
	@%p21 bra 	$L__BB9_40;
	ld.global.u32 	%r932, [%rd2];
$L__BB9_40:
	setp.ge.s32 	%p22, %r5, %r59;
	@%p22 bra 	$L__BB9_42;
	ld.global.u32 	%r931, [%rd2+4];
$L__BB9_42:
	setp.ge.s32 	%p23, %r8, %r59;
	@%p23 bra 	$L__BB9_44;
	ld.global.u32 	%r930, [%rd2+8];
$L__BB9_44:
	setp.ge.s32 	%p24, %r11, %r59;
	@%p24 bra 	$L__BB9_46;
	ld.global.u32 	%r929, [%rd2+12];
$L__BB9_46:
	setp.ge.s32 	%p25, %r14, %r59;
	@%p25 bra 	$L__BB9_48;
	ld.global.u32 	%r928, [%rd2+16];
$L__BB9_48:
	setp.ge.s32 	%p26, %r17, %r59;
	@%p26 bra 	$L__BB9_50;
	ld.global.u32 	%r927, [%rd2+20];
$L__BB9_50:
	setp.ge.s32 	%p27, %r20, %r59;
	@%p27 bra 	$L__BB9_52;
	ld.global.u32 	%r926, [%rd2+24];
$L__BB9_52:
	setp.ge.s32 	%p28, %r23, %r59;
	@%p28 bra 	$L__BB9_54;
	ld.global.u32 	%r925, [%rd2+28];
$L__BB9_54:
	setp.ge.s32 	%p29, %r26, %r59;
	@%p29 bra 	$L__BB9_56;
	ld.global.u32 	%r924, [%rd2+32];
$L__BB9_56:
	setp.ge.s32 	%p30, %r29, %r59;
	@%p30 bra 	$L__BB9_58;
	ld.global.u32 	%r923, [%rd2+36];
$L__BB9_58:
	setp.ge.s32 	%p31, %r32, %r59;
	@%p31 bra 	$L__BB9_60;
	ld.global.u32 	%r922, [%rd2+40];
$L__BB9_60:
	setp.ge.s32 	%p32, %r35, %r59;
	@%p32 bra 	$L__BB9_62;
	ld.global.u32 	%r921, [%rd2+44];
$L__BB9_62:
	setp.ge.s32 	%p33, %r38, %r59;
	@%p33 bra 	$L__BB9_64;
	ld.global.u32 	%r920, [%rd2+48];
$L__BB9_64:
	setp.ge.s32 	%p34, %r41, %r59;
	@%p34 bra 	$L__BB9_66;
	ld.global.u32 	%r919, [%rd2+52];
$L__BB9_66:
	setp.ge.s32 	%p35, %r44, %r59;
	@%p35 bra 	$L__BB9_68;
	ld.global.u32 	%r918, [%rd2+56];
$L__BB9_68:
	setp.ge.s32 	%p36, %r47, %r59;
	@%p36 bra 	$L__BB9_70;
	ld.global.u32 	%r917, [%rd2+60];
$L__BB9_70:
	setp.ge.s32 	%p37, %r50, %r59;
	@%p37 bra 	$L__BB9_72;
	ld.global.u32 	%r916, [%rd2+64];
$L__BB9_72:
	setp.ge.s32 	%p38, %r53, %r59;
	@%p38 bra 	$L__BB9_74;
	ld.global.u32 	%r915, [%rd2+68];
$L__BB9_74:
	setp.ge.s32 	%p39, %r56, %r59;
	@%p39 bra 	$L__BB9_76;
	ld.global.u32 	%r914, [%rd2+72];
$L__BB9_76:
	bar.sync 	0;
	setp.gt.s32 	%p40, %r855, -1;
	selp.b32 	%r363, -2147483648, -1, %p40;
	xor.b32  	%r913, %r363, %r855;
	setp.gt.s32 	%p41, %r856, -1;
	selp.b32 	%r364, -2147483648, -1, %p41;
	xor.b32  	%r912, %r364, %r856;
	setp.gt.s32 	%p42, %r857, -1;
	selp.b32 	%r365, -2147483648, -1, %p42;
	xor.b32  	%r911, %r365, %r857;
	setp.gt.s32 	%p43, %r858, -1;
	selp.b32 	%r366, -2147483648, -1, %p43;
	xor.b32  	%r910, %r366, %r858;
	setp.gt.s32 	%p44, %r859, -1;
	selp.b32 	%r367, -2147483648, -1, %p44;
	xor.b32  	%r909, %r367, %r859;
	setp.gt.s32 	%p45, %r860, -1;
	selp.b32 	%r368, -2147483648, -1, %p45;
	xor.b32  	%r908, %r368, %r860;
	setp.gt.s32 	%p46, %r861, -1;
	selp.b32 	%r369, -2147483648, -1, %p46;
	xor.b32  	%r907, %r369, %r861;
	setp.gt.s32 	%p47, %r862, -1;
	selp.b32 	%r370, -2147483648, -1, %p47;
	xor.b32  	%r906, %r370, %r862;
	setp.gt.s32 	%p48, %r863, -1;
	selp.b32 	%r371, -2147483648, -1, %p48;
	xor.b32  	%r905, %r371, %r863;
	setp.gt.s32 	%p49, %r864, -1;
	selp.b32 	%r372, -2147483648, -1, %p49;
	xor.b32  	%r904, %r372, %r864;
	setp.gt.s32 	%p50, %r865, -1;
	selp.b32 	%r373, -2147483648, -1, %p50;
	xor.b32  	%r903, %r373, %r865;
	setp.gt.s32 	%p51, %r866, -1;
	selp.b32 	%r374, -2147483648, -1, %p51;
	xor.b32  	%r902, %r374, %r866;
	setp.gt.s32 	%p52, %r867, -1;
	selp.b32 	%r375, -2147483648, -1, %p52;
	xor.b32  	%r901, %r375, %r867;
	setp.gt.s32 	%p53, %r868, -1;
	selp.b32 	%r376, -2147483648, -1, %p53;
	xor.b32  	%r900, %r376, %r868;
	setp.gt.s32 	%p54, %r869, -1;
	selp.b32 	%r377, -2147483648, -1, %p54;
	xor.b32  	%r899, %r377, %r869;
	setp.gt.s32 	%p55, %r870, -1;
	selp.b32 	%r378, -2147483648, -1, %p55;
	xor.b32  	%r898, %r378, %r870;
	setp.gt.s32 	%p56, %r871, -1;
	selp.b32 	%r379, -2147483648, -1, %p56;
	xor.b32  	%r897, %r379, %r871;
	setp.gt.s32 	%p57, %r872, -1;
	selp.b32 	%r380, -2147483648, -1, %p57;
	xor.b32  	%r896, %r380, %r872;
	setp.gt.s32 	%p58, %r873, -1;
	selp.b32 	%r381, -2147483648, -1, %p58;
	xor.b32  	%r895, %r381, %r873;
	shr.u32 	%r117, %r1, 5;
	shl.b32 	%r382, %r1, 2;
	mov.u32 	%r383, _ZZN3cub18CUB_300001_SM_10006detail10radix_sort31DeviceRadixSortSingleTileKernelINS1_5radix10policy_hubIfijE10Policy1000ELNS0_9SortOrderE0EfijNS1_21identity_decomposer_tEEEvPKT1_PSA_PKT2_PSE_T3_iiT4_E12temp_storage;
	add.s32 	%r118, %r383, %r382;
	shl.b32 	%r384, %r1, 7;
	add.s32 	%r119, %r118, %r384;
	shl.b32 	%r385, %r117, 2;
	add.s32 	%r386, %r383, %r385;
	add.s32 	%r120, %r386, 33792;
	mad.lo.s32 	%r121, %r1, -56, %r119;
	add.s32 	%r894, %r322, 6;
	sub.s32 	%r893, %r323, %r322;
$L__BB9_77:
	add.s32 	%r446, %r894, -6;
	min.s32 	%r389, %r893, 6;
	mov.b32 	%r475, 0;
	st.shared.u32 	[%r118], %r475;
	st.shared.u32 	[%r118+1024], %r475;
	st.shared.u32 	[%r118+2048], %r475;
	st.shared.u32 	[%r118+3072], %r475;
	st.shared.u32 	[%r118+4096], %r475;
	st.shared.u32 	[%r118+5120], %r475;
	st.shared.u32 	[%r118+6144], %r475;
	st.shared.u32 	[%r118+7168], %r475;
	st.shared.u32 	[%r118+8192], %r475;
	st.shared.u32 	[%r118+9216], %r475;
	st.shared.u32 	[%r118+10240], %r475;
	st.shared.u32 	[%r118+11264], %r475;
	st.shared.u32 	[%r118+12288], %r475;
	st.shared.u32 	[%r118+13312], %r475;
	st.shared.u32 	[%r118+14336], %r475;
	st.shared.u32 	[%r118+15360], %r475;
	st.shared.u32 	[%r118+16384], %r475;
	st.shared.u32 	[%r118+17408], %r475;
	st.shared.u32 	[%r118+18432], %r475;
	st.shared.u32 	[%r118+19456], %r475;
	st.shared.u32 	[%r118+20480], %r475;
	st.shared.u32 	[%r118+21504], %r475;
	st.shared.u32 	[%r118+22528], %r475;
	st.shared.u32 	[%r118+23552], %r475;
	st.shared.u32 	[%r118+24576], %r475;
	st.shared.u32 	[%r118+25600], %r475;
	st.shared.u32 	[%r118+26624], %r475;
	st.shared.u32 	[%r118+27648], %r475;
	st.shared.u32 	[%r118+28672], %r475;
	st.shared.u32 	[%r118+29696], %r475;
	st.shared.u32 	[%r118+30720], %r475;
	st.shared.u32 	[%r118+31744], %r475;
	st.shared.u32 	[%r118+32768], %r475;
	// begin inline asm
	bmsk.clamp.b32 %r387, %r475, %r389;
	// end inline asm
	setp.eq.s32 	%p59, %r913, 2147483647;
	selp.b32 	%r391, -2147483648, %r913, %p59;
	// begin inline asm
	shr.b32 %r390, %r391, %r446;
	// end inline asm
	and.b32  	%r478, %r387, %r390;
	shl.b32 	%r479, %r478, 10;
	and.b32  	%r480, %r479, 31744;
	add.s32 	%r481, %r118, %r480;
	shr.u32 	%r482, %r478, 4;
	and.b32  	%r483, %r482, 268435454;
	add.s32 	%r165, %r481, %r483;
	ld.shared.u16 	%rs1, [%r165];
	add.s16 	%rs20, %rs1, 1;
	st.shared.u16 	[%r165], %rs20;
	setp.eq.s32 	%p60, %r912, 2147483647;
	selp.b32 	%r394, -2147483648, %r912, %p60;
	// begin inline asm
	shr.b32 %r393, %r394, %r446;
	// end inline asm
	and.b32  	%r484, %r387, %r393;
	shl.b32 	%r485, %r484, 10;
	and.b32  	%r486, %r485, 31744;
	add.s32 	%r487, %r118, %r486;
	shr.u32 	%r488, %r484, 4;
	and.b32  	%r489, %r488, 268435454;
	add.s32 	%r166, %r487, %r489;
	ld.shared.u16 	%rs2, [%r166];
	add.s16 	%rs21, %rs2, 1;
	st.shared.u16 	[%r166], %rs21;
	setp.eq.s32 	%p61, %r911, 2147483647;
	selp.b32 	%r397, -2147483648, %r911, %p61;
	// begin inline asm
	shr.b32 %r396, %r397, %r446;
	// end inline asm
	and.b32  	%r490, %r387, %r396;
	shl.b32 	%r491, %r490, 10;
	and.b32  	%r492, %r491, 31744;
	add.s32 	%r493, %r118, %r492;
	shr.u32 	%r494, %r490, 4;
	and.b32  	%r495, %r494, 268435454;
	add.s32 	%r167, %r493, %r495;
	ld.shared.u16 	%rs3, [%r167];
	add.s16 	%rs22, %rs3, 1;
	st.shared.u16 	[%r167], %rs22;
	setp.eq.s32 	%p62, %r910, 2147483647;
	selp.b32 	%r400, -2147483648, %r910, %p62;
	// begin inline asm
	shr.b32 %r399, %r400, %r446;
	// end inline asm
	and.b32  	%r496, %r387, %r399;
	shl.b32 	%r497, %r496, 10;
	and.b32  	%r498, %r497, 31744;
	add.s32 	%r499, %r118, %r498;
	shr.u32 	%r500, %r496, 4;
	and.b32  	%r501, %r500, 268435454;
	add.s32 	%r168, %r499, %r501;
	ld.shared.u16 	%rs4, [%r168];
	add.s16 	%rs23, %rs4, 1;
	st.shared.u16 	[%r168], %rs23;
	setp.eq.s32 	%p63, %r909, 2147483647;
	selp.b32 	%r403, -2147483648, %r909, %p63;
	// begin inline asm
	shr.b32 %r402, %r403, %r446;
	// end inline asm
	and.b32  	%r502, %r387, %r402;
	shl.b32 	%r503, %r502, 10;
	and.b32  	%r504, %r503, 31744;
	add.s32 	%r505, %r118, %r504;
	shr.u32 	%r506, %r502, 4;
	and.b32  	%r507, %r506, 268435454;
	add.s32 	%r169, %r505, %r507;
	ld.shared.u16 	%rs5, [%r169];
	add.s16 	%rs24, %rs5, 1;
	st.shared.u16 	[%r169], %rs24;
	setp.eq.s32 	%p64, %r908, 2147483647;
	selp.b32 	%r406, -2147483648, %r908, %p64;
	// begin inline asm
	shr.b32 %r405, %r406, %r446;
	// end inline asm
	and.b32  	%r508, %r387, %r405;
	shl.b32 	%r509, %r508, 10;
	and.b32  	%r510, %r509, 31744;
	add.s32 	%r511, %r118, %r510;
	shr.u32 	%r512, %r508, 4;
	and.b32  	%r513, %r512, 268435454;
	add.s32 	%r170, %r511, %r513;
	ld.shared.u16 	%rs6, [%r170];
	add.s16 	%rs25, %rs6, 1;
	st.shared.u16 	[%r170], %rs25;
	setp.eq.s32 	%p65, %r907, 2147483647;
	selp.b32 	%r409, -2147483648, %r907, %p65;
	// begin inline asm
	shr.b32 %r408, %r409, %r446;
	// end inline asm
	and.b32  	%r514, %r387, %r408;
	shl.b32 	%r515, %r514, 10;
	and.b32  	%r516, %r515, 31744;
	add.s32 	%r517, %r118, %r516;
	shr.u32 	%r518, %r514, 4;
	and.b32  	%r519, %r518, 268435454;
	add.s32 	%r171, %r517, %r519;
	ld.shared.u16 	%rs7, [%r171];
	add.s16 	%rs26, %rs7, 1;
	st.shared.u16 	[%r171], %rs26;
	setp.eq.s32 	%p66, %r906, 2147483647;
	selp.b32 	%r412, -2147483648, %r906, %p66;
	// begin inline asm
	shr.b32 %r411, %r412, %r446;
	// end inline asm
	and.b32  	%r520, %r387, %r411;
	shl.b32 	%r521, %r520, 10;
	and.b32  	%r522, %r521, 31744;
	add.s32 	%r523, %r118, %r522;
	shr.u32 	%r524, %r520, 4;
	and.b32  	%r525, %r524, 268435454;
	add.s32 	%r172, %r523, %r525;
	ld.shared.u16 	%rs8, [%r172];
	add.s16 	%rs27, %rs8, 1;
	st.shared.u16 	[%r172], %rs27;
	setp.eq.s32 	%p67, %r905, 2147483647;
	selp.b32 	%r415, -2147483648, %r905, %p67;
	// begin inline asm
	shr.b32 %r414, %r415, %r446;
	// end inline asm
	and.b32  	%r526, %r387, %r414;
	shl.b32 	%r527, %r526, 10;
	and.b32  	%r528, %r527, 31744;
	add.s32 	%r529, %r118, %r528;
	shr.u32 	%r530, %r526, 4;
	and.b32  	%r531, %r530, 268435454;
	add.s32 	%r173, %r529, %r531;
	ld.shared.u16 	%rs9, [%r173];
	add.s16 	%rs28, %rs9, 1;
	st.shared.u16 	[%r173], %rs28;
	setp.eq.s32 	%p68, %r904, 2147483647;
	selp.b32 	%r418, -2147483648, %r904, %p68;
	// begin inline asm
	shr.b32 %r417, %r418, %r446;
	// end inline asm
	and.b32  	%r532, %r387, %r417;
	shl.b32 	%r533, %r532, 10;
	and.b32  	%r534, %r533, 31744;
	add.s32 	%r535, %r118, %r534;
	shr.u32 	%r536, %r532, 4;
	and.b32  	%r537, %r536, 268435454;
	add.s32 	%r174, %r535, %r537;
	ld.shared.u16 	%rs10, [%r174];
	add.s16 	%rs29, %rs10, 1;
	st.shared.u16 	[%r174], %rs29;
	setp.eq.s32 	%p69, %r903, 2147483647;
	selp.b32 	%r421, -2147483648, %r903, %p69;
	// begin inline asm
	shr.b32 %r420, %r421, %r446;
	// end inline asm
	and.b32  	%r538, %r387, %r420;
	shl.b32 	%r539, %r538, 10;
	and.b32  	%r540, %r539, 31744;
	add.s32 	%r541, %r118, %r540;
	shr.u32 	%r542, %r538, 4;
	and.b32  	%r543, %r542, 268435454;
	add.s32 	%r175, %r541, %r543;
	ld.shared.u16 	%rs11, [%r175];
	add.s16 	%rs30, %rs11, 1;
	st.shared.u16 	[%r175], %rs30;
	setp.eq.s32 	%p70, %r902, 2147483647;
	selp.b32 	%r424, -2147483648, %r902, %p70;
	// begin inline asm
	shr.b32 %r423, %r424, %r446;
	// end inline asm
	and.b32  	%r544, %r387, %r423;
	shl.b32 	%r545, %r544, 10;
	and.b32  	%r546, %r545, 31744;
	add.s32 	%r547, %r118, %r546;
	shr.u32 	%r548, %r544, 4;
	and.b32  	%r549, %r548, 268435454;
	add.s32 	%r176, %r547, %r549;
	ld.shared.u16 	%rs12, [%r176];
	add.s16 	%rs31, %rs12, 1;
	st.shared.u16 	[%r176], %rs31;
	setp.eq.s32 	%p71, %r901, 2147483647;
	selp.b32 	%r427, -2147483648, %r901, %p71;
	// begin inline asm
	shr.b32 %r426, %r427, %r446;
	// end inline asm
	and.b32  	%r550, %r387, %r426;
	shl.b32 	%r551, %r550, 10;
	and.b32  	%r552, %r551, 31744;
	add.s32 	%r553, %r118, %r552;
	shr.u32 	%r554, %r550, 4;
	and.b32  	%r555, %r554, 268435454;
	add.s32 	%r177, %r553, %r555;
	ld.shared.u16 	%rs13, [%r177];
	add.s16 	%rs32, %rs13, 1;
	st.shared.u16 	[%r177], %rs32;
	setp.eq.s32 	%p72, %r900, 2147483647;
	selp.b32 	%r430, -2147483648, %r900, %p72;
	// begin inline asm
	shr.b32 %r429, %r430, %r446;
	// end inline asm
	and.b32  	%r556, %r387, %r429;
	shl.b32 	%r557, %r556, 10;
	and.b32  	%r558, %r557, 31744;
	add.s32 	%r559, %r118, %r558;
	shr.u32 	%r560, %r556, 4;
	and.b32  	%r561, %r560, 268435454;
	add.s32 	%r178, %r559, %r561;
	ld.shared.u16 	%rs14, [%r178];
	add.s16 	%rs33, %rs14, 1;
	st.shared.u16 	[%r178], %rs33;
	setp.eq.s32 	%p73, %r899, 2147483647;
	selp.b32 	%r433, -2147483648, %r899, %p73;
	// begin inline asm
	shr.b32 %r432, %r433, %r446;
	// end inline asm
	and.b32  	%r562, %r387, %r432;
	shl.b32 	%r563, %r562, 10;
	and.b32  	%r564, %r563, 31744;
	add.s32 	%r565, %r118, %r564;
	shr.u32 	%r566, %r562, 4;
	and.b32  	%r567, %r566, 268435454;
	add.s32 	%r179, %r565, %r567;
	ld.shared.u16 	%rs15, [%r179];
	add.s16 	%rs34, %rs15, 1;
	st.shared.u16 	[%r179], %rs34;
	setp.eq.s32 	%p74, %r898, 2147483647;
	selp.b32 	%r436, -2147483648, %r898, %p74;
	// begin inline asm
	shr.b32 %r435, %r436, %r446;
	// end inline asm
	and.b32  	%r568, %r387, %r435;
	shl.b32 	%r569, %r568, 10;
	and.b32  	%r570, %r569, 31744;
	add.s32 	%r571, %r118, %r570;
	shr.u32 	%r572, %r568, 4;
	and.b32  	%r573, %r572, 268435454;
	add.s32 	%r180, %r571, %r573;
	ld.shared.u16 	%rs16, [%r180];
	add.s16 	%rs35, %rs16, 1;
	st.shared.u16 	[%r180], %rs35;
	setp.eq.s32 	%p75, %r897, 2147483647;
	selp.b32 	%r439, -2147483648, %r897, %p75;
	// begin inline asm
	shr.b32 %r438, %r439, %r446;
	// end inline asm
	and.b32  	%r574, %r387, %r438;
	shl.b32 	%r575, %r574, 10;
	and.b32  	%r576, %r575, 31744;
	add.s32 	%r577, %r118, %r576;
	shr.u32 	%r578, %r574, 4;
	and.b32  	%r579, %r578, 268435454;
	add.s32 	%r181, %r577, %r579;
	ld.shared.u16 	%rs17, [%r181];
	add.s16 	%rs36, %rs17, 1;
	st.shared.u16 	[%r181], %rs36;
	setp.eq.s32 	%p76, %r896, 2147483647;
	selp.b32 	%r442, -2147483648, %r896, %p76;
	// begin inline asm
	shr.b32 %r441, %r442, %r446;
	// end inline asm
	and.b32  	%r580, %r387, %r441;
	shl.b32 	%r581, %r580, 10;
	and.b32  	%r582, %r581, 31744;
	add.s32 	%r583, %r118, %r582;
	shr.u32 	%r584, %r580, 4;
	and.b32  	%r585, %r584, 268435454;
	add.s32 	%r182, %r583, %r585;
	ld.shared.u16 	%rs18, [%r182];
	add.s16 	%rs37, %rs18, 1;
	st.shared.u16 	[%r182], %rs37;
	setp.eq.s32 	%p77, %r895, 2147483647;
	selp.b32 	%r445, -2147483648, %r895, %p77;
	// begin inline asm
	shr.b32 %r444, %r445, %r446;
	// end inline asm
	and.b32  	%r586, %r387, %r444;
	shl.b32 	%r587, %r586, 10;
	and.b32  	%r588, %r587, 31744;
	add.s32 	%r589, %r118, %r588;
	shr.u32 	%r590, %r586, 4;
	and.b32  	%r591, %r590, 268435454;
	add.s32 	%r183, %r589, %r591;
	ld.shared.u16 	%rs19, [%r183];
	add.s16 	%rs38, %rs19, 1;
	st.shared.u16 	[%r183], %rs38;
	bar.sync 	0;
	ld.shared.u32 	%r184, [%r119];
	ld.shared.u32 	%r592, [%r119+4];
	ld.shared.u32 	%r593, [%r119+8];
	ld.shared.u32 	%r594, [%r119+12];
	ld.shared.u32 	%r595, [%r119+16];
	ld.shared.u32 	%r596, [%r119+20];
	ld.shared.u32 	%r597, [%r119+24];
	ld.shared.u32 	%r598, [%r119+28];
	ld.shared.u32 	%r599, [%r119+32];
	ld.shared.u32 	%r600, [%r119+36];
	ld.shared.u32 	%r601, [%r119+40];
	ld.shared.u32 	%r602, [%r119+44];
	ld.shared.u32 	%r603, [%r119+48];
	ld.shared.u32 	%r604, [%r119+52];
	ld.shared.u32 	%r605, [%r119+56];
	ld.shared.u32 	%r606, [%r119+60];
	ld.shared.u32 	%r607, [%r119+64];
	ld.shared.u32 	%r608, [%r119+68];
	ld.shared.u32 	%r609, [%r119+72];
	ld.shared.u32 	%r610, [%r119+76];
	ld.shared.u32 	%r611, [%r119+80];
	ld.shared.u32 	%r612, [%r119+84];
	ld.shared.u32 	%r613, [%r119+88];
	ld.shared.u32 	%r614, [%r119+92];
	ld.shared.u32 	%r615, [%r119+96];
	ld.shared.u32 	%r616, [%r119+100];
	ld.shared.u32 	%r617, [%r119+104];
	ld.shared.u32 	%r618, [%r119+108];
	ld.shared.u32 	%r619, [%r119+112];
	ld.shared.u32 	%r620, [%r119+116];
	ld.shared.u32 	%r621, [%r119+120];
	ld.shared.u32 	%r622, [%r119+124];
	ld.shared.u32 	%r623, [%r119+128];
	add.s32 	%r185, %r592, %r184;
	add.s32 	%r186, %r593, %r185;
	add.s32 	%r187, %r594, %r186;
	add.s32 	%r188, %r595, %r187;
	add.s32 	%r189, %r596, %r188;
	add.s32 	%r190, %r597, %r189;
	add.s32 	%r191, %r598, %r190;
	add.s32 	%r192, %r599, %r191;
	add.s32 	%r193, %r600, %r192;
	add.s32 	%r194, %r601, %r193;
	add.s32 	%r195, %r602, %r194;
	add.s32 	%r196, %r603, %r195;
	add.s32 	%r197, %r604, %r196;
	add.s32 	%r198, %r605, %r197;
	add.s32 	%r199, %r606, %r198;
	add.s32 	%r200, %r607, %r199;
	add.s32 	%r201, %r608, %r200;
	add.s32 	%r202, %r609, %r201;
	add.s32 	%r203, %r610, %r202;
	add.s32 	%r204, %r611, %r203;
	add.s32 	%r205, %r612, %r204;
	add.s32 	%r206, %r613, %r205;
	add.s32 	%r207, %r614, %r206;
	add.s32 	%r208, %r615, %r207;
	add.s32 	%r209, %r616, %r208;
	add.s32 	%r210, %r617, %r209;
	add.s32 	%r211, %r618, %r210;
	add.s32 	%r212, %r619, %r211;
	add.s32 	%r213, %r620, %r212;
	add.s32 	%r214, %r621, %r213;
	add.s32 	%r215, %r622, %r214;
	add.s32 	%r452, %r623, %r215;
	// begin inline asm
	mov.u32 %r447, %laneid;
	// end inline asm
	mov.b32 	%r450, 1;
	mov.b32 	%r477, -1;
	// begin inline asm
	{  .reg .u32 r0;  .reg .pred p;  shfl.sync.up.b32 r0|p, %r452, %r450, %r475, %r477;  @p add.u32 r0, r0, %r452;  mov.u32 %r448, r0;}
	// end inline asm
	mov.b32 	%r456, 2;
	// begin inline asm
	{  .reg .u32 r0;  .reg .pred p;  shfl.sync.up.b32 r0|p, %r448, %r456, %r475, %r477;  @p add.u32 r0, r0, %r448;  mov.u32 %r454, r0;}
	// end inline asm
	mov.b32 	%r462, 4;
	// begin inline asm
	{  .reg .u32 r0;  .reg .pred p;  shfl.sync.up.b32 r0|p, %r454, %r462, %r475, %r477;  @p add.u32 r0, r0, %r454;  mov.u32 %r460, r0;}
	// end inline asm
	mov.b32 	%r468, 8;
	// begin inline asm
	{  .reg .u32 r0;  .reg .pred p;  shfl.sync.up.b32 r0|p, %r460, %r468, %r475, %r477;  @p add.u32 r0, r0, %r460;  mov.u32 %r466, r0;}
	// end inline asm
	mov.b32 	%r474, 16;
	// begin inline asm
	{  .reg .u32 r0;  .reg .pred p;  shfl.sync.up.b32 r0|p, %r466, %r474, %r475, %r477;  @p add.u32 r0, r0, %r466;  mov.u32 %r472, r0;}
	// end inline asm
	setp.ne.s32 	%p78, %r447, 31;
	@%p78 bra 	$L__BB9_79;
	st.shared.u32 	[%r120], %r472;
$L__BB9_79:
	sub.s32 	%r624, %r472, %r452;
	setp.gt.u32 	%p79, %r1, 31;
	setp.eq.s32 	%p80, %r117, 7;
	setp.eq.s32 	%p81, %r117, 6;
	setp.eq.s32 	%p82, %r117, 5;
	setp.eq.s32 	%p83, %r117, 4;
	setp.eq.s32 	%p84, %r117, 3;
	setp.eq.s32 	%p85, %r117, 2;
	setp.eq.s32 	%p86, %r117, 1;
	bar.sync 	0;
	ld.shared.v4.u32 	{%r625, %r626, %r627, %r628}, [_ZZN3cub18CUB_300001_SM_10006detail10radix_sort31DeviceRadixSortSingleTileKernelINS1_5radix10policy_hubIfijE10Policy1000ELNS0_9SortOrderE0EfijNS1_21identity_decomposer_tEEEvPKT1_PSA_PKT2_PSE_T3_iiT4_E12temp_storage+33792];
	selp.b32 	%r629, %r625, %r933, %p86;
	add.s32 	%r630, %r626, %r625;
	selp.b32 	%r631, %r630, %r629, %p85;
	add.s32 	%r632, %r630, %r627;
	selp.b32 	%r633, %r632, %r631, %p84;
	add.s32 	%r634, %r632, %r628;
	selp.b32 	%r635, %r634, %r633, %p83;
	ld.shared.v4.u32 	{%r636, %r637, %r638, %r639}, [_ZZN3cub18CUB_300001_SM_10006detail10radix_sort31DeviceRadixSortSingleTileKernelINS1_5radix10policy_hubIfijE10Policy1000ELNS0_9SortOrderE0EfijNS1_21identity_decomposer_tEEEvPKT1_PSA_PKT2_PSE_T3_iiT4_E12temp_storage+33808];
	add.s32 	%r640, %r634, %r636;
	selp.b32 	%r641, %r640, %r635, %p82;
	add.s32 	%r642, %r640, %r637;
	selp.b32 	%r643, %r642, %r641, %p81;
	add.s32 	%r644, %r642, %r638;
	selp.b32 	%r933, %r644, %r643, %p80;
	add.s32 	%r220, %r644, %r639;
	setp.ne.s32 	%p87, %r447, 0;
	selp.b32 	%r645, %r624, 0, %p87;
	add.s32 	%r646, %r933, %r645;
	or.pred  	%p88, %p79, %p87;
	selp.b32 	%r934, %r646, %r624, %p79;
	@%p88 bra 	$L__BB9_81;
	shl.b32 	%r934, %r220, 16;
	st.shared.u32 	[_ZZN3cub18CUB_300001_SM_10006detail10radix_sort31DeviceRadixSortSingleTileKernelINS1_5radix10policy_hubIfijE10Policy1000ELNS0_9SortOrderE0EfijNS1_21identity_decomposer_tEEEvPKT1_PSA_PKT2_PSE_T3_iiT4_E12temp_storage+33832], %r934;
$L__BB9_81:
	setp.eq.s32 	%p89, %r1, 0;
	bar.sync 	0;
	ld.shared.u32 	%r647, [_ZZN3cub18CUB_300001_SM_10006detail10radix_sort31DeviceRadixSortSingleTileKernelINS1_5radix10policy_hubIfijE10Policy1000ELNS0_9SortOrderE0EfijNS1_21identity_decomposer_tEEEvPKT1_PSA_PKT2_PSE_T3_iiT4_E12temp_storage+33832];
	selp.b32 	%r648, 0, %r647, %p89;
	add.s32 	%r649, %r934, %r648;
	add.s32 	%r650, %r184, %r649;
	add.s32 	%r651, %r185, %r649;
	add.s32 	%r652, %r186, %r649;
	add.s32 	%r653, %r187, %r649;
	add.s32 	%r654, %r188, %r649;
	add.s32 	%r655, %r189, %r649;
	add.s32 	%r656, %r190, %r649;
	add.s32 	%r657, %r191, %r649;
	add.s32 	%r658, %r192, %r649;
	add.s32 	%r659, %r193, %r649;
	add.s32 	%r660, %r194, %r649;
	add.s32 	%r661, %r195, %r649;
	add.s32 	%r662, %r196, %r649;
	add.s32 	%r663, %r197, %r649;
	add.s32 	%r664, %r198, %r649;
	add.s32 	%r665, %r199, %r649;
	add.s32 	%r666, %r200, %r649;
	add.s32 	%r667, %r201, %r649;
	add.s32 	%r668, %r202, %r649;
	add.s32 	%r669, %r203, %r649;
	add.s32 	%r670, %r204, %r649;
	add.s32 	%r671, %r205, %r649;
	add.s32 	%r672, %r206, %r649;
	add.s32 	%r673, %r207, %r649;
	add.s32 	%r674, %r208, %r649;
	add.s32 	%r675, %r209, %r649;
	add.s32 	%r676, %r210, %r649;
	add.s32 	%r677, %r211, %r649;
	add.s32 	%r678, %r212, %r649;
	add.s32 	%r679, %r213, %r649;
	add.s32 	%r680, %r214, %r649;
	add.s32 	%r681, %r215, %r649;
	st.shared.u32 	[%r119], %r649;
	st.shared.u32 	[%r119+4], %r650;
	st.shared.u32 	[%r119+8], %r651;
	st.shared.u32 	[%r119+12], %r652;
	st.shared.u32 	[%r119+16], %r653;
	st.shared.u32 	[%r119+20], %r654;
	st.shared.u32 	[%r119+24], %r655;
	st.shared.u32 	[%r119+28], %r656;
	st.shared.u32 	[%r119+32], %r657;
	st.shared.u32 	[%r119+36], %r658;
	st.shared.u32 	[%r119+40], %r659;
	st.shared.u32 	[%r119+44], %r660;
	st.shared.u32 	[%r119+48], %r661;
	st.shared.u32 	[%r119+52], %r662;
	st.shared.u32 	[%r119+56], %r663;
	st.shared.u32 	[%r119+60], %r664;
	st.shared.u32 	[%r119+64], %r665;
	st.shared.u32 	[%r119+68], %r666;
	st.shared.u32 	[%r119+72], %r667;
	st.shared.u32 	[%r119+76], %r668;
	st.shared.u32 	[%r119+80], %r669;
	st.shared.u32 	[%r119+84], %r670;
	st.shared.u32 	[%r119+88], %r671;
	st.shared.u32 	[%r119+92], %r672;
	st.shared.u32 	[%r119+96], %r673;
	st.shared.u32 	[%r119+100], %r674;
	st.shared.u32 	[%r119+104], %r675;
	st.shared.u32 	[%r119+108], %r676;
	st.shared.u32 	[%r119+112], %r677;
	st.shared.u32 	[%r119+116], %r678;
	st.shared.u32 	[%r119+120], %r679;
	st.shared.u32 	[%r119+124], %r680;
	st.shared.u32 	[%r119+128], %r681;
	bar.sync 	0;
	cvt.u32.u16 	%r682, %rs1;
	ld.shared.u16 	%r683, [%r165];
	add.s32 	%r224, %r683, %r682;
	cvt.u32.u16 	%r684, %rs2;
	ld.shared.u16 	%r685, [%r166];
	add.s32 	%r225, %r685, %r684;
	cvt.u32.u16 	%r686, %rs3;
	ld.shared.u16 	%r687, [%r167];
	add.s32 	%r226, %r687, %r686;
	cvt.u32.u16 	%r688, %rs4;
	ld.shared.u16 	%r689, [%r168];
	add.s32 	%r227, %r689, %r688;
	cvt.u32.u16 	%r690, %rs5;
	ld.shared.u16 	%r691, [%r169];
	add.s32 	%r228, %r691, %r690;
	cvt.u32.u16 	%r692, %rs6;
	ld.shared.u16 	%r693, [%r170];
	add.s32 	%r229, %r693, %r692;
	cvt.u32.u16 	%r694, %rs7;
	ld.shared.u16 	%r695, [%r171];
	add.s32 	%r230, %r695, %r694;
	cvt.u32.u16 	%r696, %rs8;
	ld.shared.u16 	%r697, [%r172];
	add.s32 	%r231, %r697, %r696;
	cvt.u32.u16 	%r698, %rs9;
	ld.shared.u16 	%r699, [%r173];
	add.s32 	%r232, %r699, %r698;
	cvt.u32.u16 	%r700, %rs10;
	ld.shared.u16 	%r701, [%r174];
	add.s32 	%r233, %r701, %r700;
	cvt.u32.u16 	%r702, %rs11;
	ld.shared.u16 	%r703, [%r175];
	add.s32 	%r234, %r703, %r702;
	cvt.u32.u16 	%r704, %rs12;
	ld.shared.u16 	%r705, [%r176];
	add.s32 	%r235, %r705, %r704;
	cvt.u32.u16 	%r706, %rs13;
	ld.shared.u16 	%r707, [%r177];
	add.s32 	%r236, %r707, %r706;
	cvt.u32.u16 	%r708, %rs14;
	ld.shared.u16 	%r709, [%r178];
	add.s32 	%r237, %r709, %r708;
	cvt.u32.u16 	%r710, %rs15;
	ld.shared.u16 	%r711, [%r179];
	add.s32 	%r238, %r711, %r710;
	cvt.u32.u16 	%r712, %rs16;
	ld.shared.u16 	%r713, [%r180];
	add.s32 	%r239, %r713, %r712;
	cvt.u32.u16 	%r714, %rs17;
	ld.shared.u16 	%r715, [%r181];
	add.s32 	%r240, %r715, %r714;
	cvt.u32.u16 	%r716, %rs18;
	ld.shared.u16 	%r717, [%r182];
	add.s32 	%r241, %r717, %r716;
	cvt.u32.u16 	%r718, %rs19;
	ld.shared.u16 	%r719, [%r183];
	add.s32 	%r242, %r719, %r718;
	bar.sync 	0;
	setp.lt.s32 	%p90, %r894, %r323;
	@%p90 bra 	$L__BB9_121;
	shl.b32 	%r720, %r224, 2;
	mov.u32 	%r721, _ZZN3cub18CUB_300001_SM_10006detail10radix_sort31DeviceRadixSortSingleTileKernelINS1_5radix10policy_hubIfijE10Policy1000ELNS0_9SortOrderE0EfijNS1_21identity_decomposer_tEEEvPKT1_PSA_PKT2_PSE_T3_iiT4_E12temp_storage;
	add.s32 	%r722, %r721, %r720;
	st.shared.u32 	[%r722], %r913;
	shl.b32 	%r723, %r225, 2;
	add.s32 	%r724, %r721, %r723;
	st.shared.u32 	[%r724], %r912;
	shl.b32 	%r725, %r226, 2;
	add.s32 	%r726, %r721, %r725;
	st.shared.u32 	[%r726], %r911;
	shl.b32 	%r727, %r227, 2;
	add.s32 	%r728, %r721, %r727;
	st.shared.u32 	[%r728], %r910;
	shl.b32 	%r729, %r228, 2;
	add.s32 	%r730, %r721, %r729;
	st.shared.u32 	[%r730], %r909;
	shl.b32 	%r731, %r229, 2;
	add.s32 	%r732, %r721, %r731;
	st.shared.u32 	[%r732], %r908;
	shl.b32 	%r733, %r230, 2;
	add.s32 	%r734, %r721, %r733;
	st.shared.u32 	[%r734], %r907;
	shl.b32 	%r735, %r231, 2;
	add.s32 	%r736, %r721, %r735;
	st.shared.u32 	[%r736], %r906;
	shl.b32 	%r737, %r232, 2;
	add.s32 	%r738, %r721, %r737;
	st.shared.u32 	[%r738], %r905;
	shl.b32 	%r739, %r233, 2;
	add.s32 	%r740, %r721, %r739;
	st.shared.u32 	[%r740], %r904;
	shl.b32 	%r741, %r234, 2;
	add.s32 	%r742, %r721, %r741;
	st.shared.u32 	[%r742], %r903;
	shl.b32 	%r743, %r235, 2;
	add.s32 	%r744, %r721, %r743;
	st.shared.u32 	[%r744], %r902;
	shl.b32 	%r745, %r236, 2;
	add.s32 	%r746, %r721, %r745;
	st.shared.u32 	[%r746], %r901;
	shl.b32 	%r747, %r237, 2;
	add.s32 	%r748, %r721, %r747;
	st.shared.u32 	[%r748], %r900;
	shl.b32 	%r749, %r238, 2;
	add.s32 	%r750, %r721, %r749;
	st.shared.u32 	[%r750], %r899;
	shl.b32 	%r751, %r239, 2;
	add.s32 	%r752, %r721, %r751;
	st.shared.u32 	[%r752], %r898;
	shl.b32 	%r753, %r240, 2;
	add.s32 	%r754, %r721, %r753;
	st.shared.u32 	[%r754], %r897;
	shl.b32 	%r755, %r241, 2;
	add.s32 	%r756, %r721, %r755;
	st.shared.u32 	[%r756], %r896;
	shl.b32 	%r757, %r242, 2;
	add.s32 	%r758, %r721, %r757;
	st.shared.u32 	[%r758], %r895;
	bar.sync 	0;
	mad.lo.s32 	%r243, %r1, -72, %r121;
	ld.shared.u32 	%r244, [%r243];
	ld.shared.u32 	%r245, [%r243+1024];
	ld.shared.u32 	%r246, [%r243+2048];
	ld.shared.u32 	%r247, [%r243+3072];
	ld.shared.u32 	%r248, [%r243+4096];
	ld.shared.u32 	%r249, [%r243+5120];
	ld.shared.u32 	%r250, [%r243+6144];
	ld.shared.u32 	%r251, [%r243+7168];
	ld.shared.u32 	%r252, [%r243+8192];
	ld.shared.u32 	%r253, [%r243+9216];
	ld.shared.u32 	%r254, [%r243+10240];
	ld.shared.u32 	%r255, [%r243+11264];
	ld.shared.u32 	%r256, [%r243+12288];
	ld.shared.u32 	%r257, [%r243+13312];
	ld.shared.u32 	%r258, [%r243+14336];
	ld.shared.u32 	%r259, [%r243+15360];
	ld.shared.u32 	%r260, [%r243+16384];
	ld.shared.u32 	%r261, [%r243+17408];
	ld.shared.u32 	%r262, [%r243+18432];
	bar.sync 	0;
	st.shared.u32 	[%r722], %r932;
	st.shared.u32 	[%r724], %r931;
	st.shared.u32 	[%r726], %r930;
	st.shared.u32 	[%r728], %r929;
	st.shared.u32 	[%r730], %r928;
	st.shared.u32 	[%r732], %r927;
	st.shared.u32 	[%r734], %r926;
	st.shared.u32 	[%r736], %r925;
	st.shared.u32 	[%r738], %r924;
	st.shared.u32 	[%r740], %r923;
	st.shared.u32 	[%r742], %r922;
	st.shared.u32 	[%r744], %r921;
	st.shared.u32 	[%r746], %r920;
	st.shared.u32 	[%r748], %r919;
	st.shared.u32 	[%r750], %r918;
	st.shared.u32 	[%r752], %r917;
	st.shared.u32 	[%r754], %r916;
	st.shared.u32 	[%r756], %r915;
	st.shared.u32 	[%r758], %r914;
	bar.sync 	0;
	ld.shared.u32 	%r263, [%r243+1024];
	ld.shared.u32 	%r264, [%r243+2048];
	ld.shared.u32 	%r265, [%r243+3072];
	ld.shared.u32 	%r266, [%r243+4096];
	ld.shared.u32 	%r267, [%r243+5120];
	ld.shared.u32 	%r268, [%r243+6144];
	ld.shared.u32 	%r269, [%r243+7168];
	ld.shared.u32 	%r270, [%r243+8192];
	ld.shared.u32 	%r271, [%r243+9216];
	ld.shared.u32 	%r272, [%r243+10240];
	ld.shared.u32 	%r273, [%r243+11264];
	ld.shared.u32 	%r274, [%r243+12288];
	ld.shared.u32 	%r275, [%r243+13312];
	ld.shared.u32 	%r276, [%r243+14336];
	ld.shared.u32 	%r277, [%r243+15360];
	ld.shared.u32 	%r278, [%r243+16384];
	ld.shared.u32 	%r279, [%r243+17408];
	ld.shared.u32 	%r280, [%r243+18432];
	setp.lt.u32 	%p91, %r1, %r59;
	cvta.to.global.u64 	%rd13, %rd5;
	mul.wide.u32 	%rd14, %r1, 4;
	add.s64 	%rd3, %rd13, %rd14;
	cvta.to.global.u64 	%rd15, %rd7;
	add.s64 	%rd4, %rd15, %rd14;
	@%p91 bra 	$L__BB9_83;
	bra.uni 	$L__BB9_84;
$L__BB9_83:
	ld.shared.u32 	%r759, [%r243];
	setp.gt.s32 	%p92, %r244, -1;
	selp.b32 	%r760, -1, -2147483648, %p92;
	xor.b32  	%r761, %r760, %r244;
	st.global.u32 	[%rd3], %r761;
	st.global.u32 	[%rd4], %r759;
$L__BB9_84:
	add.s32 	%r762, %r1, 256;
	setp.ge.u32 	%p93, %r762, %r59;
	@%p93 bra 	$L__BB9_86;
	setp.gt.s32 	%p94, %r245, -1;
	selp.b32 	%r763, -1, -2147483648, %p94;
	xor.b32  	%r764, %r763, %r245;
	st.global.u32 	[%rd3+1024], %r764;
	st.global.u32 	[%rd4+1024], %r263;
$L__BB9_86:
	add.s32 	%r765, %r1, 512;
	setp.ge.u32 	%p95, %r765, %r59;
	@%p95 bra 	$L__BB9_88;
	setp.gt.s32 	%p96, %r246, -1;
	selp.b32 	%r766, -1, -2147483648, %p96;
	xor.b32  	%r767, %r766, %r246;
	st.global.u32 	[%rd3+2048], %r767;
	st.global.u32 	[%rd4+2048], %r264;
$L__BB9_88:
	add.s32 	%r768, %r1, 768;
	setp.ge.u32 	%p97, %r768, %r59;
	@%p97 bra 	$L__BB9_90;
	setp.gt.s32 	%p98, %r247, -1;
	selp.b32 	%r769, -1, -2147483648, %p98;
	xor.b32  	%r770, %r769, %r247;
	st.global.u32 	[%rd3+3072], %r770;
	st.global.u32 	[%rd4+3072], %r265;
$L__BB9_90:
	or.b32  	%r771, %r1, 1024;
	setp.ge.u32 	%p99, %r771, %r59;
	@%p99 bra 	$L__BB9_92;
	setp.gt.s32 	%p100, %r248, -1;
	selp.b32 	%r772, -1, -2147483648, %p100;
	xor.b32  	%r773, %r772, %r248;
	st.global.u32 	[%rd3+4096], %r773;
	st.global.u32 	[%rd4+4096], %r266;
$L__BB9_92:
	add.s32 	%r774, %r1, 1280;
	setp.ge.u32 	%p101, %r774, %r59;
	@%p101 bra 	$L__BB9_94;
	setp.gt.s32 	%p102, %r249, -1;
	selp.b32 	%r775, -1, -2147483648, %p102;
	xor.b32  	%r776, %r775, %r249;
	st.global.u32 	[%rd3+5120], %r776;
	st.global.u32 	[%rd4+5120], %r267;
$L__BB9_94:
	add.s32 	%r777, %r1, 1536;
	setp.ge.u32 	%p103, %r777, %r59;
	@%p103 bra 	$L__BB9_96;
	setp.gt.s32 	%p104, %r250, -1;
	selp.b32 	%r778, -1, -2147483648, %p104;
	xor.b32  	%r779, %r778, %r250;
	st.global.u32 	[%rd3+6144], %r779;
	st.global.u32 	[%rd4+6144], %r268;
$L__BB9_96:
	add.s32 	%r780, %r1, 1792;
	setp.ge.u32 	%p105, %r780, %r59;
	@%p105 bra 	$L__BB9_98;
	setp.gt.s32 	%p106, %r251, -1;
	selp.b32 	%r781, -1, -2147483648, %p106;
	xor.b32  	%r782, %r781, %r251;
	st.global.u32 	[%rd3+7168], %r782;
	st.global.u32 	[%rd4+7168], %r269;
$L__BB9_98:
	or.b32  	%r783, %r1, 2048;
	setp.ge.u32 	%p107, %r783, %r59;
	@%p107 bra 	$L__BB9_100;
	setp.gt.s32 	%p108, %r252, -1;
	selp.b32 	%r784, -1, -2147483648, %p108;
	xor.b32  	%r785, %r784, %r252;
	st.global.u32 	[%rd3+8192], %r785;
	st.global.u32 	[%rd4+8192], %r270;
$L__BB9_100:
	add.s32 	%r786, %r1, 2304;
	setp.ge.u32 	%p109, %r786, %r59;
	@%p109 bra 	$L__BB9_102;
	setp.gt.s32 	%p110, %r253, -1;
	selp.b32 	%r787, -1, -2147483648, %p110;
	xor.b32  	%r788, %r787, %r253;
	st.global.u32 	[%rd3+9216], %r788;
	st.global.u32 	[%rd4+9216], %r271;
$L__BB9_102:
	add.s32 	%r789, %r1, 2560;
	setp.ge.u32 	%p111, %r789, %r59;
	@%p111 bra 	$L__BB9_104;
	setp.gt.s32 	%p112, %r254, -1;
	selp.b32 	%r790, -1, -2147483648, %p112;
	xor.b32  	%r791, %r790, %r254;
	st.global.u32 	[%rd3+10240], %r791;
	st.global.u32 	[%rd4+10240], %r272;
$L__BB9_104:
	add.s32 	%r792, %r1, 2816;
	setp.ge.u32 	%p113, %r792, %r59;
	@%p113 bra 	$L__BB9_106;
	setp.gt.s32 	%p114, %r255, -1;
	selp.b32 	%r793, -1, -2147483648, %p114;
	xor.b32  	%r794, %r793, %r255;
	st.global.u32 	[%rd3+11264], %r794;
	st.global.u32 	[%rd4+11264], %r273;
$L__BB9_106:
	or.b32  	%r795, %r1, 3072;
	setp.ge.u32 	%p115, %r795, %r59;
	@%p115 bra 	$L__BB9_108;
	setp.gt.s32 	%p116, %r256, -1;
	selp.b32 	%r796, -1, -2147483648, %p116;
	xor.b32  	%r797, %r796, %r256;
	st.global.u32 	[%rd3+12288], %r797;
	st.global.u32 	[%rd4+12288], %r274;
$L__BB9_108:
	add.s32 	%r798, %r1, 3328;
	setp.ge.u32 	%p117, %r798, %r59;
	@%p117 bra 	$L__BB9_110;
	setp.gt.s32 	%p118, %r257, -1;
	selp.b32 	%r799, -1, -2147483648, %p118;
	xor.b32  	%r800, %r799, %r257;
	st.global.u32 	[%rd3+13312], %r800;
	st.global.u32 	[%rd4+13312], %r275;
$L__BB9_110:
	add.s32 	%r801, %r1, 3584;
	setp.ge.u32 	%p119, %r801, %r59;
	@%p119 bra 	$L__BB9_112;
	setp.gt.s32 	%p120, %r258, -1;
	selp.b32 	%r802, -1, -2147483648, %p120;
	xor.b32  	%r803, %r802, %r258;
	st.global.u32 	[%rd3+14336], %r803;
	st.global.u32 	[%rd4+14336], %r276;
$L__BB9_112:
	add.s32 	%r804, %r1, 3840;
	setp.ge.u32 	%p121, %r804, %r59;
	@%p121 bra 	$L__BB9_114;
	setp.gt.s32 	%p122, %r259, -1;
	selp.b32 	%r805, -1, -2147483648, %p122;
	xor.b32  	%r806, %r805, %r259;
	st.global.u32 	[%rd3+15360], %r806;
	st.global.u32 	[%rd4+15360], %r277;
$L__BB9_114:
	or.b32  	%r807, %r1, 4096;
	setp.ge.u32 	%p123, %r807, %r59;
	@%p123 bra 	$L__BB9_116;
	setp.gt.s32 	%p124, %r260, -1;
	selp.b32 	%r808, -1, -2147483648, %p124;
	xor.b32  	%r809, %r808, %r260;
	st.global.u32 	[%rd3+16384], %r809;
	st.global.u32 	[%rd4+16384], %r278;
$L__BB9_116:
	add.s32 	%r810, %r1, 4352;
	setp.ge.u32 	%p125, %r810, %r59;
	@%p125 bra 	$L__BB9_118;
	setp.gt.s32 	%p126, %r261, -1;
	selp.b32 	%r811, -1, -2147483648, %p126;
	xor.b32  	%r812, %r811, %r261;
	st.global.u32 	[%rd3+17408], %r812;
	st.global.u32 	[%rd4+17408], %r279;
$L__BB9_118:
	add.s32 	%r813, %r1, 4608;
	setp.ge.u32 	%p127, %r813, %r59;
	@%p127 bra 	$L__BB9_120;
	setp.gt.s32 	%p128, %r262, -1;
	selp.b32 	%r814, -1, -2147483648, %p128;
	xor.b32  	%r815, %r814, %r262;
	st.global.u32 	[%rd3+18432], %r815;
	st.global.u32 	[%rd4+18432], %r280;
$L__BB9_120:
	ret;
$L__BB9_121:
	shl.b32 	%r816, %r224, 2;
	mov.u32 	%r817, _ZZN3cub18CUB_300001_SM_10006detail10radix_sort31DeviceRadixSortSingleTileKernelINS1_5radix10policy_hubIfijE10Policy1000ELNS0_9SortOrderE0EfijNS1_21identity_decomposer_tEEEvPKT1_PSA_PKT2_PSE_T3_iiT4_E12temp_storage;
	add.s32 	%r818, %r817, %r816;
	st.shared.u32 	[%r818], %r913;
	shl.b32 	%r819, %r225, 2;
	add.s32 	%r820, %r817, %r819;
	st.shared.u32 	[%r820], %r912;
	shl.b32 	%r821, %r226, 2;
	add.s32 	%r822, %r817, %r821;
	st.shared.u32 	[%r822], %r911;
	shl.b32 	%r823, %r227, 2;
	add.s32 	%r824, %r817, %r823;
	st.shared.u32 	[%r824], %r910;
	shl.b32 	%r825, %r228, 2;
	add.s32 	%r826, %r817, %r825;
	st.shared.u32 	[%r826], %r909;
	shl.b32 	%r827, %r229, 2;
	add.s32 	%r828, %r817, %r827;
	st.shared.u32 	[%r828], %r908;
	shl.b32 	%r829, %r230, 2;
	add.s32 	%r830, %r817, %r829;
	st.shared.u32 	[%r830], %r907;
	shl.b32 	%r831, %r231, 2;
	add.s32 	%r832, %r817, %r831;
	st.shared.u32 	[%r832], %r906;
	shl.b32 	%r833, %r232, 2;
	add.s32 	%r834, %r817, %r833;
	st.shared.u32 	[%r834], %r905;
	shl.b32 	%r835, %r233, 2;
	add.s32 	%r836, %r817, %r835;
	st.shared.u32 	[%r836], %r904;
	shl.b32 	%r837, %r234, 2;
	add.s32 	%r838, %r817, %r837;
	st.shared.u32 	[%r838], %r903;
	shl.b32 	%r839, %r235, 2;
	add.s32 	%r840, %r817, %r839;
	st.shared.u32 	[%r840], %r902;
	shl.b32 	%r841, %r236, 2;
	add.s32 	%r842, %r817, %r841;
	st.shared.u32 	[%r842], %r901;
	shl.b32 	%r843, %r237, 2;
	add.s32 	%r844, %r817, %r843;
	st.shared.u32 	[%r844], %r900;
	shl.b32 	%r845, %r238, 2;
	add.s32 	%r846, %r817, %r845;
	st.shared.u32 	[%r846], %r899;
	shl.b32 	%r847, %r239, 2;
	add.s32 	%r848, %r817, %r847;
	st.shared.u32 	[%r848], %r898;
	shl.b32 	%r849, %r240, 2;
	add.s32 	%r850, %r817, %r849;
	st.shared.u32 	[%r850], %r897;
	shl.b32 	%r851, %r241, 2;
	add.s32 	%r852, %r817, %r851;
	st.shared.u32 	[%r852], %r896;
	shl.b32 	%r853, %r242, 2;
	add.s32 	%r854, %r817, %r853;
	st.shared.u32 	[%r854], %r895;
	bar.sync 	0;
	ld.shared.u32 	%r913, [%r121];
	ld.shared.u32 	%r912, [%r121+4];
	ld.shared.u32 	%r911, [%r121+8];
	ld.shared.u32 	%r910, [%r121+12];
	ld.shared.u32 	%r909, [%r121+16];
	ld.shared.u32 	%r908, [%r121+20];
	ld.shared.u32 	%r907, [%r121+24];
	ld.shared.u32 	%r906, [%r121+28];
	ld.shared.u32 	%r905, [%r121+32];
	ld.shared.u32 	%r904, [%r121+36];
	ld.shared.u32 	%r903, [%r121+40];
	ld.shared.u32 	%r902, [%r121+44];
	ld.shared.u32 	%r901, [%r121+48];
	ld.shared.u32 	%r900, [%r121+52];
	ld.shared.u32 	%r899, [%r121+56];
	ld.shared.u32 	%r898, [%r121+60];
	ld.shared.u32 	%r897, [%r121+64];
	ld.shared.u32 	%r896, [%r121+68];
	ld.shared.u32 	%r895, [%r121+72];
	bar.sync 	0;
	st.shared.u32 	[%r818], %r932;
	st.shared.u32 	[%r820], %r931;
	st.shared.u32 	[%r822], %r930;
	st.shared.u32 	[%r824], %r929;
	st.shared.u32 	[%r826], %r928;
	st.shared.u32 	[%r828], %r927;
	st.shared.u32 	[%r830], %r926;
	st.shared.u32 	[%r832], %r925;
	st.shared.u32 	[%r834], %r924;
	st.shared.u32 	[%r836], %r923;
	st.shared.u32 	[%r838], %r922;
	st.shared.u32 	[%r840], %r921;
	st.shared.u32 	[%r842], %r920;
	st.shared.u32 	[%r844], %r919;
	st.shared.u32 	[%r846], %r918;
	st.shared.u32 	[%r848], %r917;
	st.shared.u32 	[%r850], %r916;
	st.shared.u32 	[%r852], %r915;
	st.shared.u32 	[%r854], %r914;
	bar.sync 	0;
	ld.shared.u32 	%r932, [%r121];
	ld.shared.u32 	%r931, [%r121+4];
	ld.shared.u32 	%r930, [%r121+8];
	ld.shared.u32 	%r929, [%r121+12];
	ld.shared.u32 	%r928, [%r121+16];
	ld.shared.u32 	%r927, [%r121+20];
	ld.shared.u32 	%r926, [%r121+24];
	ld.shared.u32 	%r925, [%r121+28];
	ld.shared.u32 	%r924, [%r121+32];
	ld.shared.u32 	%r923, [%r121+36];
	ld.shared.u32 	%r922, [%r121+40];
	ld.shared.u32 	%r921, [%r121+44];
	ld.shared.u32 	%r920, [%r121+48];
	ld.shared.u32 	%r919, [%r121+52];
	ld.shared.u32 	%r918, [%r121+56];
	ld.shared.u32 	%r917, [%r121+60];
	ld.shared.u32 	%r916, [%r121+64];
	ld.shared.u32 	%r915, [%r121+68];
	ld.shared.u32 	%r914, [%r121+72];
	bar.sync 	0;
	add.s32 	%r894, %r894, 6;
	add.s32 	%r893, %r893, -6;
	bra.uni 	$L__BB9_77;

}
	// .globl	_ZN3cub18CUB_300001_SM_10006detail10radix_sort30DeviceRadixSortHistogramKernelINS1_5radix10policy_hubIfijE10Policy1000ELNS0_9SortOrderE0EfjNS1_21identity_decomposer_tEEEvPT2_PKT1_SA_iiT3_
.visible .entry _ZN3cub18CUB_300001_SM_10006detail10radix_sort30DeviceRadixSortHistogramKernelINS1_5radix10policy_hubIfijE10Policy1000ELNS0_9SortOrderE0EfjNS1_21identity_decomposer_tEEEvPT2_PKT1_SA_iiT3_(
	.param .u64 .ptr .align 1 _ZN3cub18CUB_300001_SM_10006detail10radix_sort30DeviceRadixSortHistogramKernelINS1_5radix10policy_hubIfijE10Policy1000ELNS0_9SortOrderE0EfjNS1_21identity_decomposer_tEEEvPT2_PKT1_SA_iiT3__param_0,
	.param .u64 .ptr .align 1 _ZN3cub18CUB_300001_SM_10006detail10radix_sort30DeviceRadixSortHistogramKernelINS1_5radix10policy_hubIfijE10Policy1000ELNS0_9SortOrderE0EfjNS1_21identity_decomposer_tEEEvPT2_PKT1_SA_iiT3__param_1,
	.param .u32 _ZN3cub18CUB_300001_SM_10006detail10radix_sort30DeviceRadixSortHistogramKernelINS1_5radix10policy_hubIfijE10Policy1000ELNS0_9SortOrderE0EfjNS1_21identity_decomposer_tEEEvPT2_PKT1_SA_iiT3__param_2,
	.param .u32 _ZN3cub18CUB_300001_SM_10006detail10radix_sort30DeviceRadixSortHistogramKernelINS1_5radix10policy_hubIfijE10Policy1000ELNS0_9SortOrderE0EfjNS1_21identity_decomposer_tEEEvPT2_PKT1_SA_iiT3__param_3,
	.param .u32 _ZN3cub18CUB_300001_SM_10006detail10radix_sort30DeviceRadixSortHistogramKernelINS1_5radix10policy_hubIfijE10Policy1000ELNS0_9SortOrderE0EfjNS1_21identity_decomposer_tEEEvPT2_PKT1_SA_iiT3__param_4,
	.param .align 1 .b8 _ZN3cub18CUB_300001_SM_10006detail10radix_sort30DeviceRadixSortHistogramKernelINS1_5radix10policy_hubIfijE10Policy1000ELNS0_9SortOrderE0EfjNS1_21identity_decomposer_tEEEvPT2_PKT1_SA_iiT3__param_5[1]
)
.maxntid 128
{
	.reg .pred 	%p<123>;
	.reg .b32 	%r<534>;
	.reg .b64 	%rd<57>;
	// demoted variable
	.shared .align 4 .b8 _ZZN3cub18CUB_300001_SM_10006detail10radix_sort30DeviceRadixSortHistogramKernelINS1_5radix10policy_hubIfijE10Policy1000ELNS0_9SortOrderE0EfjNS1_21identity_decomposer_tEEEvPT2_PKT1_SA_iiT3_E12temp_storage[4096];
	ld.param.u64 	%rd5, [_ZN3cub18CUB_300001_SM_10006detail10radix_sort30DeviceRadixSortHistogramKernelINS1_5radix10policy_hubIfijE10Policy1000ELNS0_9SortOrderE0EfjNS1_21identity_decomposer_tEEEvPT2_PKT1_SA_iiT3__param_0];
	ld.param.u64 	%rd6, [_ZN3cub18CUB_300001_SM_10006detail10radix_sort30DeviceRadixSortHistogramKernelINS1_5radix10policy_hubIfijE10Policy1000ELNS0_9SortOrderE0EfjNS1_21identity_decomposer_tEEEvPT2_PKT1_SA_iiT3__param_1];
	ld.param.u32 	%r184, [_ZN3cub18CUB_300001_SM_10006detail10radix_sort30DeviceRadixSortHistogramKernelINS1_5radix10policy_hubIfijE10Policy1000ELNS0_9SortOrderE0EfjNS1_21identity_decomposer_tEEEvPT2_PKT1_SA_iiT3__param_2];
	ld.param.u32 	%r185, [_ZN3cub18CUB_300001_SM_10006detail10radix_sort30DeviceRadixSortHistogramKernelINS1_5radix10policy_hubIfijE10Policy1000ELNS0_9SortOrderE0EfjNS1_21identity_decomposer_tEEEvPT2_PKT1_SA_iiT3__param_3];
	ld.param.u32 	%r186, [_ZN3cub18CUB_300001_SM_10006detail10radix_sort30DeviceRadixSortHistogramKernelINS1_5radix10policy_hubIfijE10Policy1000ELNS0_9SortOrderE0EfjNS1_21identity_decomposer_tEEEvPT2_PKT1_SA_iiT3__param_4];
	cvta.to.global.u64 	%rd1, %rd6;
	cvta.to.global.u64 	%rd2, %rd5;
	setp.eq.s32 	%p2, %r184, 0;
	@%p2 bra 	$L__BB10_153;
	sub.s32 	%r188, %r186, %r185;
	add.s32 	%r189, %r188, 7;
	shr.s32 	%r190, %r189, 31;
	shr.u32 	%r191, %r190, 29;
	add.s32 	%r192, %r189, %r191;
	shr.s32 	%r193, %r192, 3;
	mov.u32 	%r1, %tid.x;
	setp.gt.u32 	%p3, %r1, 255;
	setp.lt.s32 	%p4, %r189, 8;
	mov.u32 	%r194, %ctaid.x;
	shl.b32 	%r2, %r194, 11;
	mov.u32 	%r195, %nctaid.x;
	shl.b32 	%r3, %r195, 11;
	add.s32 	%r4, %r193, -1;
	and.b32  	%r5, %r193, 15;
	add.s32 	%r6, %r5, -1;
	and.b32  	%r7, %r193, 7;
	add.s32 	%r8, %r7, -1;
	and.b32  	%r9, %r193, 3;
	add.s32 	%r10, %r9, -1;
	or.pred  	%p1, %p3, %p4;
	shl.b32 	%r196, %r1, 2;
	mov.u32 	%r197, _ZZN3cub18CUB_300001_SM_10006detail10radix_sort30DeviceRadixSortHistogramKernelINS1_5radix10policy_hubIfijE10Policy1000ELNS0_9SortOrderE0EfjNS1_21identity_decomposer_tEEEvPT2_PKT1_SA_iiT3_E12temp_storage;
	add.s32 	%r11, %r197, %r196;
	and.b32  	%r12, %r193, 268435440;
	add.s32 	%r13, %r1, 256;
	add.s32 	%r14, %r1, 384;
	add.s32 	%r15, %r1, 512;
	add.s32 	%r16, %r1, 640;
	add.s32 	%r17, %r1, 768;
	add.s32 	%r18, %r1, 1280;
	add.s32 	%r19, %r1, 1920;
	and.b32  	%r20, %r193, 268435448;
	and.b32  	%r21, %r193, 1;
	neg.s32 	%r22, %r12;
	add.s32 	%r23, %r11, 8192;
	add.s32 	%r198, %r184, -1;
	shr.u32 	%r199, %r198, 30;
	add.s32 	%r200, %r199, 1;
	min.u32 	%r24, %r200, %r184;
	mov.b32 	%r482, 0;
$L__BB10_2:
	@%p1 bra 	$L__BB10_30;
	setp.lt.u32 	%p5, %r4, 15;
	mov.b32 	%r486, 0;
	@%p5 bra 	$L__BB10_6;
	mov.u32 	%r483, %r23;
	mov.u32 	%r484, %r22;
$L__BB10_5:
	.pragma "nounroll";
	mov.b32 	%r202, 0;
	st.shared.u32 	[%r483+-8192], %r202;
	st.shared.u32 	[%r483+-7168], %r202;
	st.shared.u32 	[%r483+-6144], %r202;
	st.shared.u32 	[%r483+-5120], %r202;
	st.shared.u32 	[%r483+-4096], %r202;
	st.shared.u32 	[%r483+-3072], %r202;
	st.shared.u32 	[%r483+-2048], %r202;
	st.shared.u32 	[%r483+-1024], %r202;
	st.shared.u32 	[%r483], %r202;
	st.shared.u32 	[%r483+1024], %r202;
	st.shared.u32 	[%r483+2048], %r202;
	st.shared.u32 	[%r483+3072], %r202;
	st.shared.u32 	[%r483+4096], %r202;
	st.shared.u32 	[%r483+5120], %r202;
	st.shared.u32 	[%r483+6144], %r202;
	st.shared.u32 	[%r483+7168], %r202;
	add.s32 	%r484, %r484, 16;
	add.s32 	%r483, %r483, 16384;
	setp.ne.s32 	%p6, %r484, 0;
	mov.u32 	%r486, %r12;
	@%p6 bra 	$L__BB10_5;
$L__BB10_6:
	setp.eq.s32 	%p7, %r5, 0;
	@%p7 bra 	$L__BB10_16;
	setp.lt.u32 	%p8, %r6, 7;
	@%p8 bra 	$L__BB10_9;
	shl.b32 	%r203, %r486, 10;
	add.s32 	%r204, %r11, %r203;
	mov.b32 	%r205, 0;
	st.shared.u32 	[%r204], %r205;
	st.shared.u32 	[%r204+1024], %r205;
	st.shared.u32 	[%r204+2048], %r205;
	st.shared.u32 	[%r204+3072], %r205;
	st.shared.u32 	[%r204+4096], %r205;
	st.shared.u32 	[%r204+5120], %r205;
	st.shared.u32 	[%r204+6144], %r205;
	st.shared.u32 	[%r204+7168], %r205;
	add.s32 	%r486, %r486, 8;
$L__BB10_9:
	setp.eq.s32 	%p9, %r7, 0;
	@%p9 bra 	$L__BB10_16;
	setp.lt.u32 	%p10, %r8, 3;
	@%p10 bra 	$L__BB10_12;
	shl.b32 	%r206, %r486, 10;
	add.s32 	%r207, %r11, %r206;
	mov.b32 	%r208, 0;
	st.shared.u32 	[%r207], %r208;
	st.shared.u32 	[%r207+1024], %r208;
	st.shared.u32 	[%r207+2048], %r208;
	st.shared.u32 	[%r207+3072], %r208;
	add.s32 	%r486, %r486, 4;
$L__BB10_12:
	setp.eq.s32 	%p11, %r9, 0;
	@%p11 bra 	$L__BB10_16;
	setp.eq.s32 	%p12, %r9, 1;
	shl.b32 	%r209, %r486, 10;
	add.s32 	%r35, %r11, %r209;
	mov.b32 	%r210, 0;
	st.shared.u32 	[%r35], %r210;
	@%p12 bra 	$L__BB10_16;
	setp.eq.s32 	%p13, %r9, 2;
	mov.b32 	%r211, 0;
	st.shared.u32 	[%r35+1024], %r211;
	@%p13 bra 	$L__BB10_16;
	mov.b32 	%r212, 0;
	st.shared.u32 	[%r35+2048], %r212;
$L__BB10_16:
	setp.gt.u32 	%p14, %r1, 127;
	@%p14 bra 	$L__BB10_30;
	setp.lt.u32 	%p15, %r4, 15;
	mov.b32 	%r490, 0;
	@%p15 bra 	$L__BB10_20;
	mov.b32 	%r488, 0;
$L__BB10_19:
	.pragma "nounroll";
	shl.b32 	%r215, %r488, 10;
	add.s32 	%r216, %r11, %r215;
	mov.b32 	%r217, 0;
	st.shared.u32 	[%r216+512], %r217;
	st.shared.u32 	[%r216+1536], %r217;
	st.shared.u32 	[%r216+2560], %r217;
	st.shared.u32 	[%r216+3584], %r217;
	st.shared.u32 	[%r216+4608], %r217;
	st.shared.u32 	[%r216+5632], %r217;
	st.shared.u32 	[%r216+6656], %r217;
	st.shared.u32 	[%r216+7680], %r217;
	st.shared.u32 	[%r216+8704], %r217;
	st.shared.u32 	[%r216+9728], %r217;
	st.shared.u32 	[%r216+10752], %r217;
	st.shared.u32 	[%r216+11776], %r217;
	st.shared.u32 	[%r216+12800], %r217;
	st.shared.u32 	[%r216+13824], %r217;
	st.shared.u32 	[%r216+14848], %r217;
	st.shared.u32 	[%r216+15872], %r217;
	add.s32 	%r488, %r488, 16;
	setp.ne.s32 	%p16, %r488, %r12;
	mov.u32 	%r490, %r12;
	@%p16 bra 	$L__BB10_19;
$L__BB10_20:
	setp.eq.s32 	%p17, %r5, 0;
	@%p17 bra 	$L__BB10_30;
	setp.lt.u32 	%p18, %r6, 7;
	@%p18 bra 	$L__BB10_23;
	shl.b32 	%r218, %r490, 10;
	add.s32 	%r219, %r11, %r218;
	mov.b32 	%r220, 0;
	st.shared.u32 	[%r219+512], %r220;
	st.shared.u32 	[%r219+1536], %r220;
	st.shared.u32 	[%r219+2560], %r220;
	st.shared.u32 	[%r219+3584], %r220;
	st.shared.u32 	[%r219+4608], %r220;
	st.shared.u32 	[%r219+5632], %r220;
	st.shared.u32 	[%r219+6656], %r220;
	st.shared.u32 	[%r219+7680], %r220;
	add.s32 	%r490, %r490, 8;
$L__BB10_23:
	setp.eq.s32 	%p19, %r7, 0;
	@%p19 bra 	$L__BB10_30;
	setp.lt.u32 	%p20, %r8, 3;
	@%p20 bra 	$L__BB10_26;
	shl.b32 	%r221, %r490, 10;
	add.s32 	%r222, %r11, %r221;
	mov.b32 	%r223, 0;
	st.shared.u32 	[%r222+512], %r223;
	st.shared.u32 	[%r222+1536], %r223;
	st.shared.u32 	[%r222+2560], %r223;
	st.shared.u32 	[%r222+3584], %r223;
	add.s32 	%r490, %r490, 4;
$L__BB10_26:
	setp.eq.s32 	%p21, %r9, 0;
	@%p21 bra 	$L__BB10_30;
	setp.eq.s32 	%p22, %r9, 1;
	shl.b32 	%r224, %r490, 10;
	add.s32 	%r43, %r11, %r224;
	mov.b32 	%r225, 0;
	st.shared.u32 	[%r43+512], %r225;
	@%p22 bra 	$L__BB10_30;
	setp.eq.s32 	%p23, %r9, 2;
	mov.b32 	%r226, 0;
	st.shared.u32 	[%r43+1536], %r226;
	@%p23 bra 	$L__BB10_30;
	mov.b32 	%r227, 0;
	st.shared.u32 	[%r43+2560], %r227;
$L__BB10_30:
	bar.sync 	0;
	bar.sync 	0;
	shl.b32 	%r44, %r482, 30;
	sub.s32 	%r228, %r184, %r44;
	min.u32 	%r45, %r228, 1073741824;
	setp.ge.u32 	%p24, %r2, %r45;
	@%p24 bra 	$L__BB10_70;
	mov.u32 	%r492, %r2;
$L__BB10_32:
	add.s32 	%r47, %r492, %r44;
	sub.s32 	%r48, %r184, %r47;
	setp.lt.u32 	%p25, %r48, 2048;
	@%p25 bra 	$L__BB10_34;
	add.s32 	%r255, %r1, %r47;
	mul.wide.u32 	%rd10, %r255, 4;
	add.s64 	%rd11, %rd1, %rd10;
	ld.global.u32 	%r523, [%rd11];
	ld.global.u32 	%r522, [%rd11+512];
	ld.global.u32 	%r521, [%rd11+1024];
	ld.global.u32 	%r520, [%rd11+1536];
	ld.global.u32 	%r519, [%rd11+2048];
	ld.global.u32 	%r518, [%rd11+2560];
	ld.global.u32 	%r517, [%rd11+3072];
	ld.global.u32 	%r516, [%rd11+3584];
	ld.global.u32 	%r515, [%rd11+4096];
	ld.global.u32 	%r514, [%rd11+4608];
	ld.global.u32 	%r513, [%rd11+5120];
	ld.global.u32 	%r512, [%rd11+5632];
	ld.global.u32 	%r511, [%rd11+6144];
	ld.global.u32 	%r510, [%rd11+6656];
	ld.global.u32 	%r509, [%rd11+7168];
	ld.global.u32 	%r508, [%rd11+7680];
	bra.uni 	$L__BB10_66;
$L__BB10_34:
	setp.ge.s32 	%p26, %r1, %r48;
	mov.b32 	%r523, 2147483647;
	@%p26 bra 	$L__BB10_36;
	add.s32 	%r230, %r1, %r47;
	mul.wide.u32 	%rd7, %r230, 4;
	add.s64 	%rd8, %rd1, %rd7;
	ld.global.u32 	%r523, [%rd8];
$L__BB10_36:
	add.s32 	%r232, %r1, 128;
	setp.ge.s32 	%p27, %r232, %r48;
	add.s32 	%r233, %r1, %r47;
	mul.wide.u32 	%rd9, %r233, 4;
	add.s64 	%rd3, %rd1, %rd9;
	mov.b32 	%r522, 2147483647;
	@%p27 bra 	$L__BB10_38;
	ld.global.u32 	%r522, [%rd3+512];
$L__BB10_38:
	setp.ge.s32 	%p28, %r13, %r48;
	mov.b32 	%r521, 2147483647;
	@%p28 bra 	$L__BB10_40;
	ld.global.u32 	%r521, [%rd3+1024];
$L__BB10_40:
	setp.ge.s32 	%p29, %r14, %r48;
	mov.b32 	%r520, 2147483647;
	@%p29 bra 	$L__BB10_42;
	ld.global.u32 	%r520, [%rd3+1536];
$L__BB10_42:
	setp.ge.s32 	%p30, %r15, %r48;
	mov.b32 	%r519, 2147483647;
	@%p30 bra 	$L__BB10_44;
	ld.global.u32 	%r519, [%rd3+2048];
$L__BB10_44:
	setp.ge.s32 	%p31, %r16, %r48;
	mov.b32 	%r518, 2147483647;
	@%p31 bra 	$L__BB10_46;
	ld.global.u32 	%r518, [%rd3+2560];
$L__BB10_46:
	setp.ge.s32 	%p32, %r17, %r48;
	mov.b32 	%r517, 2147483647;
	@%p32 bra 	$L__BB10_48;
	ld.global.u32 	%r517, [%rd3+3072];
$L__BB10_48:
	add.s32 	%r240, %r1, 896;
	setp.ge.s32 	%p33, %r240, %r48;
	mov.b32 	%r516, 2147483647;
	@%p33 bra 	$L__BB10_50;
	ld.global.u32 	%r516, [%rd3+3584];
$L__BB10_50:
	or.b32  	%r242, %r1, 1024;
	setp.ge.s32 	%p34, %r242, %r48;
	mov.b32 	%r515, 2147483647;
	@%p34 bra 	$L__BB10_52;
	ld.global.u32 	%r515, [%rd3+4096];
$L__BB10_52:
	add.s32 	%r244, %r1, 1152;
	setp.ge.s32 	%p35, %r244, %r48;
	mov.b32 	%r514, 2147483647;
	@%p35 bra 	$L__BB10_54;
	ld.global.u32 	%r514, [%rd3+4608];
$L__BB10_54:
	setp.ge.s32 	%p36, %r18, %r48;
	mov.b32 	%r513, 2147483647;
	@%p36 bra 	$L__BB10_56;
	ld.global.u32 	%r513, [%rd3+5120];
$L__BB10_56:
	add.s32 	%r247, %r1, 1408;
	setp.ge.s32 	%p37, %r247, %r48;
	mov.b32 	%r512, 2147483647;
	@%p37 bra 	$L__BB10_58;
	ld.global.u32 	%r512, [%rd3+5632];
$L__BB10_58:
	add.s32 	%r249, %r1, 1536;
	setp.ge.s32 	%p38, %r249, %r48;
	mov.b32 	%r511, 2147483647;
	@%p38 bra 	$L__BB10_60;
	ld.global.u32 	%r511, [%rd3+6144];
$L__BB10_60:
	add.s32 	%r251, %r1, 1664;
	setp.ge.s32 	%p39, %r251, %r48;
	mov.b32 	%r510, 2147483647;
	@%p39 bra 	$L__BB10_62;
	ld.global.u32 	%r510, [%rd3+6656];
$L__BB10_62:
	add.s32 	%r253, %r1, 1792;
	setp.ge.s32 	%p40, %r253, %r48;
	mov.b32 	%r509, 2147483647;
	@%p40 bra 	$L__BB10_64;
	ld.global.u32 	%r509, [%rd3+7168];
$L__BB10_64:
	setp.ge.s32 	%p41, %r19, %r48;
	mov.b32 	%r508, 2147483647;
	@%p41 bra 	$L__BB10_66;
	ld.global.u32 	%r508, [%rd3+7680];
$L__BB10_66:
	setp.le.s32 	%p42, %r186, %r185;
	@%p42 bra 	$L__BB10_69;
	setp.gt.s32 	%p43, %r523, -1;
	selp.b32 	%r257, -2147483648, -1, %p43;
	xor.b32  	%r258, %r257, %r523;
	setp.gt.s32 	%p44, %r522, -1;
	selp.b32 	%r259, -2147483648, -1, %p44;
	xor.b32  	%r260, %r259, %r522;
	setp.gt.s32 	%p45, %r521, -1;
	selp.b32 	%r261, -2147483648, -1, %p45;
	xor.b32  	%r262, %r261, %r521;
	setp.gt.s32 	%p46, %r520, -1;
	selp.b32 	%r263, -2147483648, -1, %p46;
	xor.b32  	%r264, %r263, %r520;
	setp.gt.s32 	%p47, %r519, -1;
	selp.b32 	%r265, -2147483648, -1, %p47;
	xor.b32  	%r266, %r265, %r519;
	setp.gt.s32 	%p48, %r518, -1;
	selp.b32 	%r267, -2147483648, -1, %p48;
	xor.b32  	%r268, %r267, %r518;
	setp.gt.s32 	%p49, %r517, -1;
	selp.b32 	%r269, -2147483648, -1, %p49;
	xor.b32  	%r270, %r269, %r517;
	setp.gt.s32 	%p50, %r516, -1;
	selp.b32 	%r271, -2147483648, -1, %p50;
	xor.b32  	%r272, %r271, %r516;
	setp.gt.s32 	%p51, %r515, -1;
	selp.b32 	%r273, -2147483648, -1, %p51;
	xor.b32  	%r274, %r273, %r515;
	setp.gt.s32 	%p52, %r514, -1;
	selp.b32 	%r275, -2147483648, -1, %p52;
	xor.b32  	%r276, %r275, %r514;
	setp.gt.s32 	%p53, %r513, -1;
	selp.b32 	%r277, -2147483648, -1, %p53;
	xor.b32  	%r278, %r277, %r513;
	setp.gt.s32 	%p54, %r512, -1;
	selp.b32 	%r279, -2147483648, -1, %p54;
	xor.b32  	%r280, %r279, %r512;
	setp.gt.s32 	%p55, %r511, -1;
	selp.b32 	%r281, -2147483648, -1, %p55;
	xor.b32  	%r282, %r281, %r511;
	setp.gt.s32 	%p56, %r510, -1;
	selp.b32 	%r283, -2147483648, -1, %p56;
	xor.b32  	%r284, %r283, %r510;
	setp.gt.s32 	%p57, %r509, -1;
	selp.b32 	%r285, -2147483648, -1, %p57;
	xor.b32  	%r286, %r285, %r509;
	setp.gt.s32 	%p58, %r508, -1;
	selp.b32 	%r287, -2147483648, -1, %p58;
	xor.b32  	%r288, %r287, %r508;
	setp.eq.s32 	%p59, %r258, 2147483647;
	selp.b32 	%r112, -2147483648, %r258, %p59;
	setp.eq.s32 	%p60, %r260, 2147483647;
	selp.b32 	%r113, -2147483648, %r260, %p60;
	setp.eq.s32 	%p61, %r262, 2147483647;
	selp.b32 	%r114, -2147483648, %r262, %p61;
	setp.eq.s32 	%p62, %r264, 2147483647;
	selp.b32 	%r115, -2147483648, %r264, %p62;
	setp.eq.s32 	%p63, %r266, 2147483647;
	selp.b32 	%r116, -2147483648, %r266, %p63;
	setp.eq.s32 	%p64, %r268, 2147483647;
	selp.b32 	%r117, -2147483648, %r268, %p64;
	setp.eq.s32 	%p65, %r270, 2147483647;
	selp.b32 	%r118, -2147483648, %r270, %p65;
	setp.eq.s32 	%p66, %r272, 2147483647;
	selp.b32 	%r119, -2147483648, %r272, %p66;
	setp.eq.s32 	%p67, %r274, 2147483647;
	selp.b32 	%r120, -2147483648, %r274, %p67;
	setp.eq.s32 	%p68, %r276, 2147483647;
	selp.b32 	%r121, -2147483648, %r276, %p68;
	setp.eq.s32 	%p69, %r278, 2147483647;
	selp.b32 	%r122, -2147483648, %r278, %p69;
	setp.eq.s32 	%p70, %r280, 2147483647;
	selp.b32 	%r123, -2147483648, %r280, %p70;
	setp.eq.s32 	%p71, %r282, 2147483647;
	selp.b32 	%r124, -2147483648, %r282, %p71;
	setp.eq.s32 	%p72, %r284, 2147483647;
	selp.b32 	%r125, -2147483648, %r284, %p72;
	setp.eq.s32 	%p73, %r286, 2147483647;
	selp.b32 	%r126, -2147483648, %r286, %p73;
	setp.eq.s32 	%p74, %r288, 2147483647;
	selp.b32 	%r127, -2147483648, %r288, %p74;
	mov.b32 	%r524, 0;
	mov.u32 	%r525, %r185;
$L__BB10_68:
	sub.s32 	%r289, %r186, %r525;
	shl.b32 	%r290, %r524, 10;
	mov.u32 	%r291, _ZZN3cub18CUB_300001_SM_10006detail10radix_sort30DeviceRadixSortHistogramKernelINS1_5radix10policy_hubIfijE10Policy1000ELNS0_9SortOrderE0EfjNS1_21identity_decomposer_tEEEvPT2_PKT1_SA_iiT3_E12temp_storage;
	add.s32 	%r292, %r291, %r290;
	min.s32 	%r293, %r289, 8;
	mov.b32 	%r294, -1;
	shl.b32 	%r295, %r294, %r293;
	not.b32 	%r296, %r295;
	shr.u32 	%r297, %r112, %r525;
	and.b32  	%r298, %r297, %r296;
	shl.b32 	%r299, %r298, 2;
	add.s32 	%r300, %r292, %r299;
	atom.shared.add.u32 	%r301, [%r300], 1;
	shr.u32 	%r302, %r113, %r525;
	and.b32  	%r303, %r302, %r296;
	shl.b32 	%r304, %r303, 2;
	add.s32 	%r305, %r292, %r304;
	atom.shared.add.u32 	%r306, [%r305], 1;
	shr.u32 	%r307, %r114, %r525;
	and.b32  	%r308, %r307, %r296;
	shl.b32 	%r309, %r308, 2;
	add.s32 	%r310, %r292, %r309;
	atom.shared.add.u32 	%r311, [%r310], 1;
	shr.u32 	%r312, %r115, %r525;
	and.b32  	%r313, %r312, %r296;
	shl.b32 	%r314, %r313, 2;
	add.s32 	%r315, %r292, %r314;
	atom.shared.add.u32 	%r316, [%r315], 1;
	shr.u32 	%r317, %r116, %r525;
	and.b32  	%r318, %r317, %r296;
	shl.b32 	%r319, %r318, 2;
	add.s32 	%r320, %r292, %r319;
	atom.shared.add.u32 	%r321, [%r320], 1;
	shr.u32 	%r322, %r117, %r525;
	and.b32  	%r323, %r322, %r296;
	shl.b32 	%r324, %r323, 2;
	add.s32 	%r325, %r292, %r324;
	atom.shared.add.u32 	%r326, [%r325], 1;
	shr.u32 	%r327, %r118, %r525;
	and.b32  	%r328, %r327, %r296;
	shl.b32 	%r329, %r328, 2;
	add.s32 	%r330, %r292, %r329;
	atom.shared.add.u32 	%r331, [%r330], 1;
	shr.u32 	%r332, %r119, %r525;
	and.b32  	%r333, %r332, %r296;
	shl.b32 	%r334, %r333, 2;
	add.s32 	%r335, %r292, %r334;
	atom.shared.add.u32 	%r336, [%r335], 1;
	shr.u32 	%r337, %r120, %r525;
	and.b32  	%r338, %r337, %r296;
	shl.b32 	%r339, %r338, 2;
	add.s32 	%r340, %r292, %r339;
	atom.shared.add.u32 	%r341, [%r340], 1;
	shr.u32 	%r342, %r121, %r525;
	and.b32  	%r343, %r342, %r296;
	shl.b32 	%r344, %r343, 2;
	add.s32 	%r345, %r292, %r344;
	atom.shared.add.u32 	%r346, [%r345], 1;
	shr.u32 	%r347, %r122, %r525;
	and.b32  	%r348, %r347, %r296;
	shl.b32 	%r349, %r348, 2;
	add.s32 	%r350, %r292, %r349;
	atom.shared.add.u32 	%r351, [%r350], 1;
	shr.u32 	%r352, %r123, %r525;
	and.b32  	%r353, %r352, %r296;
	shl.b32 	%r354, %r353, 2;
	add.s32 	%r355, %r292, %r354;
	atom.shared.add.u32 	%r356, [%r355], 1;
	shr.u32 	%r357, %r124, %r525;
	and.b32  	%r358, %r357, %r296;
	shl.b32 	%r359, %r358, 2;
	add.s32 	%r360, %r292, %r359;
	atom.shared.add.u32 	%r361, [%r360], 1;
	shr.u32 	%r362, %r125, %r525;
	and.b32  	%r363, %r362, %r296;
	shl.b32 	%r364, %r363, 2;
	add.s32 	%r365, %r292, %r364;
	atom.shared.add.u32 	%r366, [%r365], 1;
	shr.u32 	%r367, %r126, %r525;
	and.b32  	%r368, %r367, %r296;
	shl.b32 	%r369, %r368, 2;
	add.s32 	%r370, %r292, %r369;
	atom.shared.add.u32 	%r371, [%r370], 1;
	shr.u32 	%r372, %r127, %r525;
	and.b32  	%r373, %r372, %r296;
	shl.b32 	%r374, %r373, 2;
	add.s32 	%r375, %r292, %r374;
	atom.shared.add.u32 	%r376, [%r375], 1;
	add.s32 	%r525, %r525, 8;
	add.s32 	%r524, %r524, 1;
	setp.lt.s32 	%p75, %r525, %r186;
	@%p75 bra 	$L__BB10_68;
$L__BB10_69:
	add.s32 	%r492, %r492, %r3;
	setp.lt.u32 	%p76, %r492, %r45;
	@%p76 bra 	$L__BB10_32;
$L__BB10_70:
	bar.sync 	0;
	@%p1 bra 	$L__BB10_152;
	setp.lt.u32 	%p77, %r4, 7;
	mov.b32 	%r528, 0;
	@%p77 bra 	$L__BB10_90;
	mov.b32 	%r526, 0;
$L__BB10_73:
	.pragma "nounroll";
	shl.b32 	%r379, %r526, 10;
	add.s32 	%r134, %r11, %r379;
	ld.shared.u32 	%r135, [%r134];
	setp.eq.s32 	%p78, %r135, 0;
	@%p78 bra 	$L__BB10_75;
	shl.b32 	%r380, %r526, 8;
	add.s32 	%r381, %r380, %r1;
	mul.wide.u32 	%rd12, %r381, 4;
	add.s64 	%rd13, %rd2, %rd12;
	atom.global.add.u32 	%r382, [%rd13], %r135;
$L__BB10_75:
	ld.shared.u32 	%r136, [%r134+1024];
	setp.eq.s32 	%p79, %r136, 0;
	@%p79 bra 	$L__BB10_77;
	shl.b32 	%r383, %r526, 8;
	add.s32 	%r384, %r383, %r1;
	add.s32 	%r385, %r384, 256;
	mul.wide.u32 	%rd14, %r385, 4;
	add.s64 	%rd15, %rd2, %rd14;
	atom.global.add.u32 	%r386, [%rd15], %r136;
$L__BB10_77:
	ld.shared.u32 	%r137, [%r134+2048];
	setp.eq.s32 	%p80, %r137, 0;
	@%p80 bra 	$L__BB10_79;
	shl.b32 	%r387, %r526, 8;
	add.s32 	%r388, %r387, %r1;
	add.s32 	%r389, %r388, 512;
	mul.wide.u32 	%rd16, %r389, 4;
	add.s64 	%rd17, %rd2, %rd16;
	atom.global.add.u32 	%r390, [%rd17], %r137;
$L__BB10_79:
	ld.shared.u32 	%r138, [%r134+3072];
	setp.eq.s32 	%p81, %r138, 0;
	@%p81 bra 	$L__BB10_81;
	shl.b32 	%r391, %r526, 8;
	add.s32 	%r392, %r391, %r1;
	add.s32 	%r393, %r392, 768;
	mul.wide.u32 	%rd18, %r393, 4;
	add.s64 	%rd19, %rd2, %rd18;
	atom.global.add.u32 	%r394, [%rd19], %r138;
$L__BB10_81:
	ld.shared.u32 	%r139, [%r134+4096];
	setp.eq.s32 	%p82, %r139, 0;
	@%p82 bra 	$L__BB10_83;
	shl.b32 	%r395, %r526, 8;
	add.s32 	%r396, %r395, %r1;
	add.s32 	%r397, %r396, 1024;
	mul.wide.u32 	%rd20, %r397, 4;
	add.s64 	%rd21, %rd2, %rd20;
	atom.global.add.u32 	%r398, [%rd21], %r139;
$L__BB10_83:
	ld.shared.u32 	%r140, [%r134+5120];
	setp.eq.s32 	%p83, %r140, 0;
	@%p83 bra 	$L__BB10_85;
	shl.b32 	%r399, %r526, 8;
	add.s32 	%r400, %r399, %r1;
	add.s32 	%r401, %r400, 1280;
	mul.wide.u32 	%rd22, %r401, 4;
	add.s64 	%rd23, %rd2, %rd22;
	atom.global.add.u32 	%r402, [%rd23], %r140;
$L__BB10_85:
	ld.shared.u32 	%r141, [%r134+6144];
	setp.eq.s32 	%p84, %r141, 0;
	@%p84 bra 	$L__BB10_87;
	shl.b32 	%r403, %r526, 8;
	add.s32 	%r404, %r403, %r1;
	add.s32 	%r405, %r404, 1536;
	mul.wide.u32 	%rd24, %r405, 4;
	add.s64 	%rd25, %rd2, %rd24;
	atom.global.add.u32 	%r406, [%rd25], %r141;
$L__BB10_87:
	ld.shared.u32 	%r142, [%r134+7168];
	setp.eq.s32 	%p85, %r142, 0;
	@%p85 bra 	$L__BB10_89;
	shl.b32 	%r407, %r526, 8;
	add.s32 	%r408, %r407, %r1;
	add.s32 	%r409, %r408, 1792;
	mul.wide.u32 	%rd26, %r409, 4;
	add.s64 	%rd27, %rd2, %rd26;
	atom.global.add.u32 	%r410, [%rd27], %r142;
$L__BB10_89:
	add.s32 	%r526, %r526, 8;
	setp.ne.s32 	%p86, %r526, %r20;
	mov.u32 	%r528, %r20;
	@%p86 bra 	$L__BB10_73;
$L__BB10_90:
	setp.eq.s32 	%p87, %r7, 0;
	@%p87 bra 	$L__BB10_111;
	setp.lt.u32 	%p88, %r8, 3;
	@%p88 bra 	$L__BB10_101;
	shl.b32 	%r411, %r528, 10;
	add.s32 	%r145, %r11, %r411;
	ld.shared.u32 	%r146, [%r145];
	setp.eq.s32 	%p89, %r146, 0;
	@%p89 bra 	$L__BB10_94;
	shl.b32 	%r412, %r528, 8;
	add.s32 	%r413, %r412, %r1;
	mul.wide.u32 	%rd28, %r413, 4;
	add.s64 	%rd29, %rd2, %rd28;
	atom.global.add.u32 	%r414, [%rd29], %r146;
$L__BB10_94:
	ld.shared.u32 	%r147, [%r145+1024];
	setp.eq.s32 	%p90, %r147, 0;
	@%p90 bra 	$L__BB10_96;
	shl.b32 	%r415, %r528, 8;
	add.s32 	%r416, %r415, %r1;
	add.s32 	%r417, %r416, 256;
	mul.wide.u32 	%rd30, %r417, 4;
	add.s64 	%rd31, %rd2, %rd30;
	atom.global.add.u32 	%r418, [%rd31], %r147;
$L__BB10_96:
	ld.shared.u32 	%r148, [%r145+2048];
	setp.eq.s32 	%p91, %r148, 0;
	@%p91 bra 	$L__BB10_98;
	shl.b32 	%r419, %r528, 8;
	add.s32 	%r420, %r419, %r1;
	add.s32 	%r421, %r420, 512;
	mul.wide.u32 	%rd32, %r421, 4;
	add.s64 	%rd33, %rd2, %rd32;
	atom.global.add.u32 	%r422, [%rd33], %r148;
$L__BB10_98:
	ld.shared.u32 	%r149, [%r145+3072];
	setp.eq.s32 	%p92, %r149, 0;
	@%p92 bra 	$L__BB10_100;
	shl.b32 	%r423, %r528, 8;
	add.s32 	%r424, %r423, %r1;
	add.s32 	%r425, %r424, 768;
	mul.wide.u32 	%rd34, %r425, 4;
	add.s64 	%rd35, %rd2, %rd34;
	atom.global.add.u32 	%r426, [%rd35], %r149;
$L__BB10_100:
	add.s32 	%r528, %r528, 4;
$L__BB10_101:
	setp.eq.s32 	%p93, %r9, 0;
	@%p93 bra 	$L__BB10_111;
	setp.eq.s32 	%p94, %r10, 0;
	@%p94 bra 	$L__BB10_108;
	shl.b32 	%r427, %r528, 10;
	add.s32 	%r152, %r11, %r427;
	ld.shared.u32 	%r153, [%r152];
	setp.eq.s32 	%p95, %r153, 0;
	@%p95 bra 	$L__BB10_105;
	shl.b32 	%r428, %r528, 8;
	add.s32 	%r429, %r428, %r1;
	mul.wide.u32 	%rd36, %r429, 4;
	add.s64 	%rd37, %rd2, %rd36;
	atom.global.add.u32 	%r430, [%rd37], %r153;
$L__BB10_105:
	ld.shared.u32 	%r154, [%r152+1024];
	setp.eq.s32 	%p96, %r154, 0;
	@%p96 bra 	$L__BB10_107;
	shl.b32 	%r431, %r528, 8;
	add.s32 	%r432, %r431, %r1;
	add.s32 	%r433, %r432, 256;
	mul.wide.u32 	%rd38, %r433, 4;
	add.s64 	%rd39, %rd2, %rd38;
	atom.global.add.u32 	%r434, [%rd39], %r154;
$L__BB10_107:
	add.s32 	%r528, %r528, 2;
$L__BB10_108:
	setp.eq.s32 	%p97, %r21, 0;
	@%p97 bra 	$L__BB10_111;
	shl.b32 	%r435, %r528, 10;
	add.s32 	%r436, %r11, %r435;
	ld.shared.u32 	%r157, [%r436];
	setp.eq.s32 	%p98, %r157, 0;
	@%p98 bra 	$L__BB10_111;
	shl.b32 	%r437, %r528, 8;
	add.s32 	%r438, %r437, %r1;
	mul.wide.u32 	%rd40, %r438, 4;
	add.s64 	%rd41, %rd2, %rd40;
	atom.global.add.u32 	%r439, [%rd41], %r157;
$L__BB10_111:
	setp.gt.u32 	%p99, %r1, 127;
	@%p99 bra 	$L__BB10_152;
	setp.lt.u32 	%p100, %r4, 7;
	mov.b32 	%r532, 0;
	@%p100 bra 	$L__BB10_131;
	mov.b32 	%r530, 0;
$L__BB10_114:
	.pragma "nounroll";
	shl.b32 	%r442, %r530, 10;
	add.s32 	%r159, %r11, %r442;
	ld.shared.u32 	%r160, [%r159+512];
	setp.eq.s32 	%p101, %r160, 0;
	shl.b32 	%r443, %r530, 8;
	add.s32 	%r444, %r443, %r1;
	mul.wide.u32 	%rd42, %r444, 4;
	add.s64 	%rd4, %rd2, %rd42;
	@%p101 bra 	$L__BB10_116;
	atom.global.add.u32 	%r445, [%rd4+512], %r160;
$L__BB10_116:
	ld.shared.u32 	%r161, [%r159+1536];
	setp.eq.s32 	%p102, %r161, 0;
	@%p102 bra 	$L__BB10_118;
	atom.global.add.u32 	%r446, [%rd4+1536], %r161;
$L__BB10_118:
	ld.shared.u32 	%r162, [%r159+2560];
	setp.eq.s32 	%p103, %r162, 0;
	@%p103 bra 	$L__BB10_120;
	atom.global.add.u32 	%r447, [%rd4+2560], %r162;
$L__BB10_120:
	ld.shared.u32 	%r163, [%r159+3584];
	setp.eq.s32 	%p104, %r163, 0;
	@%p104 bra 	$L__BB10_122;
	atom.global.add.u32 	%r448, [%rd4+3584], %r163;
$L__BB10_122:
	ld.shared.u32 	%r164, [%r159+4608];
	setp.eq.s32 	%p105, %r164, 0;
	@%p105 bra 	$L__BB10_124;
	atom.global.add.u32 	%r449, [%rd4+4608], %r164;
$L__BB10_124:
	ld.shared.u32 	%r165, [%r159+5632];
	setp.eq.s32 	%p106, %r165, 0;
	@%p106 bra 	$L__BB10_126;
	atom.global.add.u32 	%r450, [%rd4+5632], %r165;
$L__BB10_126:
	ld.shared.u32 	%r166, [%r159+6656];
	setp.eq.s32 	%p107, %r166, 0;
	@%p107 bra 	$L__BB10_128;
	atom.global.add.u32 	%r451, [%rd4+6656], %r166;
$L__BB10_128:
	ld.shared.u32 	%r167, [%r159+7680];
	setp.eq.s32 	%p108, %r167, 0;
	@%p108 bra 	$L__BB10_130;
	atom.global.add.u32 	%r452, [%rd4+7680], %r167;
$L__BB10_130:
	add.s32 	%r530, %r530, 8;
	setp.ne.s32 	%p109, %r530, %r20;
	mov.u32 	%r532, %r20;
	@%p109 bra 	$L__BB10_114;
$L__BB10_131:
	setp.eq.s32 	%p110, %r7, 0;
	@%p110 bra 	$L__BB10_152;
	setp.lt.u32 	%p111, %r8, 3;
	@%p111 bra 	$L__BB10_142;
	shl.b32 	%r453, %r532, 10;
	add.s32 	%r170, %r11, %r453;
	ld.shared.u32 	%r171, [%r170+512];
	setp.eq.s32 	%p112, %r171, 0;
	@%p112 bra 	$L__BB10_135;
	shl.b32 	%r454, %r532, 8;
	add.s32 	%r455, %r454, %r1;
	mul.wide.u32 	%rd43, %r455, 4;
	add.s64 	%rd44, %rd2, %rd43;
	atom.global.add.u32 	%r456, [%rd44+512], %r171;
$L__BB10_135:
	ld.shared.u32 	%r172, [%r170+1536];
	setp.eq.s32 	%p113, %r172, 0;
	@%p113 bra 	$L__BB10_137;
	shl.b32 	%r457, %r532, 8;
	add.s32 	%r458, %r457, %r1;
	add.s32 	%r459, %r458, 256;
	mul.wide.u32 	%rd45, %r459, 4;
	add.s64 	%rd46, %rd2, %rd45;
	atom.global.add.u32 	%r460, [%rd46+512], %r172;
$L__BB10_137:
	ld.shared.u32 	%r173, [%r170+2560];
	setp.eq.s32 	%p114, %r173, 0;
	@%p114 bra 	$L__BB10_139;
	shl.b32 	%r461, %r532, 8;
	add.s32 	%r462, %r461, %r1;
	add.s32 	%r463, %r462, 512;
	mul.wide.u32 	%rd47, %r463, 4;
	add.s64 	%rd48, %rd2, %rd47;
	atom.global.add.u32 	%r464, [%rd48+512], %r173;
$L__BB10_139:
	ld.shared.u32 	%r174, [%r170+3584];
	setp.eq.s32 	%p115, %r174, 0;
	@%p115 bra 	$L__BB10_141;
	shl.b32 	%r465, %r532, 8;
	add.s32 	%r466, %r465, %r1;
	add.s32 	%r467, %r466, 768;
	mul.wide.u32 	%rd49, %r467, 4;
	add.s64 	%rd50, %rd2, %rd49;
	atom.global.add.u32 	%r468, [%rd50+512], %r174;
$L__BB10_141:
	add.s32 	%r532, %r532, 4;
$L__BB10_142:
	setp.eq.s32 	%p116, %r9, 0;
	@%p116 bra 	$L__BB10_152;
	setp.eq.s32 	%p117, %r10, 0;
	@%p117 bra 	$L__BB10_149;
	shl.b32 	%r469, %r532, 10;
	add.s32 	%r177, %r11, %r469;
	ld.shared.u32 	%r178, [%r177+512];
	setp.eq.s32 	%p118, %r178, 0;
	@%p118 bra 	$L__BB10_146;
	shl.b32 	%r470, %r532, 8;
	add.s32 	%r471, %r470, %r1;
	mul.wide.u32 	%rd51, %r471, 4;
	add.s64 	%rd52, %rd2, %rd51;
	atom.global.add.u32 	%r472, [%rd52+512], %r178;
$L__BB10_146:
	ld.shared.u32 	%r179, [%r177+1536];
	setp.eq.s32 	%p119, %r179, 0;
	@%p119 bra 	$L__BB10_148;
	shl.b32 	%r473, %r532, 8;
	add.s32 	%r474, %r473, %r1;
	add.s32 	%r475, %r474, 256;
	mul.wide.u32 	%rd53, %r475, 4;
	add.s64 	%rd54, %rd2, %rd53;
	atom.global.add.u32 	%r476, [%rd54+512], %r179;
$L__BB10_148:
	add.s32 	%r532, %r532, 2;
$L__BB10_149:
	setp.eq.s32 	%p120, %r21, 0;
	@%p120 bra 	$L__BB10_152;
	shl.b32 	%r477, %r532, 10;
	add.s32 	%r478, %r11, %r477;
	ld.shared.u32 	%r182, [%r478+512];
	setp.eq.s32 	%p121, %r182, 0;
	@%p121 bra 	$L__BB10_152;
	shl.b32 	%r479, %r532, 8;
	add.s32 	%r480, %r479, %r1;
	mul.wide.u32 	%rd55, %r480, 4;
	add.s64 	%rd56, %rd2, %rd55;
	atom.global.add.u32 	%r481, [%rd56+512], %r182;
$L__BB10_152:
	bar.sync 	0;
	add.s32 	%r482, %r482, 1;
	setp.ne.s32 	%p122, %r482, %r24;
	@%p122 bra 	$L__BB10_2;
$L__BB10_153:
	ret;

}
	// .globl	_ZN3cub18CUB_300001_SM_10006detail10radix_sort33DeviceRadixSortExclusiveSumKernelINS1_5radix10policy_hubIfijE10Policy1000EjEEvPT0_
.visible .entry _ZN3cub18CUB_300001_SM_10006detail10radix_sort33DeviceRadixSortExclusiveSumKernelINS1_5radix10policy_hubIfijE10Policy1000EjEEvPT0_(
	.param .u64 .ptr .align 1 _ZN3cub18CUB_300001_SM_10006detail10radix_sort33DeviceRadixSortExclusiveSumKernelINS1_5radix10policy_hubIfijE10Policy1000EjEEvPT0__param_0
)
{
	.reg .pred 	%p<4>;
	.reg .b32 	%r<77>;
	.reg .b64 	%rd<5>;
	// demoted variable
	.shared .align 16 .b8 _ZZN3cub18CUB_300001_SM_10006detail10radix_sort33DeviceRadixSortExclusiveSumKernelINS1_5radix10policy_hubIfijE10Policy1000EjEEvPT0_E12temp_storage[1184];
	ld.param.u64 	%rd2, [_ZN3cub18CUB_300001_SM_10006detail10radix_sort33DeviceRadixSortExclusiveSumKernelINS1_5radix10policy_hubIfijE10Policy1000EjEEvPT0__param_0];
	cvta.to.global.u64 	%rd3, %rd2;
	mov.u32 	%r6, %ctaid.x;
	shl.b32 	%r7, %r6, 8;
	mov.u32 	%r1, %tid.x;
	setp.gt.u32 	%p1, %r1, 255;
	add.s32 	%r8, %r7, %r1;
	mul.wide.s32 	%rd4, %r8, 4;
	add.s64 	%rd1, %rd3, %rd4;
	@%p1 bra 	$L__BB11_2;
	ld.global.u32 	%r76, [%rd1];
$L__BB11_2:
	shr.u32 	%r9, %r1, 3;
	add.s32 	%r10, %r9, %r1;
	shl.b32 	%r11, %r10, 2;
	mov.u32 	%r12, _ZZN3cub18CUB_300001_SM_10006detail10radix_sort33DeviceRadixSortExclusiveSumKernelINS1_5radix10policy_hubIfijE10Policy1000EjEEvPT0_E12temp_storage;
	add.s32 	%r13, %r12, %r11;
	add.s32 	%r4, %r13, 16;
	st.shared.u32 	[%r13+16], %r76;
	bar.sync 	0;
	setp.gt.u32 	%p2, %r1, 31;
	@%p2 bra 	$L__BB11_4;
	mad.lo.s32 	%r45, %r1, 36, %r12;
	ld.shared.u32 	%r46, [%r45+16];
	ld.shared.u32 	%r47, [%r45+20];
	ld.shared.u32 	%r48, [%r45+24];
	ld.shared.u32 	%r49, [%r45+28];
	ld.shared.u32 	%r50, [%r45+32];
	ld.shared.u32 	%r51, [%r45+36];
	ld.shared.u32 	%r52, [%r45+40];
	ld.shared.u32 	%r53, [%r45+44];
	add.s32 	%r54, %r47, %r46;
	add.s32 	%r55, %r54, %r48;
	add.s32 	%r56, %r55, %r49;
	add.s32 	%r57, %r56, %r50;
	add.s32 	%r58, %r57, %r51;
	add.s32 	%r59, %r58, %r52;
	add.s32 	%r18, %r59, %r53;
	mov.b32 	%r16, 1;
	mov.b32 	%r41, 0;
	mov.b32 	%r43, -1;
	// begin inline asm
	{  .reg .u32 r0;  .reg .pred p;  shfl.sync.up.b32 r0|p, %r18, %r16, %r41, %r43;  @p add.u32 r0, r0, %r18;  mov.u32 %r14, r0;}
	// end inline asm
	mov.b32 	%r22, 2;
	// begin inline asm
	{  .reg .u32 r0;  .reg .pred p;  shfl.sync.up.b32 r0|p, %r14, %r22, %r41, %r43;  @p add.u32 r0, r0, %r14;  mov.u32 %r20, r0;}
	// end inline asm
	mov.b32 	%r28, 4;
	// begin inline asm
	{  .reg .u32 r0;  .reg .pred p;  shfl.sync.up.b32 r0|p, %r20, %r28, %r41, %r43;  @p add.u32 r0, r0, %r20;  mov.u32 %r26, r0;}
	// end inline asm
	mov.b32 	%r34, 8;
	// begin inline asm
	{  .reg .u32 r0;  .reg .pred p;  shfl.sync.up.b32 r0|p, %r26, %r34, %r41, %r43;  @p add.u32 r0, r0, %r26;  mov.u32 %r32, r0;}
	// end inline asm
	mov.b32 	%r40, 16;
	// begin inline asm
	{  .reg .u32 r0;  .reg .pred p;  shfl.sync.up.b32 r0|p, %r32, %r40, %r41, %r43;  @p add.u32 r0, r0, %r32;  mov.u32 %r38, r0;}
	// end inline asm
	sub.s32 	%r60, %r38, %r18;
	ld.shared.u32 	%r61, [%r45+16];
	ld.shared.u32 	%r62, [%r45+20];
	ld.shared.u32 	%r63, [%r45+24];
	ld.shared.u32 	%r64, [%r45+28];
	ld.shared.u32 	%r65, [%r45+32];
	ld.shared.u32 	%r66, [%r45+36];
	ld.shared.u32 	%r67, [%r45+40];
	add.s32 	%r68, %r61, %r60;
	add.s32 	%r69, %r62, %r68;
	add.s32 	%r70, %r63, %r69;
	add.s32 	%r71, %r64, %r70;
	add.s32 	%r72, %r65, %r71;
	add.s32 	%r73, %r66, %r72;
	add.s32 	%r74, %r67, %r73;
	st.shared.u32 	[%r45+16], %r60;
	st.shared.u32 	[%r45+20], %r68;
	st.shared.u32 	[%r45+24], %r69;
	st.shared.u32 	[%r45+28], %r70;
	st.shared.u32 	[%r45+32], %r71;
	st.shared.u32 	[%r45+36], %r72;
	st.shared.u32 	[%r45+40], %r73;
	st.shared.u32 	[%r45+44], %r74;
$L__BB11_4:
	setp.gt.u32 	%p3, %r1, 255;
	bar.sync 	0;
	@%p3 bra 	$L__BB11_6;
	ld.shared.u32 	%r75, [%r4];
	st.global.u32 	[%rd1], %r75;
$L__BB11_6:
	ret;

}
	// .globl	_ZN3cub18CUB_300001_SM_10006detail10radix_sort29DeviceRadixSortOnesweepKernelINS1_5radix10policy_hubIfijE10Policy1000ELNS0_9SortOrderE0EfijiiNS1_21identity_decomposer_tEEEvPT5_SB_PT3_PKSC_PT1_PKSG_PT2_PKSK_T4_iiT6_
.visible .entry _ZN3cub18CUB_300001_SM_10006detail10radix_sort29DeviceRadixSortOnesweepKernelINS1_5radix10policy_hubIfijE10Policy1000ELNS0_9SortOrderE0EfijiiNS1_21identity_decomposer_tEEEvPT5_SB_PT3_PKSC_PT1_PKSG_PT2_PKSK_T4_iiT6_(
	.param .u64 .ptr .align 1 _ZN3cub18CUB_300001_SM_10006detail10radix_sort29DeviceRadixSortOnesweepKernelINS1_5radix10policy_hubIfijE10Policy1000ELNS0_9SortOrderE0EfijiiNS1_21identity_decomposer_tEEEvPT5_SB_PT3_PKSC_PT1_PKSG_PT2_PKSK_T4_iiT6__param_0,
	.param .u64 .ptr .align 1 _ZN3cub18CUB_300001_SM_10006detail10radix_sort29DeviceRadixSortOnesweepKernelINS1_5radix10policy_hubIfijE10Policy1000ELNS0_9SortOrderE0EfijiiNS1_21identity_decomposer_tEEEvPT5_SB_PT3_PKSC_PT1_PKSG_PT2_PKSK_T4_iiT6__param_1,
	.param .u64 .ptr .align 1 _ZN3cub18CUB_300001_SM_10006detail10radix_sort29DeviceRadixSortOnesweepKernelINS1_5radix10policy_hubIfijE10Policy1000ELNS0_9SortOrderE0EfijiiNS1_21identity_decomposer_tEEEvPT5_SB_PT3_PKSC_PT1_PKSG_PT2_PKSK_T4_iiT6__param_2,
	.param .u64 .ptr .align 1 _ZN3cub18CUB_300001_SM_10006detail10radix_sort29DeviceRadixSortOnesweepKernelINS1_5radix10policy_hubIfijE10Policy1000ELNS0_9SortOrderE0EfijiiNS1_21identity_decomposer_tEEEvPT5_SB_PT3_PKSC_PT1_PKSG_PT2_PKSK_T4_iiT6__param_3,
	.param .u64 .ptr .align 1 _ZN3cub18CUB_300001_SM_10006detail10radix_sort29DeviceRadixSortOnesweepKernelINS1_5radix10policy_hubIfijE10Policy1000ELNS0_9SortOrderE0EfijiiNS1_21identity_decomposer_tEEEvPT5_SB_PT3_PKSC_PT1_PKSG_PT2_PKSK_T4_iiT6__param_4,
	.param .u64 .ptr .align 1 _ZN3cub18CUB_300001_SM_10006detail10radix_sort29DeviceRadixSortOnesweepKernelINS1_5radix10policy_hubIfijE10Policy1000ELNS0_9SortOrderE0EfijiiNS1_21identity_decomposer_tEEEvPT5_SB_PT3_PKSC_PT1_PKSG_PT2_PKSK_T4_iiT6__param_5,
	.param .u64 .ptr .align 1 _ZN3cub18CUB_300001_SM_10006detail10radix_sort29DeviceRadixSortOnesweepKernelINS1_5radix10policy_hubIfijE10Policy1000ELNS0_9SortOrderE0EfijiiNS1_21identity_decomposer_tEEEvPT5_SB_PT3_PKSC_PT1_PKSG_PT2_PKSK_T4_iiT6__param_6,
	.param .u64 .ptr .align 1 _ZN3cub18CUB_300001_SM_10006detail10radix_sort29DeviceRadixSortOnesweepKernelINS1_5radix10policy_hubIfijE10Policy1000ELNS0_9SortOrderE0EfijiiNS1_21identity_decomposer_tEEEvPT5_SB_PT3_PKSC_PT1_PKSG_PT2_PKSK_T4_iiT6__param_7,
	.param .u32 _ZN3cub18CUB_300001_SM_10006detail10radix_sort29DeviceRadixSortOnesweepKernelINS1_5radix10policy_hubIfijE10Policy1000ELNS0_9SortOrderE0EfijiiNS1_21identity_decomposer_tEEEvPT5_SB_PT3_PKSC_PT1_PKSG_PT2_PKSK_T4_iiT6__param_8,
	.param .u32 _ZN3cub18CUB_300001_SM_10006detail10radix_sort29DeviceRadixSortOnesweepKernelINS1_5radix10policy_hubIfijE10Policy1000ELNS0_9SortOrderE0EfijiiNS1_21identity_decomposer_tEEEvPT5_SB_PT3_PKSC_PT1_PKSG_PT2_PKSK_T4_iiT6__param_9,
	.param .u32 _ZN3cub18CUB_300001_SM_10006detail10radix_sort29DeviceRadixSortOnesweepKernelINS1_5radix10policy_hubIfijE10Policy1000ELNS0_9SortOrderE0EfijiiNS1_21identity_decomposer_tEEEvPT5_SB_PT3_PKSC_PT1_PKSG_PT2_PKSK_T4_iiT6__param_10,
	.param .align 1 .b8 _ZN3cub18CUB_300001_SM_10006detail10radix_sort29DeviceRadixSortOnesweepKernelINS1_5radix10policy_hubIfijE10Policy1000ELNS0_9SortOrderE0EfijiiNS1_21identity_decomposer_tEEEvPT5_SB_PT3_PKSC_PT1_PKSG_PT2_PKSK_T4_iiT6__param_11[1]
)
.maxntid 384
{
	.reg .pred 	%p<465>;
	.reg .b32 	%r<3261>;
	.reg .b64 	%rd<239>;
	// demoted variable
	.shared .align 16 .b8 _ZZN3cub18CUB_300001_SM_10006detail10radix_sort29DeviceRadixSortOnesweepKernelINS1_5radix10policy_hubIfijE10Policy1000ELNS0_9SortOrderE0EfijiiNS1_21identity_decomposer_tEEEvPT5_SB_PT3_PKSC_PT1_PKSG_PT2_PKSK_T4_iiT6_E1s[36352];
	ld.param.u64 	%rd21, [_ZN3cub18CUB_300001_SM_10006detail10radix_sort29DeviceRadixSortOnesweepKernelINS1_5radix10policy_hubIfijE10Policy1000ELNS0_9SortOrderE0EfijiiNS1_21identity_decomposer_tEEEvPT5_SB_PT3_PKSC_PT1_PKSG_PT2_PKSK_T4_iiT6__param_0];
	ld.param.u64 	%rd17, [_ZN3cub18CUB_300001_SM_10006detail10radix_sort29DeviceRadixSortOnesweepKernelINS1_5radix10policy_hubIfijE10Policy1000ELNS0_9SortOrderE0EfijiiNS1_21identity_decomposer_tEEEvPT5_SB_PT3_PKSC_PT1_PKSG_PT2_PKSK_T4_iiT6__param_1];
	ld.param.u64 	%rd18, [_ZN3cub18CUB_300001_SM_10006detail10radix_sort29DeviceRadixSortOnesweepKernelINS1_5radix10policy_hubIfijE10Policy1000ELNS0_9SortOrderE0EfijiiNS1_21identity_decomposer_tEEEvPT5_SB_PT3_PKSC_PT1_PKSG_PT2_PKSK_T4_iiT6__param_2];
	ld.param.u64 	%rd19, [_ZN3cub18CUB_300001_SM_10006detail10radix_sort29DeviceRadixSortOnesweepKernelINS1_5radix10policy_hubIfijE10Policy1000ELNS0_9SortOrderE0EfijiiNS1_21identity_decomposer_tEEEvPT5_SB_PT3_PKSC_PT1_PKSG_PT2_PKSK_T4_iiT6__param_3];
	ld.param.u64 	%rd22, [_ZN3cub18CUB_300001_SM_10006detail10radix_sort29DeviceRadixSortOnesweepKernelINS1_5radix10policy_hubIfijE10Policy1000ELNS0_9SortOrderE0EfijiiNS1_21identity_decomposer_tEEEvPT5_SB_PT3_PKSC_PT1_PKSG_PT2_PKSK_T4_iiT6__param_4];
	ld.param.u64 	%rd23, [_ZN3cub18CUB_300001_SM_10006detail10radix_sort29DeviceRadixSortOnesweepKernelINS1_5radix10policy_hubIfijE10Policy1000ELNS0_9SortOrderE0EfijiiNS1_21identity_decomposer_tEEEvPT5_SB_PT3_PKSC_PT1_PKSG_PT2_PKSK_T4_iiT6__param_5];
	ld.param.u64 	%rd24, [_ZN3cub18CUB_300001_SM_10006detail10radix_sort29DeviceRadixSortOnesweepKernelINS1_5radix10policy_hubIfijE10Policy1000ELNS0_9SortOrderE0EfijiiNS1_21identity_decomposer_tEEEvPT5_SB_PT3_PKSC_PT1_PKSG_PT2_PKSK_T4_iiT6__param_6];
	ld.param.u64 	%rd20, [_ZN3cub18CUB_300001_SM_10006detail10radix_sort29DeviceRadixSortOnesweepKernelINS1_5radix10policy_hubIfijE10Policy1000ELNS0_9SortOrderE0EfijiiNS1_21identity_decomposer_tEEEvPT5_SB_PT3_PKSC_PT1_PKSG_PT2_PKSK_T4_iiT6__param_7];
	ld.param.u32 	%r665, [_ZN3cub18CUB_300001_SM_10006detail10radix_sort29DeviceRadixSortOnesweepKernelINS1_5radix10policy_hubIfijE10Policy1000ELNS0_9SortOrderE0EfijiiNS1_21identity_decomposer_tEEEvPT5_SB_PT3_PKSC_PT1_PKSG_PT2_PKSK_T4_iiT6__param_9];
	ld.param.u32 	%r666, [_ZN3cub18CUB_300001_SM_10006detail10radix_sort29DeviceRadixSortOnesweepKernelINS1_5radix10policy_hubIfijE10Policy1000ELNS0_9SortOrderE0EfijiiNS1_21identity_decomposer_tEEEvPT5_SB_PT3_PKSC_PT1_PKSG_PT2_PKSK_T4_iiT6__param_10];
	cvta.to.global.u64 	%rd1, %rd24;
	cvta.to.global.u64 	%rd2, %rd22;
	cvta.to.global.u64 	%rd3, %rd21;
	cvta.to.global.u64 	%rd4, %rd23;
	mov.u32 	%r1, %tid.x;
	shr.u32 	%r2, %r1, 5;
	// begin inline asm
	mov.u32 %r667, %laneid;
	// end inline asm
	setp.ne.s32 	%p1, %r1, 0;
	@%p1 bra 	$L__BB12_2;
	cvta.to.global.u64 	%rd25, %rd17;
	atom.global.add.u32 	%r668, [%rd25], 1;
	st.shared.u32 	[_ZZN3cub18CUB_300001_SM_10006detail10radix_sort29DeviceRadixSortOnesweepKernelINS1_5radix10policy_hubIfijE10Policy1000ELNS0_9SortOrderE0EfijiiNS1_21identity_decomposer_tEEEvPT5_SB_PT3_PKSC_PT1_PKSG_PT2_PKSK_T4_iiT6_E1s+35328], %r668;
$L__BB12_2:
	ld.param.u32 	%r3045, [_ZN3cub18CUB_300001_SM_10006detail10radix_sort29DeviceRadixSortOnesweepKernelINS1_5radix10policy_hubIfijE10Policy1000ELNS0_9SortOrderE0EfijiiNS1_21identity_decomposer_tEEEvPT5_SB_PT3_PKSC_PT1_PKSG_PT2_PKSK_T4_iiT6__param_8];
	bar.sync 	0;
	ld.shared.u32 	%r4, [_ZZN3cub18CUB_300001_SM_10006detail10radix_sort29DeviceRadixSortOnesweepKernelINS1_5radix10policy_hubIfijE10Policy1000ELNS0_9SortOrderE0EfijiiNS1_21identity_decomposer_tEEEvPT5_SB_PT3_PKSC_PT1_PKSG_PT2_PKSK_T4_iiT6_E1s+35328];
	mul.lo.s32 	%r5, %r4, 8832;
	add.s32 	%r6, %r5, 8832;
	setp.gt.s32 	%p2, %r6, %r3045;
	@%p2 bra 	$L__BB12_4;
	and.b32  	%r669, %r1, 31;
	and.b32  	%r670, %r1, 992;
	mul.lo.s32 	%r671, %r670, 23;
	or.b32  	%r672, %r671, %r669;
	cvt.u64.u32 	%rd26, %r5;
	cvt.u64.u32 	%rd27, %r672;
	add.s64 	%rd28, %rd27, %rd26;
	shl.b64 	%rd29, %rd28, 2;
	add.s64 	%rd30, %rd4, %rd29;
	ld.global.u32 	%r3105, [%rd30];
	ld.global.u32 	%r3104, [%rd30+128];
	ld.global.u32 	%r3103, [%rd30+256];
	ld.global.u32 	%r3102, [%rd30+384];
	ld.global.u32 	%r3101, [%rd30+512];
	ld.global.u32 	%r3100, [%rd30+640];
	ld.global.u32 	%r3099, [%rd30+768];
	ld.global.u32 	%r3098, [%rd30+896];
	ld.global.u32 	%r3097, [%rd30+1024];
	ld.global.u32 	%r3096, [%rd30+1152];
	ld.global.u32 	%r3095, [%rd30+1280];
	ld.global.u32 	%r3094, [%rd30+1408];
	ld.global.u32 	%r3093, [%rd30+1536];
	ld.global.u32 	%r3092, [%rd30+1664];
	ld.global.u32 	%r3091, [%rd30+1792];
	ld.global.u32 	%r3090, [%rd30+1920];
	ld.global.u32 	%r3089, [%rd30+2048];
	ld.global.u32 	%r3088, [%rd30+2176];
	ld.global.u32 	%r3087, [%rd30+2304];
	ld.global.u32 	%r3086, [%rd30+2432];
	ld.global.u32 	%r3085, [%rd30+2560];
	ld.global.u32 	%r3084, [%rd30+2688];
	ld.global.u32 	%r3083, [%rd30+2816];
	bra.uni 	$L__BB12_50;
$L__BB12_4:
	ld.param.u32 	%r3046, [_ZN3cub18CUB_300001_SM_10006detail10radix_sort29DeviceRadixSortOnesweepKernelINS1_5radix10policy_hubIfijE10Policy1000ELNS0_9SortOrderE0EfijiiNS1_21identity_decomposer_tEEEvPT5_SB_PT3_PKSC_PT1_PKSG_PT2_PKSK_T4_iiT6__param_8];
	cvt.u64.u32 	%rd31, %r5;
	sub.s32 	%r30, %r3046, %r5;
	and.b32  	%r674, %r1, 31;
	and.b32  	%r675, %r1, 992;
	mul.lo.s32 	%r676, %r675, 23;
	or.b32  	%r31, %r676, %r674;
	setp.ge.s32 	%p3, %r31, %r30;
	cvt.u64.u32 	%rd32, %r31;
	add.s64 	%rd33, %rd32, %rd31;
	shl.b64 	%rd34, %rd33, 2;
	add.s64 	%rd5, %rd4, %rd34;
	mov.b32 	%r3105, 2147483647;
	@%p3 bra 	$L__BB12_6;
	ld.global.u32 	%r3105, [%rd5];
$L__BB12_6:
	add.s32 	%r678, %r31, 32;
	setp.ge.s32 	%p4, %r678, %r30;
	mov.b32 	%r3104, 2147483647;
	@%p4 bra 	$L__BB12_8;
	ld.global.u32 	%r3104, [%rd5+128];
$L__BB12_8:
	add.s32 	%r680, %r31, 64;
	setp.ge.s32 	%p5, %r680, %r30;
	mov.b32 	%r3103, 2147483647;
	@%p5 bra 	$L__BB12_10;
	ld.global.u32 	%r3103, [%rd5+256];
$L__BB12_10:
	add.s32 	%r682, %r31, 96;
	setp.ge.s32 	%p6, %r682, %r30;
	mov.b32 	%r3102, 2147483647;
	@%p6 bra 	$L__BB12_12;
	ld.global.u32 	%r3102, [%rd5+384];
$L__BB12_12:
	add.s32 	%r684, %r31, 128;
	setp.ge.s32 	%p7, %r684, %r30;
	mov.b32 	%r3101, 2147483647;
	@%p7 bra 	$L__BB12_14;
	ld.global.u32 	%r3101, [%rd5+512];
$L__BB12_14:
	add.s32 	%r686, %r31, 160;
	setp.ge.s32 	%p8, %r686, %r30;
	mov.b32 	%r3100, 2147483647;
	@%p8 bra 	$L__BB12_16;
	ld.global.u32 	%r3100, [%rd5+640];
$L__BB12_16:
	add.s32 	%r688, %r31, 192;
	setp.ge.s32 	%p9, %r688, %r30;
	mov.b32 	%r3099, 2147483647;
	@%p9 bra 	$L__BB12_18;
	ld.global.u32 	%r3099, [%rd5+768];
$L__BB12_18:
	add.s32 	%r690, %r31, 224;
	setp.ge.s32 	%p10, %r690, %r30;
	mov.b32 	%r3098, 2147483647;
	@%p10 bra 	$L__BB12_20;
	ld.global.u32 	%r3098, [%rd5+896];
$L__BB12_20:
	add.s32 	%r692, %r31, 256;
	setp.ge.s32 	%p11, %r692, %r30;
	mov.b32 	%r3097, 2147483647;
	@%p11 bra 	$L__BB12_22;
	ld.global.u32 	%r3097, [%rd5+1024];
$L__BB12_22:
	add.s32 	%r694, %r31, 288;
	setp.ge.s32 	%p12, %r694, %r30;
	mov.b32 	%r3096, 2147483647;
	@%p12 bra 	$L__BB12_24;
	ld.global.u32 	%r3096, [%rd5+1152];
$L__BB12_24:
	add.s32 	%r696, %r31, 320;
	setp.ge.s32 	%p13, %r696, %r30;
	mov.b32 	%r3095, 2147483647;
	@%p13 bra 	$L__BB12_26;
	ld.global.u32 	%r3095, [%rd5+1280];
$L__BB12_26:
	add.s32 	%r698, %r31, 352;
	setp.ge.s32 	%p14, %r698, %r30;
	mov.b32 	%r3094, 2147483647;
	@%p14 bra 	$L__BB12_28;
	ld.global.u32 	%r3094, [%rd5+1408];
$L__BB12_28:
	add.s32 	%r700, %r31, 384;
	setp.ge.s32 	%p15, %r700, %r30;
	mov.b32 	%r3093, 2147483647;
	@%p15 bra 	$L__BB12_30;
	ld.global.u32 	%r3093, [%rd5+1536];
$L__BB12_30:
	add.s32 	%r702, %r31, 416;
	setp.ge.s32 	%p16, %r702, %r30;
	mov.b32 	%r3092, 2147483647;
	@%p16 bra 	$L__BB12_32;
	ld.global.u32 	%r3092, [%rd5+1664];
$L__BB12_32:
	add.s32 	%r704, %r31, 448;
	setp.ge.s32 	%p17, %r704, %r30;
	mov.b32 	%r3091, 2147483647;
	@%p17 bra 	$L__BB12_34;
	ld.global.u32 	%r3091, [%rd5+1792];
$L__BB12_34:
	add.s32 	%r706, %r31, 480;
	setp.ge.s32 	%p18, %r706, %r30;
	mov.b32 	%r3090, 2147483647;
	@%p18 bra 	$L__BB12_36;
	ld.global.u32 	%r3090, [%rd5+1920];
$L__BB12_36:
	add.s32 	%r708, %r31, 512;
	setp.ge.s32 	%p19, %r708, %r30;
	mov.b32 	%r3089, 2147483647;
	@%p19 bra 	$L__BB12_38;
	ld.global.u32 	%r3089, [%rd5+2048];
$L__BB12_38:
	add.s32 	%r710, %r31, 544;
	setp.ge.s32 	%p20, %r710, %r30;
	mov.b32 	%r3088, 2147483647;
	@%p20 bra 	$L__BB12_40;
	ld.global.u32 	%r3088, [%rd5+2176];
$L__BB12_40:
	add.s32 	%r712, %r31, 576;
	setp.ge.s32 	%p21, %r712, %r30;
	mov.b32 	%r3087, 2147483647;
	@%p21 bra 	$L__BB12_42;
	ld.global.u32 	%r3087, [%rd5+2304];
$L__BB12_42:
	add.s32 	%r714, %r31, 608;
	setp.ge.s32 	%p22, %r714, %r30;
	mov.b32 	%r3086, 2147483647;
	@%p22 bra 	$L__BB12_44;
	ld.global.u32 	%r3086, [%rd5+2432];
$L__BB12_44:
	add.s32 	%r716, %r31, 640;
	setp.ge.s32 	%p23, %r716, %r30;
	mov.b32 	%r3085, 2147483647;
	@%p23 bra 	$L__BB12_46;
	ld.global.u32 	%r3085, [%rd5+2560];
$L__BB12_46:
	add.s32 	%r718, %r31, 672;
	setp.ge.s32 	%p24, %r718, %r30;
	mov.b32 	%r3084, 2147483647;
	@%p24 bra 	$L__BB12_48;
	ld.global.u32 	%r3084, [%rd5+2688];
$L__BB12_48:
	add.s32 	%r720, %r31, 704;
	setp.ge.s32 	%p25, %r720, %r30;
	mov.b32 	%r3083, 2147483647;
	@%p25 bra 	$L__BB12_50;
	ld.global.u32 	%r3083, [%rd5+2816];
$L__BB12_50:
	setp.gt.s32 	%p26, %r3105, -1;
	selp.b32 	%r721, -2147483648, -1, %p26;
	xor.b32  	%r3187, %r721, %r3105;
	setp.gt.s32 	%p27, %r3104, -1;
	selp.b32 	%r722, -2147483648, -1, %p27;
	xor.b32  	%r3186, %r722, %r3104;
	setp.gt.s32 	%p28, %r3103, -1;
	selp.b32 	%r723, -2147483648, -1, %p28;
	xor.b32  	%r3185, %r723, %r3103;
	setp.gt.s32 	%p29, %r3102, -1;
	selp.b32 	%r724, -2147483648, -1, %p29;
	xor.b32  	%r3184, %r724, %r3102;
	setp.gt.s32 	%p30, %r3101, -1;
	selp.b32 	%r725, -2147483648, -1, %p30;
	xor.b32  	%r3183, %r725, %r3101;
	setp.gt.s32 	%p31, %r3100, -1;
	selp.b32 	%r726, -2147483648, -1, %p31;
	xor.b32  	%r3182, %r726, %r3100;
	setp.gt.s32 	%p32, %r3099, -1;
	selp.b32 	%r727, -2147483648, -1, %p32;
	xor.b32  	%r3181, %r727, %r3099;
	setp.gt.s32 	%p33, %r3098, -1;
	selp.b32 	%r728, -2147483648, -1, %p33;
	xor.b32  	%r3180, %r728, %r3098;
	setp.gt.s32 	%p34, %r3097, -1;
	selp.b32 	%r729, -2147483648, -1, %p34;
	xor.b32  	%r3179, %r729, %r3097;
	setp.gt.s32 	%p35, %r3096, -1;
	selp.b32 	%r730, -2147483648, -1, %p35;
	xor.b32  	%r3178, %r730, %r3096;
	setp.gt.s32 	%p36, %r3095, -1;
	selp.b32 	%r731, -2147483648, -1, %p36;
	xor.b32  	%r3177, %r731, %r3095;
	setp.gt.s32 	%p37, %r3094, -1;
	selp.b32 	%r732, -2147483648, -1, %p37;
	xor.b32  	%r3176, %r732, %r3094;
	setp.gt.s32 	%p38, %r3093, -1;
	selp.b32 	%r733, -2147483648, -1, %p38;
	xor.b32  	%r3175, %r733, %r3093;
	setp.gt.s32 	%p39, %r3092, -1;
	selp.b32 	%r734, -2147483648, -1, %p39;
	xor.b32  	%r3174, %r734, %r3092;
	setp.gt.s32 	%p40, %r3091, -1;
	selp.b32 	%r735, -2147483648, -1, %p40;
	xor.b32  	%r3173, %r735, %r3091;
	setp.gt.s32 	%p41, %r3090, -1;
	selp.b32 	%r736, -2147483648, -1, %p41;
	xor.b32  	%r3172, %r736, %r3090;
	setp.gt.s32 	%p42, %r3089, -1;
	selp.b32 	%r737, -2147483648, -1, %p42;
	xor.b32  	%r3171, %r737, %r3089;
	setp.gt.s32 	%p43, %r3088, -1;
	selp.b32 	%r738, -2147483648, -1, %p43;
	xor.b32  	%r3170, %r738, %r3088;
	setp.gt.s32 	%p44, %r3087, -1;
	selp.b32 	%r739, -2147483648, -1, %p44;
	xor.b32  	%r3169, %r739, %r3087;
	setp.gt.s32 	%p45, %r3086, -1;
	selp.b32 	%r740, -2147483648, -1, %p45;
	xor.b32  	%r3168, %r740, %r3086;
	setp.gt.s32 	%p46, %r3085, -1;
	selp.b32 	%r741, -2147483648, -1, %p46;
	xor.b32  	%r3167, %r741, %r3085;
	setp.gt.s32 	%p47, %r3084, -1;
	selp.b32 	%r742, -2147483648, -1, %p47;
	xor.b32  	%r3166, %r742, %r3084;
	setp.gt.s32 	%p48, %r3083, -1;
	selp.b32 	%r743, -2147483648, -1, %p48;
	xor.b32  	%r3165, %r743, %r3083;
	mov.b32 	%r744, -1;
	shl.b32 	%r745, %r744, %r666;
	not.b32 	%r123, %r745;
	shl.b32 	%r746, %r2, 10;
	mov.u32 	%r747, _ZZN3cub18CUB_300001_SM_10006detail10radix_sort29DeviceRadixSortOnesweepKernelINS1_5radix10policy_hubIfijE10Policy1000ELNS0_9SortOrderE0EfijiiNS1_21identity_decomposer_tEEEvPT5_SB_PT3_PKSC_PT1_PKSG_PT2_PKSK_T4_iiT6_E1s;
	add.s32 	%r124, %r747, %r746;
	setp.gt.s32 	%p49, %r667, 255;
	@%p49 bra 	$L__BB12_63;
	max.s32 	%r748, %r667, 224;
	sub.s32 	%r749, %r748, %r667;
	add.s32 	%r750, %r749, 31;
	shr.u32 	%r751, %r750, 5;
	add.s32 	%r125, %r751, 1;
	and.b32  	%r126, %r125, 15;
	setp.lt.u32 	%p50, %r750, 480;
	mov.u32 	%r3109, %r667;
	@%p50 bra 	$L__BB12_54;
	and.b32  	%r752, %r125, 268435440;
	neg.s32 	%r3107, %r752;
	shl.b32 	%r754, %r667, 2;
	add.s32 	%r755, %r746, %r754;
	add.s32 	%r757, %r755, %r747;
	add.s32 	%r3106, %r757, 1024;
	mov.u32 	%r3109, %r667;
$L__BB12_53:
	.pragma "nounroll";
	mov.b32 	%r758, 0;
	st.shared.u32 	[%r3106+-1024], %r758;
	st.shared.u32 	[%r3106+-896], %r758;
	st.shared.u32 	[%r3106+-768], %r758;
	st.shared.u32 	[%r3106+-640], %r758;
	st.shared.u32 	[%r3106+-512], %r758;
	st.shared.u32 	[%r3106+-384], %r758;
	st.shared.u32 	[%r3106+-256], %r758;
	st.shared.u32 	[%r3106+-128], %r758;
	st.shared.u32 	[%r3106], %r758;
	st.shared.u32 	[%r3106+128], %r758;
	st.shared.u32 	[%r3106+256], %r758;
	st.shared.u32 	[%r3106+384], %r758;
	st.shared.u32 	[%r3106+512], %r758;
	st.shared.u32 	[%r3106+640], %r758;
	st.shared.u32 	[%r3106+768], %r758;
	st.shared.u32 	[%r3106+896], %r758;
	add.s32 	%r3109, %r3109, 512;
	add.s32 	%r3107, %r3107, 16;
	add.s32 	%r3106, %r3106, 2048;
	setp.ne.s32 	%p51, %r3107, 0;
	@%p51 bra 	$L__BB12_53;
$L__BB12_54:
	setp.eq.s32 	%p52, %r126, 0;
	@%p52 bra 	$L__BB12_63;
	and.b32  	%r136, %r125, 7;
	setp.lt.u32 	%p53, %r126, 8;
	@%p53 bra 	$L__BB12_57;
	shl.b32 	%r759, %r3109, 2;
	add.s32 	%r760, %r124, %r759;
	mov.b32 	%r761, 0;
	st.shared.u32 	[%r760], %r761;
	st.shared.u32 	[%r760+128], %r761;
	st.shared.u32 	[%r760+256], %r761;
	st.shared.u32 	[%r760+384], %r761;
	st.shared.u32 	[%r760+512], %r761;
	st.shared.u32 	[%r760+640], %r761;
	st.shared.u32 	[%r760+768], %r761;
	st.shared.u32 	[%r760+896], %r761;
	add.s32 	%r3109, %r3109, 256;
$L__BB12_57:
	setp.eq.s32 	%p54, %r136, 0;
	@%p54 bra 	$L__BB12_63;
	and.b32  	%r139, %r125, 3;
	setp.lt.u32 	%p55, %r136, 4;
	@%p55 bra 	$L__BB12_60;
	shl.b32 	%r762, %r3109, 2;
	add.s32 	%r763, %r124, %r762;
	mov.b32 	%r764, 0;
	st.shared.u32 	[%r763], %r764;
	st.shared.u32 	[%r763+128], %r764;
	st.shared.u32 	[%r763+256], %r764;
	st.shared.u32 	[%r763+384], %r764;
	add.s32 	%r3109, %r3109, 128;
$L__BB12_60:
	setp.eq.s32 	%p56, %r139, 0;
	@%p56 bra 	$L__BB12_63;
	shl.b32 	%r766, %r3109, 2;
	add.s32 	%r767, %r746, %r766;
	add.s32 	%r3113, %r747, %r767;
	neg.s32 	%r3112, %r139;
$L__BB12_62:
	.pragma "nounroll";
	mov.b32 	%r769, 0;
	st.shared.u32 	[%r3113], %r769;
	add.s32 	%r3113, %r3113, 128;
	add.s32 	%r3112, %r3112, 1;
	setp.ne.s32 	%p57, %r3112, 0;
	@%p57 bra 	$L__BB12_62;
$L__BB12_63:
	bar.warp.sync 	-1;
	setp.eq.s32 	%p58, %r3187, 2147483647;
	selp.b32 	%r771, -2147483648, %r3187, %p58;
	shr.u32 	%r772, %r771, %r665;
	and.b32  	%r148, %r772, %r123;
	shl.b32 	%r773, %r148, 2;
	add.s32 	%r774, %r124, %r773;
	atom.shared.add.u32 	%r775, [%r774], 1;
	setp.eq.s32 	%p59, %r3186, 2147483647;
	selp.b32 	%r776, -2147483648, %r3186, %p59;
	shr.u32 	%r777, %r776, %r665;
	and.b32  	%r778, %r777, %r123;
	shl.b32 	%r779, %r778, 2;
	add.s32 	%r780, %r124, %r779;
	atom.shared.add.u32 	%r781, [%r780], 1;
	setp.eq.s32 	%p60, %r3185, 2147483647;
	selp.b32 	%r782, -2147483648, %r3185, %p60;
	shr.u32 	%r783, %r782, %r665;
	and.b32  	%r784, %r783, %r123;
	shl.b32 	%r785, %r784, 2;
	add.s32 	%r786, %r124, %r785;
	atom.shared.add.u32 	%r787, [%r786], 1;
	setp.eq.s32 	%p61, %r3184, 2147483647;
	selp.b32 	%r788, -2147483648, %r3184, %p61;
	shr.u32 	%r789, %r788, %r665;
	and.b32  	%r790, %r789, %r123;
	shl.b32 	%r791, %r790, 2;
	add.s32 	%r792, %r124, %r791;
	atom.shared.add.u32 	%r793, [%r792], 1;
	setp.eq.s32 	%p62, %r3183, 2147483647;
	selp.b32 	%r794, -2147483648, %r3183, %p62;
	shr.u32 	%r795, %r794, %r665;
	and.b32  	%r796, %r795, %r123;
	shl.b32 	%r797, %r796, 2;
	add.s32 	%r798, %r124, %r797;
	atom.shared.add.u32 	%r799, [%r798], 1;
	setp.eq.s32 	%p63, %r3182, 2147483647;
	selp.b32 	%r800, -2147483648, %r3182, %p63;
	shr.u32 	%r801, %r800, %r665;
	and.b32  	%r802, %r801, %r123;
	shl.b32 	%r803, %r802, 2;
	add.s32 	%r804, %r124, %r803;
	atom.shared.add.u32 	%r805, [%r804], 1;
	setp.eq.s32 	%p64, %r3181, 2147483647;
	selp.b32 	%r806, -2147483648, %r3181, %p64;
	shr.u32 	%r807, %r806, %r665;
	and.b32  	%r808, %r807, %r123;
	shl.b32 	%r809, %r808, 2;
	add.s32 	%r810, %r124, %r809;
	atom.shared.add.u32 	%r811, [%r810], 1;
	setp.eq.s32 	%p65, %r3180, 2147483647;
	selp.b32 	%r812, -2147483648, %r3180, %p65;
	shr.u32 	%r813, %r812, %r665;
	and.b32  	%r814, %r813, %r123;
	shl.b32 	%r815, %r814, 2;
	add.s32 	%r816, %r124, %r815;
	atom.shared.add.u32 	%r817, [%r816], 1;
	setp.eq.s32 	%p66, %r3179, 2147483647;
	selp.b32 	%r818, -2147483648, %r3179, %p66;
	shr.u32 	%r819, %r818, %r665;
	and.b32  	%r820, %r819, %r123;
	shl.b32 	%r821, %r820, 2;
	add.s32 	%r822, %r124, %r821;
	atom.shared.add.u32 	%r823, [%r822], 1;
	setp.eq.s32 	%p67, %r3178, 2147483647;
	selp.b32 	%r824, -2147483648, %r3178, %p67;
	shr.u32 	%r825, %r824, %r665;
	and.b32  	%r826, %r825, %r123;
	shl.b32 	%r827, %r826, 2;
	add.s32 	%r828, %r124, %r827;
	atom.shared.add.u32 	%r829, [%r828], 1;
	setp.eq.s32 	%p68, %r3177, 2147483647;
	selp.b32 	%r830, -2147483648, %r3177, %p68;
	shr.u32 	%r831, %r830, %r665;
	and.b32  	%r832, %r831, %r123;
	shl.b32 	%r833, %r832, 2;
	add.s32 	%r834, %r124, %r833;
	atom.shared.add.u32 	%r835, [%r834], 1;
	setp.eq.s32 	%p69, %r3176, 2147483647;
	selp.b32 	%r836, -2147483648, %r3176, %p69;
	shr.u32 	%r837, %r836, %r665;
	and.b32  	%r838, %r837, %r123;
	shl.b32 	%r839, %r838, 2;
	add.s32 	%r840, %r124, %r839;
	atom.shared.add.u32 	%r841, [%r840], 1;
	setp.eq.s32 	%p70, %r3175, 2147483647;
	selp.b32 	%r842, -2147483648, %r3175, %p70;
	shr.u32 	%r843, %r842, %r665;
	and.b32  	%r844, %r843, %r123;
	shl.b32 	%r845, %r844, 2;
	add.s32 	%r846, %r124, %r845;
	atom.shared.add.u32 	%r847, [%r846], 1;
	setp.eq.s32 	%p71, %r3174, 2147483647;
	selp.b32 	%r848, -2147483648, %r3174, %p71;
	shr.u32 	%r849, %r848, %r665;
	and.b32  	%r850, %r849, %r123;
	shl.b32 	%r851, %r850, 2;
	add.s32 	%r852, %r124, %r851;
	atom.shared.add.u32 	%r853, [%r852], 1;
	setp.eq.s32 	%p72, %r3173, 2147483647;
	selp.b32 	%r854, -2147483648, %r3173, %p72;
	shr.u32 	%r855, %r854, %r665;
	and.b32  	%r856, %r855, %r123;
	shl.b32 	%r857, %r856, 2;
	add.s32 	%r858, %r124, %r857;
	atom.shared.add.u32 	%r859, [%r858], 1;
	setp.eq.s32 	%p73, %r3172, 2147483647;
	selp.b32 	%r860, -2147483648, %r3172, %p73;
	shr.u32 	%r861, %r860, %r665;
	and.b32  	%r862, %r861, %r123;
	shl.b32 	%r863, %r862, 2;
	add.s32 	%r864, %r124, %r863;
	atom.shared.add.u32 	%r865, [%r864], 1;
	setp.eq.s32 	%p74, %r3171, 2147483647;
	selp.b32 	%r866, -2147483648, %r3171, %p74;
	shr.u32 	%r867, %r866, %r665;
	and.b32  	%r868, %r867, %r123;
	shl.b32 	%r869, %r868, 2;
	add.s32 	%r870, %r124, %r869;
	atom.shared.add.u32 	%r871, [%r870], 1;
	setp.eq.s32 	%p75, %r3170, 2147483647;
	selp.b32 	%r872, -2147483648, %r3170, %p75;
	shr.u32 	%r873, %r872, %r665;
	and.b32  	%r874, %r873, %r123;
	shl.b32 	%r875, %r874, 2;
	add.s32 	%r876, %r124, %r875;
	atom.shared.add.u32 	%r877, [%r876], 1;
	setp.eq.s32 	%p76, %r3169, 2147483647;
	selp.b32 	%r878, -2147483648, %r3169, %p76;
	shr.u32 	%r879, %r878, %r665;
	and.b32  	%r880, %r879, %r123;
	shl.b32 	%r881, %r880, 2;
	add.s32 	%r882, %r124, %r881;
	atom.shared.add.u32 	%r883, [%r882], 1;
	setp.eq.s32 	%p77, %r3168, 2147483647;
	selp.b32 	%r884, -2147483648, %r3168, %p77;
	shr.u32 	%r885, %r884, %r665;
	and.b32  	%r886, %r885, %r123;
	shl.b32 	%r887, %r886, 2;
	add.s32 	%r888, %r124, %r887;
	atom.shared.add.u32 	%r889, [%r888], 1;
	setp.eq.s32 	%p78, %r3167, 2147483647;
	selp.b32 	%r890, -2147483648, %r3167, %p78;
	shr.u32 	%r891, %r890, %r665;
	and.b32  	%r892, %r891, %r123;
	shl.b32 	%r893, %r892, 2;
	add.s32 	%r894, %r124, %r893;
	atom.shared.add.u32 	%r895, [%r894], 1;
	setp.eq.s32 	%p79, %r3166, 2147483647;
	selp.b32 	%r896, -2147483648, %r3166, %p79;
	shr.u32 	%r897, %r896, %r665;
	and.b32  	%r898, %r897, %r123;
	shl.b32 	%r899, %r898, 2;
	add.s32 	%r900, %r124, %r899;
	atom.shared.add.u32 	%r901, [%r900], 1;
	setp.eq.s32 	%p80, %r3165, 2147483647;
	selp.b32 	%r902, -2147483648, %r3165, %p80;
	shr.u32 	%r903, %r902, %r665;
	and.b32  	%r904, %r903, %r123;
	shl.b32 	%r905, %r904, 2;
	add.s32 	%r906, %r124, %r905;
	atom.shared.add.u32 	%r907, [%r906], 1;
	bar.sync 	0;
	setp.gt.u32 	%p81, %r1, 255;
	shl.b32 	%r908, %r1, 2;
	add.s32 	%r149, %r747, %r908;
	mov.b32 	%r3114, 0;
	@%p81 bra 	$L__BB12_65;
	ld.shared.u32 	%r910, [%r149];
	mov.b32 	%r911, 0;
	st.shared.u32 	[%r149], %r911;
	ld.shared.u32 	%r912, [%r149+1024];
	st.shared.u32 	[%r149+1024], %r910;
	add.s32 	%r913, %r912, %r910;
	ld.shared.u32 	%r914, [%r149+2048];
	st.shared.u32 	[%r149+2048], %r913;
	add.s32 	%r915, %r914, %r913;
	ld.shared.u32 	%r916, [%r149+3072];
	st.shared.u32 	[%r149+3072], %r915;
	add.s32 	%r917, %r916, %r915;
	ld.shared.u32 	%r918, [%r149+4096];
	st.shared.u32 	[%r149+4096], %r917;
	add.s32 	%r919, %r918, %r917;
	ld.shared.u32 	%r920, [%r149+5120];
	st.shared.u32 	[%r149+5120], %r919;
	add.s32 	%r921, %r920, %r919;
	ld.shared.u32 	%r922, [%r149+6144];
	st.shared.u32 	[%r149+6144], %r921;
	add.s32 	%r923, %r922, %r921;
	ld.shared.u32 	%r924, [%r149+7168];
	st.shared.u32 	[%r149+7168], %r923;
	add.s32 	%r925, %r924, %r923;
	ld.shared.u32 	%r926, [%r149+8192];
	st.shared.u32 	[%r149+8192], %r925;
	add.s32 	%r927, %r926, %r925;
	ld.shared.u32 	%r928, [%r149+9216];
	st.shared.u32 	[%r149+9216], %r927;
	add.s32 	%r929, %r928, %r927;
	ld.shared.u32 	%r930, [%r149+10240];
	st.shared.u32 	[%r149+10240], %r929;
	add.s32 	%r931, %r930, %r929;
	ld.shared.u32 	%r932, [%r149+11264];
	st.shared.u32 	[%r149+11264], %r931;
	add.s32 	%r3114, %r932, %r931;
$L__BB12_65:
	setp.gt.u32 	%p82, %r1, 255;
	shl.b32 	%r933, %r4, 8;
	add.s32 	%r934, %r933, %r1;
	mul.wide.s32 	%rd35, %r934, 4;
	add.s64 	%rd6, %rd3, %rd35;
	@%p82 bra 	$L__BB12_67;
	or.b32  	%r935, %r3114, 1073741824;
	st.volatile.global.u32 	[%rd6], %r935;
$L__BB12_67:
	setp.lt.u32 	%p83, %r1, 256;
	setp.eq.s32 	%p84, %r3114, 8832;
	and.pred  	%p85, %p83, %p84;
	selp.u32 	%r936, 1, 0, %p85;
	{ 
	.reg .pred 	%p1; 
	.reg .pred 	%p2; 
	setp.ne.u32 	%p1, %r936, 0; 
	bar.red.or.pred 	%p2, 0, %p1; 
	selp.u32 	%r937, 1, 0, %p2; 
	}
	setp.eq.s32 	%p86, %r937, 0;
	and.b32  	%r938, %r1, 992;
	and.b32  	%r939, %r1, 31;
	mul.lo.s32 	%r940, %r938, 23;
	or.b32  	%r941, %r940, %r939;
	cvt.u64.u32 	%rd36, %r5;
	cvt.u64.u32 	%rd7, %r941;
	add.s64 	%rd37, %rd7, %rd36;
	cvta.to.global.u64 	%rd38, %rd20;
	shl.b64 	%rd39, %rd37, 2;
	add.s64 	%rd8, %rd38, %rd39;
	cvta.to.global.u64 	%rd40, %rd18;
	mul.wide.u32 	%rd41, %r1, 4;
	add.s64 	%rd9, %rd40, %rd41;
	cvta.to.global.u64 	%rd42, %rd19;
	add.s64 	%rd10, %rd42, %rd41;
	@%p86 bra 	$L__BB12_223;
	setp.gt.u32 	%p87, %r1, 255;
	setp.gt.u32 	%p88, %r1, %r148;
	selp.b32 	%r152, 8832, 0, %p88;
	@%p87 bra 	$L__BB12_76;
	ld.global.u32 	%r942, [%rd10];
	sub.s32 	%r3118, %r942, %r152;
	st.shared.u32 	[%r149+35328], %r3118;
	setp.lt.s32 	%p89, %r4, 1;
	mov.u32 	%r3119, %r3114;
	@%p89 bra 	$L__BB12_75;
	mov.b32 	%r3116, -1;
	mov.u32 	%r3115, %r4;
	mov.u32 	%r3119, %r3114;
$L__BB12_71:
	add.s32 	%r157, %r3115, -1;
	shl.b32 	%r944, %r157, 8;
	add.s32 	%r945, %r944, %r1;
	mul.wide.s32 	%rd43, %r945, 4;
	add.s64 	%rd11, %rd3, %rd43;
$L__BB12_72:
	membar.cta;
	ld.volatile.global.u32 	%r158, [%rd11];
	setp.eq.s32 	%p90, %r158, 0;
	@%p90 bra 	$L__BB12_72;
	and.b32  	%r946, %r158, 1073741823;
	add.s32 	%r3119, %r946, %r3119;
	setp.gt.s32 	%p91, %r158, -1;
	vote.sync.ballot.b32 	%r3116, %p91, %r3116;
	setp.gt.u32 	%p93, %r3115, 1;
	and.pred  	%p94, %p91, %p93;
	mov.u32 	%r3115, %r157;
	@%p94 bra 	$L__BB12_71;
	ld.shared.u32 	%r3118, [%r149+35328];
$L__BB12_75:
	or.b32  	%r947, %r3119, -2147483648;
	st.volatile.global.u32 	[%rd6], %r947;
	sub.s32 	%r948, %r3119, %r3114;
	add.s32 	%r949, %r948, %r3118;
	st.shared.u32 	[%r149+35328], %r949;
$L__BB12_76:
	ld.param.u32 	%r3047, [_ZN3cub18CUB_300001_SM_10006detail10radix_sort29DeviceRadixSortOnesweepKernelINS1_5radix10policy_hubIfijE10Policy1000ELNS0_9SortOrderE0EfijiiNS1_21identity_decomposer_tEEEvPT5_SB_PT3_PKSC_PT1_PKSG_PT2_PKSK_T4_iiT6__param_8];
	setp.gt.u32 	%p95, %r1, 255;
	setp.lt.s32 	%p96, %r6, %r3047;
	setp.eq.s64 	%p97, %rd18, 0;
	or.pred  	%p98, %p97, %p96;
	or.pred  	%p99, %p95, %p98;
	@%p99 bra 	$L__BB12_78;
	ld.shared.u32 	%r950, [%r149+35328];
	add.s32 	%r951, %r152, %r3114;
	add.s32 	%r952, %r951, %r950;
	st.global.u32 	[%rd9], %r952;
$L__BB12_78:
	ld.param.u32 	%r3048, [_ZN3cub18CUB_300001_SM_10006detail10radix_sort29DeviceRadixSortOnesweepKernelINS1_5radix10policy_hubIfijE10Policy1000ELNS0_9SortOrderE0EfijiiNS1_21identity_decomposer_tEEEvPT5_SB_PT3_PKSC_PT1_PKSG_PT2_PKSK_T4_iiT6__param_8];
	setp.gt.s32 	%p100, %r6, %r3048;
	bar.sync 	0;
	add.s32 	%r955, %r747, %r773;
	ld.shared.u32 	%rd13, [%r955+35328];
	setp.gt.s32 	%p101, %r3187, -1;
	selp.b32 	%r956, -1, -2147483648, %p101;
	xor.b32  	%r3187, %r956, %r3187;
	setp.gt.s32 	%p102, %r3186, -1;
	selp.b32 	%r957, -1, -2147483648, %p102;
	xor.b32  	%r3186, %r957, %r3186;
	setp.gt.s32 	%p103, %r3185, -1;
	selp.b32 	%r958, -1, -2147483648, %p103;
	xor.b32  	%r3185, %r958, %r3185;
	setp.gt.s32 	%p104, %r3184, -1;
	selp.b32 	%r959, -1, -2147483648, %p104;
	xor.b32  	%r3184, %r959, %r3184;
	setp.gt.s32 	%p105, %r3183, -1;
	selp.b32 	%r960, -1, -2147483648, %p105;
	xor.b32  	%r3183, %r960, %r3183;
	setp.gt.s32 	%p106, %r3182, -1;
	selp.b32 	%r961, -1, -2147483648, %p106;
	xor.b32  	%r3182, %r961, %r3182;
	setp.gt.s32 	%p107, %r3181, -1;
	selp.b32 	%r962, -1, -2147483648, %p107;
	xor.b32  	%r3181, %r962, %r3181;
	setp.gt.s32 	%p108, %r3180, -1;
	selp.b32 	%r963, -1, -2147483648, %p108;
	xor.b32  	%r3180, %r963, %r3180;
	setp.gt.s32 	%p109, %r3179, -1;
	selp.b32 	%r964, -1, -2147483648, %p109;
	xor.b32  	%r3179, %r964, %r3179;
	setp.gt.s32 	%p110, %r3178, -1;
	selp.b32 	%r965, -1, -2147483648, %p110;
	xor.b32  	%r3178, %r965, %r3178;
	setp.gt.s32 	%p111, %r3177, -1;
	selp.b32 	%r966, -1, -2147483648, %p111;
	xor.b32  	%r3177, %r966, %r3177;
	setp.gt.s32 	%p112, %r3176, -1;
	selp.b32 	%r967, -1, -2147483648, %p112;
	xor.b32  	%r3176, %r967, %r3176;
	setp.gt.s32 	%p113, %r3175, -1;
	selp.b32 	%r968, -1, -2147483648, %p113;
	xor.b32  	%r3175, %r968, %r3175;
	setp.gt.s32 	%p114, %r3174, -1;
	selp.b32 	%r969, -1, -2147483648, %p114;
	xor.b32  	%r3174, %r969, %r3174;
	setp.gt.s32 	%p115, %r3173, -1;
	selp.b32 	%r970, -1, -2147483648, %p115;
	xor.b32  	%r3173, %r970, %r3173;
	setp.gt.s32 	%p116, %r3172, -1;
	selp.b32 	%r971, -1, -2147483648, %p116;
	xor.b32  	%r3172, %r971, %r3172;
	setp.gt.s32 	%p117, %r3171, -1;
	selp.b32 	%r972, -1, -2147483648, %p117;
	xor.b32  	%r3171, %r972, %r3171;
	setp.gt.s32 	%p118, %r3170, -1;
	selp.b32 	%r973, -1, -2147483648, %p118;
	xor.b32  	%r3170, %r973, %r3170;
	setp.gt.s32 	%p119, %r3169, -1;
	selp.b32 	%r974, -1, -2147483648, %p119;
	xor.b32  	%r3169, %r974, %r3169;
	setp.gt.s32 	%p120, %r3168, -1;
	selp.b32 	%r975, -1, -2147483648, %p120;
	xor.b32  	%r3168, %r975, %r3168;
	setp.gt.s32 	%p121, %r3167, -1;
	selp.b32 	%r976, -1, -2147483648, %p121;
	xor.b32  	%r3167, %r976, %r3167;
	setp.gt.s32 	%p122, %r3166, -1;
	selp.b32 	%r977, -1, -2147483648, %p122;
	xor.b32  	%r3166, %r977, %r3166;
	setp.gt.s32 	%p123, %r3165, -1;
	selp.b32 	%r978, -1, -2147483648, %p123;
	xor.b32  	%r3165, %r978, %r3165;
	@%p100 bra 	$L__BB12_80;
	add.s64 	%rd44, %rd7, %rd13;
	shl.b64 	%rd45, %rd44, 2;
	add.s64 	%rd46, %rd2, %rd45;
	st.global.u32 	[%rd46], %r3187;
	st.global.u32 	[%rd46+128], %r3186;
	st.global.u32 	[%rd46+256], %r3185;
	st.global.u32 	[%rd46+384], %r3184;
	st.global.u32 	[%rd46+512], %r3183;
	st.global.u32 	[%rd46+640], %r3182;
	st.global.u32 	[%rd46+768], %r3181;
	st.global.u32 	[%rd46+896], %r3180;
	st.global.u32 	[%rd46+1024], %r3179;
	st.global.u32 	[%rd46+1152], %r3178;
	st.global.u32 	[%rd46+1280], %r3177;
	st.global.u32 	[%rd46+1408], %r3176;
	st.global.u32 	[%rd46+1536], %r3175;
	st.global.u32 	[%rd46+1664], %r3174;
	st.global.u32 	[%rd46+1792], %r3173;
	st.global.u32 	[%rd46+1920], %r3172;
	st.global.u32 	[%rd46+2048], %r3171;
	st.global.u32 	[%rd46+2176], %r3170;
	st.global.u32 	[%rd46+2304], %r3169;
	st.global.u32 	[%rd46+2432], %r3168;
	st.global.u32 	[%rd46+2560], %r3167;
	st.global.u32 	[%rd46+2688], %r3166;
	st.global.u32 	[%rd46+2816], %r3165;
	bra.uni 	$L__BB12_126;
$L__BB12_80:
	ld.param.u32 	%r3049, [_ZN3cub18CUB_300001_SM_10006detail10radix_sort29DeviceRadixSortOnesweepKernelINS1_5radix10policy_hubIfijE10Policy1000ELNS0_9SortOrderE0EfijiiNS1_21identity_decomposer_tEEEvPT5_SB_PT3_PKSC_PT1_PKSG_PT2_PKSK_T4_iiT6__param_8];
	cvt.u32.u64 	%r979, %rd7;
	mad.lo.s32 	%r187, %r4, -8832, %r3049;
	setp.ge.s32 	%p124, %r979, %r187;
	add.s64 	%rd47, %rd7, %rd13;
	shl.b64 	%rd48, %rd47, 2;
	add.s64 	%rd14, %rd2, %rd48;
	@%p124 bra 	$L__BB12_82;
	st.global.u32 	[%rd14], %r3187;
$L__BB12_82:
	add.s32 	%r981, %r979, 32;
	setp.ge.s32 	%p125, %r981, %r187;
	@%p125 bra 	$L__BB12_84;
	st.global.u32 	[%rd14+128], %r3186;
$L__BB12_84:
	add.s32 	%r983, %r979, 64;
	setp.ge.s32 	%p126, %r983, %r187;
	@%p126 bra 	$L__BB12_86;
	st.global.u32 	[%rd14+256], %r3185;
$L__BB12_86:
	add.s32 	%r985, %r979, 96;
	setp.ge.s32 	%p127, %r985, %r187;
	@%p127 bra 	$L__BB12_88;
	st.global.u32 	[%rd14+384], %r3184;
$L__BB12_88:
	add.s32 	%r987, %r979, 128;
	setp.ge.s32 	%p128, %r987, %r187;
	@%p128 bra 	$L__BB12_90;
	st.global.u32 	[%rd14+512], %r3183;
$L__BB12_90:
	add.s32 	%r989, %r979, 160;
	setp.ge.s32 	%p129, %r989, %r187;
	@%p129 bra 	$L__BB12_92;
	st.global.u32 	[%rd14+640], %r3182;
$L__BB12_92:
	add.s32 	%r991, %r979, 192;
	setp.ge.s32 	%p130, %r991, %r187;
	@%p130 bra 	$L__BB12_94;
	st.global.u32 	[%rd14+768], %r3181;
$L__BB12_94:
	add.s32 	%r993, %r979, 224;
	setp.ge.s32 	%p131, %r993, %r187;
	@%p131 bra 	$L__BB12_96;
	st.global.u32 	[%rd14+896], %r3180;
$L__BB12_96:
	add.s32 	%r995, %r979, 256;
	setp.ge.s32 	%p132, %r995, %r187;
	@%p132 bra 	$L__BB12_98;
	st.global.u32 	[%rd14+1024], %r3179;
$L__BB12_98:
	add.s32 	%r997, %r979, 288;
	setp.ge.s32 	%p133, %r997, %r187;
	@%p133 bra 	$L__BB12_100;
	st.global.u32 	[%rd14+1152], %r3178;
$L__BB12_100:
	add.s32 	%r999, %r979, 320;
	setp.ge.s32 	%p134, %r999, %r187;
	@%p134 bra 	$L__BB12_102;
	st.global.u32 	[%rd14+1280], %r3177;
$L__BB12_102:
	add.s32 	%r1001, %r979, 352;
	setp.ge.s32 	%p135, %r1001, %r187;
	@%p135 bra 	$L__BB12_104;
	st.global.u32 	[%rd14+1408], %r3176;
$L__BB12_104:
	add.s32 	%r1003, %r979, 384;
	setp.ge.s32 	%p136, %r1003, %r187;
	@%p136 bra 	$L__BB12_106;
	st.global.u32 	[%rd14+1536], %r3175;
$L__BB12_106:
	add.s32 	%r1005, %r979, 416;
	setp.ge.s32 	%p137, %r1005, %r187;
	@%p137 bra 	$L__BB12_108;
	st.global.u32 	[%rd14+1664], %r3174;
$L__BB12_108:
	add.s32 	%r1007, %r979, 448;
	setp.ge.s32 	%p138, %r1007, %r187;
	@%p138 bra 	$L__BB12_110;
	st.global.u32 	[%rd14+1792], %r3173;
$L__BB12_110:
	add.s32 	%r1009, %r979, 480;
	setp.ge.s32 	%p139, %r1009, %r187;
	@%p139 bra 	$L__BB12_112;
	st.global.u32 	[%rd14+1920], %r3172;
$L__BB12_112:
	add.s32 	%r1011, %r979, 512;
	setp.ge.s32 	%p140, %r1011, %r187;
	@%p140 bra 	$L__BB12_114;
	st.global.u32 	[%rd14+2048], %r3171;
$L__BB12_114:
	add.s32 	%r1013, %r979, 544;
	setp.ge.s32 	%p141, %r1013, %r187;
	@%p141 bra 	$L__BB12_116;
	st.global.u32 	[%rd14+2176], %r3170;
$L__BB12_116:
	add.s32 	%r1015, %r979, 576;
	setp.ge.s32 	%p142, %r1015, %r187;
	@%p142 bra 	$L__BB12_118;
	st.global.u32 	[%rd14+2304], %r3169;
$L__BB12_118:
	add.s32 	%r1017, %r979, 608;
	setp.ge.s32 	%p143, %r1017, %r187;
	@%p143 bra 	$L__BB12_120;
	st.global.u32 	[%rd14+2432], %r3168;
$L__BB12_120:
	add.s32 	%r1019, %r979, 640;
	setp.ge.s32 	%p144, %r1019, %r187;
	@%p144 bra 	$L__BB12_122;
	st.global.u32 	[%rd14+2560], %r3167;
$L__BB12_122:
	add.s32 	%r1021, %r979, 672;
	setp.ge.s32 	%p145, %r1021, %r187;
	@%p145 bra 	$L__BB12_124;
	st.global.u32 	[%rd14+2688], %r3166;
$L__BB12_124:
	add.s32 	%r1023, %r979, 704;
	setp.ge.s32 	%p146, %r1023, %r187;
	@%p146 bra 	$L__BB12_126;
	st.global.u32 	[%rd14+2816], %r3165;
$L__BB12_126:
	ld.param.u32 	%r3050, [_ZN3cub18CUB_300001_SM_10006detail10radix_sort29DeviceRadixSortOnesweepKernelINS1_5radix10policy_hubIfijE10Policy1000ELNS0_9SortOrderE0EfijiiNS1_21identity_decomposer_tEEEvPT5_SB_PT3_PKSC_PT1_PKSG_PT2_PKSK_T4_iiT6__param_8];
	setp.gt.s32 	%p147, %r6, %r3050;
	@%p147 bra 	$L__BB12_128;
	ld.global.u32 	%r3164, [%rd8];
	ld.global.u32 	%r3163, [%rd8+128];
	ld.global.u32 	%r3162, [%rd8+256];
	ld.global.u32 	%r3161, [%rd8+384];
	ld.global.u32 	%r3160, [%rd8+512];
	ld.global.u32 	%r3159, [%rd8+640];
	ld.global.u32 	%r3158, [%rd8+768];
	ld.global.u32 	%r3157, [%rd8+896];
	ld.global.u32 	%r3156, [%rd8+1024];
	ld.global.u32 	%r3155, [%rd8+1152];
	ld.global.u32 	%r3154, [%rd8+1280];
	ld.global.u32 	%r3153, [%rd8+1408];
	ld.global.u32 	%r3152, [%rd8+1536];
	ld.global.u32 	%r3151, [%rd8+1664];
	ld.global.u32 	%r3150, [%rd8+1792];
	ld.global.u32 	%r3149, [%rd8+1920];
	ld.global.u32 	%r3148, [%rd8+2048];
	ld.global.u32 	%r3147, [%rd8+2176];
	ld.global.u32 	%r3146, [%rd8+2304];
	ld.global.u32 	%r3145, [%rd8+2432];
	ld.global.u32 	%r3144, [%rd8+2560];
	ld.global.u32 	%r3143, [%rd8+2688];
	ld.global.u32 	%r3142, [%rd8+2816];
	bra.uni 	$L__BB12_174;
$L__BB12_128:
	ld.param.u32 	%r3051, [_ZN3cub18CUB_300001_SM_10006detail10radix_sort29DeviceRadixSortOnesweepKernelINS1_5radix10policy_hubIfijE10Policy1000ELNS0_9SortOrderE0EfijiiNS1_21identity_decomposer_tEEEvPT5_SB_PT3_PKSC_PT1_PKSG_PT2_PKSK_T4_iiT6__param_8];
	cvt.u32.u64 	%r1025, %rd7;
	sub.s32 	%r211, %r3051, %r5;
	setp.ge.s32 	%p148, %r1025, %r211;
	@%p148 bra 	$L__BB12_130;
	ld.global.u32 	%r3164, [%rd8];
$L__BB12_130:
	add.s32 	%r1028, %r1025, 32;
	setp.ge.s32 	%p149, %r1028, %r211;
	@%p149 bra 	$L__BB12_132;
	ld.global.u32 	%r3163, [%rd8+128];
$L__BB12_132:
	add.s32 	%r1031, %r1025, 64;
	setp.ge.s32 	%p150, %r1031, %r211;
	@%p150 bra 	$L__BB12_134;
	ld.global.u32 	%r3162, [%rd8+256];
$L__BB12_134:
	add.s32 	%r1034, %r1025, 96;
	setp.ge.s32 	%p151, %r1034, %r211;
	@%p151 bra 	$L__BB12_136;
	ld.global.u32 	%r3161, [%rd8+384];
$L__BB12_136:
	add.s32 	%r1037, %r1025, 128;
	setp.ge.s32 	%p152, %r1037, %r211;
	@%p152 bra 	$L__BB12_138;
	ld.global.u32 	%r3160, [%rd8+512];
$L__BB12_138:
	add.s32 	%r1040, %r1025, 160;
	setp.ge.s32 	%p153, %r1040, %r211;
	@%p153 bra 	$L__BB12_140;
	ld.global.u32 	%r3159, [%rd8+640];
$L__BB12_140:
	add.s32 	%r1043, %r1025, 192;
	setp.ge.s32 	%p154, %r1043, %r211;
	@%p154 bra 	$L__BB12_142;
	ld.global.u32 	%r3158, [%rd8+768];
$L__BB12_142:
	add.s32 	%r1046, %r1025, 224;
	setp.ge.s32 	%p155, %r1046, %r211;
	@%p155 bra 	$L__BB12_144;
	ld.global.u32 	%r3157, [%rd8+896];
$L__BB12_144:
	add.s32 	%r1049, %r1025, 256;
	setp.ge.s32 	%p156, %r1049, %r211;
	@%p156 bra 	$L__BB12_146;
	ld.global.u32 	%r3156, [%rd8+1024];
$L__BB12_146:
	add.s32 	%r1052, %r1025, 288;
	setp.ge.s32 	%p157, %r1052, %r211;
	@%p157 bra 	$L__BB12_148;
	ld.global.u32 	%r3155, [%rd8+1152];
$L__BB12_148:
	add.s32 	%r1055, %r1025, 320;
	setp.ge.s32 	%p158, %r1055, %r211;
	@%p158 bra 	$L__BB12_150;
	ld.global.u32 	%r3154, [%rd8+1280];
$L__BB12_150:
	add.s32 	%r1058, %r1025, 352;
	setp.ge.s32 	%p159, %r1058, %r211;
	@%p159 bra 	$L__BB12_152;
	ld.global.u32 	%r3153, [%rd8+1408];
$L__BB12_152:
	add.s32 	%r1061, %r1025, 384;
	setp.ge.s32 	%p160, %r1061, %r211;
	@%p160 bra 	$L__BB12_154;
	ld.global.u32 	%r3152, [%rd8+1536];
$L__BB12_154:
	add.s32 	%r1064, %r1025, 416;
	setp.ge.s32 	%p161, %r1064, %r211;
	@%p161 bra 	$L__BB12_156;
	ld.global.u32 	%r3151, [%rd8+1664];
$L__BB12_156:
	add.s32 	%r1067, %r1025, 448;
	setp.ge.s32 	%p162, %r1067, %r211;
	@%p162 bra 	$L__BB12_158;
	ld.global.u32 	%r3150, [%rd8+1792];
$L__BB12_158:
	add.s32 	%r1070, %r1025, 480;
	setp.ge.s32 	%p163, %r1070, %r211;
	@%p163 bra 	$L__BB12_160;
	ld.global.u32 	%r3149, [%rd8+1920];
$L__BB12_160:
	add.s32 	%r1073, %r1025, 512;
	setp.ge.s32 	%p164, %r1073, %r211;
	@%p164 bra 	$L__BB12_162;
	ld.global.u32 	%r3148, [%rd8+2048];
$L__BB12_162:
	add.s32 	%r1076, %r1025, 544;
	setp.ge.s32 	%p165, %r1076, %r211;
	@%p165 bra 	$L__BB12_164;
	ld.global.u32 	%r3147, [%rd8+2176];
$L__BB12_164:
	add.s32 	%r1079, %r1025, 576;
	setp.ge.s32 	%p166, %r1079, %r211;
	@%p166 bra 	$L__BB12_166;
	ld.global.u32 	%r3146, [%rd8+2304];
$L__BB12_166:
	add.s32 	%r1082, %r1025, 608;
	setp.ge.s32 	%p167, %r1082, %r211;
	@%p167 bra 	$L__BB12_168;
	ld.global.u32 	%r3145, [%rd8+2432];
$L__BB12_168:
	add.s32 	%r1085, %r1025, 640;
	setp.ge.s32 	%p168, %r1085, %r211;
	@%p168 bra 	$L__BB12_170;
	ld.global.u32 	%r3144, [%rd8+2560];
$L__BB12_170:
	add.s32 	%r1088, %r1025, 672;
	setp.ge.s32 	%p169, %r1088, %r211;
	@%p169 bra 	$L__BB12_172;
	ld.global.u32 	%r3143, [%rd8+2688];
$L__BB12_172:
	add.s32 	%r1091, %r1025, 704;
	setp.ge.s32 	%p170, %r1091, %r211;
	@%p170 bra 	$L__BB12_174;
	ld.global.u32 	%r3142, [%rd8+2816];
$L__BB12_174:
	ld.param.u32 	%r3052, [_ZN3cub18CUB_300001_SM_10006detail10radix_sort29DeviceRadixSortOnesweepKernelINS1_5radix10policy_hubIfijE10Policy1000ELNS0_9SortOrderE0EfijiiNS1_21identity_decomposer_tEEEvPT5_SB_PT3_PKSC_PT1_PKSG_PT2_PKSK_T4_iiT6__param_8];
	mad.lo.s32 	%r1092, %r4, 8832, 8832;
	setp.gt.s32 	%p171, %r1092, %r3052;
	@%p171 bra 	$L__BB12_176;
	add.s64 	%rd49, %rd7, %rd13;
	shl.b64 	%rd50, %rd49, 2;
	add.s64 	%rd51, %rd1, %rd50;
	st.global.u32 	[%rd51], %r3164;
	st.global.u32 	[%rd51+128], %r3163;
	st.global.u32 	[%rd51+256], %r3162;
	st.global.u32 	[%rd51+384], %r3161;
	st.global.u32 	[%rd51+512], %r3160;
	st.global.u32 	[%rd51+640], %r3159;
	st.global.u32 	[%rd51+768], %r3158;
	st.global.u32 	[%rd51+896], %r3157;
	st.global.u32 	[%rd51+1024], %r3156;
	st.global.u32 	[%rd51+1152], %r3155;
	st.global.u32 	[%rd51+1280], %r3154;
	st.global.u32 	[%rd51+1408], %r3153;
	st.global.u32 	[%rd51+1536], %r3152;
	st.global.u32 	[%rd51+1664], %r3151;
	st.global.u32 	[%rd51+1792], %r3150;
	st.global.u32 	[%rd51+1920], %r3149;
	st.global.u32 	[%rd51+2048], %r3148;
	st.global.u32 	[%rd51+2176], %r3147;
	st.global.u32 	[%rd51+2304], %r3146;
	st.global.u32 	[%rd51+2432], %r3145;
	st.global.u32 	[%rd51+2560], %r3144;
	st.global.u32 	[%rd51+2688], %r3143;
	st.global.u32 	[%rd51+2816], %r3142;
	bra.uni 	$L__BB12_222;
$L__BB12_176:
	ld.param.u32 	%r3053, [_ZN3cub18CUB_300001_SM_10006detail10radix_sort29DeviceRadixSortOnesweepKernelINS1_5radix10policy_hubIfijE10Policy1000ELNS0_9SortOrderE0EfijiiNS1_21identity_decomposer_tEEEvPT5_SB_PT3_PKSC_PT1_PKSG_PT2_PKSK_T4_iiT6__param_8];
	cvt.u32.u64 	%r1093, %rd7;
	mad.lo.s32 	%r280, %r4, -8832, %r3053;
	setp.ge.s32 	%p172, %r1093, %r280;
	add.s64 	%rd52, %rd7, %rd13;
	shl.b64 	%rd53, %rd52, 2;
	add.s64 	%rd15, %rd1, %rd53;
	@%p172 bra 	$L__BB12_178;
	st.global.u32 	[%rd15], %r3164;
$L__BB12_178:
	add.s32 	%r1095, %r1093, 32;
	setp.ge.s32 	%p173, %r1095, %r280;
	@%p173 bra 	$L__BB12_180;
	st.global.u32 	[%rd15+128], %r3163;
$L__BB12_180:
	add.s32 	%r1097, %r1093, 64;
	setp.ge.s32 	%p174, %r1097, %r280;
	@%p174 bra 	$L__BB12_182;
	st.global.u32 	[%rd15+256], %r3162;
$L__BB12_182:
	add.s32 	%r1099, %r1093, 96;
	setp.ge.s32 	%p175, %r1099, %r280;
	@%p175 bra 	$L__BB12_184;
	st.global.u32 	[%rd15+384], %r3161;
$L__BB12_184:
	add.s32 	%r1101, %r1093, 128;
	setp.ge.s32 	%p176, %r1101, %r280;
	@%p176 bra 	$L__BB12_186;
	st.global.u32 	[%rd15+512], %r3160;
$L__BB12_186:
	add.s32 	%r1103, %r1093, 160;
	setp.ge.s32 	%p177, %r1103, %r280;
	@%p177 bra 	$L__BB12_188;
	st.global.u32 	[%rd15+640], %r3159;
$L__BB12_188:
	add.s32 	%r1105, %r1093, 192;
	setp.ge.s32 	%p178, %r1105, %r280;
	@%p178 bra 	$L__BB12_190;
	st.global.u32 	[%rd15+768], %r3158;
$L__BB12_190:
	add.s32 	%r1107, %r1093, 224;
	setp.ge.s32 	%p179, %r1107, %r280;
	@%p179 bra 	$L__BB12_192;
	st.global.u32 	[%rd15+896], %r3157;
$L__BB12_192:
	add.s32 	%r1109, %r1093, 256;
	setp.ge.s32 	%p180, %r1109, %r280;
	@%p180 bra 	$L__BB12_194;
	st.global.u32 	[%rd15+1024], %r3156;
$L__BB12_194:
	add.s32 	%r1111, %r1093, 288;
	setp.ge.s32 	%p181, %r1111, %r280;
	@%p181 bra 	$L__BB12_196;
	st.global.u32 	[%rd15+1152], %r3155;
$L__BB12_196:
	add.s32 	%r1113, %r1093, 320;
	setp.ge.s32 	%p182, %r1113, %r280;
	@%p182 bra 	$L__BB12_198;
	st.global.u32 	[%rd15+1280], %r3154;
$L__BB12_198:
	add.s32 	%r1115, %r1093, 352;
	setp.ge.s32 	%p183, %r1115, %r280;
	@%p183 bra 	$L__BB12_200;
	st.global.u32 	[%rd15+1408], %r3153;
$L__BB12_200:
	add.s32 	%r1117, %r1093, 384;
	setp.ge.s32 	%p184, %r1117, %r280;
	@%p184 bra 	$L__BB12_202;
	st.global.u32 	[%rd15+1536], %r3152;
$L__BB12_202:
	add.s32 	%r1119, %r1093, 416;
	setp.ge.s32 	%p185, %r1119, %r280;
	@%p185 bra 	$L__BB12_204;
	st.global.u32 	[%rd15+1664], %r3151;
$L__BB12_204:
	add.s32 	%r1121, %r1093, 448;
	setp.ge.s32 	%p186, %r1121, %r280;
	@%p186 bra 	$L__BB12_206;
	st.global.u32 	[%rd15+1792], %r3150;
$L__BB12_206:
	add.s32 	%r1123, %r1093, 480;
	setp.ge.s32 	%p187, %r1123, %r280;
	@%p187 bra 	$L__BB12_208;
	st.global.u32 	[%rd15+1920], %r3149;
$L__BB12_208:
	add.s32 	%r1125, %r1093, 512;
	setp.ge.s32 	%p188, %r1125, %r280;
	@%p188 bra 	$L__BB12_210;
	st.global.u32 	[%rd15+2048], %r3148;
$L__BB12_210:
	add.s32 	%r1127, %r1093, 544;
	setp.ge.s32 	%p189, %r1127, %r280;
	@%p189 bra 	$L__BB12_212;
	st.global.u32 	[%rd15+2176], %r3147;
$L__BB12_212:
	add.s32 	%r1129, %r1093, 576;
	setp.ge.s32 	%p190, %r1129, %r280;
	@%p190 bra 	$L__BB12_214;
	st.global.u32 	[%rd15+2304], %r3146;
$L__BB12_214:
	add.s32 	%r1131, %r1093, 608;
	setp.ge.s32 	%p191, %r1131, %r280;
	@%p191 bra 	$L__BB12_216;
	st.global.u32 	[%rd15+2432], %r3145;
$L__BB12_216:
	add.s32 	%r1133, %r1093, 640;
	setp.ge.s32 	%p192, %r1133, %r280;
	@%p192 bra 	$L__BB12_218;
	st.global.u32 	[%rd15+2560], %r3144;
$L__BB12_218:
	add.s32 	%r1135, %r1093, 672;
	setp.ge.s32 	%p193, %r1135, %r280;
	@%p193 bra 	$L__BB12_220;
	st.global.u32 	[%rd15+2688], %r3143;
$L__BB12_220:
	add.s32 	%r1137, %r1093, 704;
	setp.ge.s32 	%p194, %r1137, %r280;
	@%p194 bra 	$L__BB12_222;
	st.global.u32 	[%rd15+2816], %r3142;
$L__BB12_222:
	// begin inline asm
	exit;
	// end inline asm
$L__BB12_223:
	mul.hi.u32 	%r1138, %r1, 357913942;
	add.s32 	%r1139, %r1138, %r1;
	shl.b32 	%r1140, %r1139, 2;
	add.s32 	%r1142, %r747, %r1140;
	add.s32 	%r304, %r1142, 13328;
	st.shared.u32 	[%r1142+13328], %r3114;
	bar.sync 	0;
	setp.gt.u32 	%p195, %r1, 31;
	@%p195 bra 	$L__BB12_225;
	mad.lo.s32 	%r1174, %r1, 52, %r747;
	ld.shared.u32 	%r1175, [%r1174+13328];
	ld.shared.u32 	%r1176, [%r1174+13332];
	ld.shared.u32 	%r1177, [%r1174+13336];
	ld.shared.u32 	%r1178, [%r1174+13340];
	ld.shared.u32 	%r1179, [%r1174+13344];
	ld.shared.u32 	%r1180, [%r1174+13348];
	ld.shared.u32 	%r1181, [%r1174+13352];
	ld.shared.u32 	%r1182, [%r1174+13356];
	ld.shared.u32 	%r1183, [%r1174+13360];
	ld.shared.u32 	%r1184, [%r1174+13364];
	ld.shared.u32 	%r1185, [%r1174+13368];
	ld.shared.u32 	%r1186, [%r1174+13372];
	add.s32 	%r1187, %r1176, %r1175;
	add.s32 	%r1188, %r1187, %r1177;
	add.s32 	%r1189, %r1188, %r1178;
	add.s32 	%r1190, %r1189, %r1179;
	add.s32 	%r1191, %r1190, %r1180;
	add.s32 	%r1192, %r1191, %r1181;
	add.s32 	%r1193, %r1192, %r1182;
	add.s32 	%r1194, %r1193, %r1183;
	add.s32 	%r1195, %r1194, %r1184;
	add.s32 	%r1196, %r1195, %r1185;
	add.s32 	%r1147, %r1196, %r1186;
	mov.b32 	%r1145, 1;
	mov.b32 	%r1170, 0;
	mov.b32 	%r1172, -1;
	// begin inline asm
	{  .reg .s32 r0;  .reg .pred p;  shfl.sync.up.b32 r0|p, %r1147, %r1145, %r1170, %r1172;  @p add.s32 r0, r0, %r1147;  mov.s32 %r1143, r0;}
	// end inline asm
	mov.b32 	%r1151, 2;
	// begin inline asm
	{  .reg .s32 r0;  .reg .pred p;  shfl.sync.up.b32 r0|p, %r1143, %r1151, %r1170, %r1172;  @p add.s32 r0, r0, %r1143;  mov.s32 %r1149, r0;}
	// end inline asm
	mov.b32 	%r1157, 4;
	// begin inline asm
	{  .reg .s32 r0;  .reg .pred p;  shfl.sync.up.b32 r0|p, %r1149, %r1157, %r1170, %r1172;  @p add.s32 r0, r0, %r1149;  mov.s32 %r1155, r0;}
	// end inline asm
	mov.b32 	%r1163, 8;
	// begin inline asm
	{  .reg .s32 r0;  .reg .pred p;  shfl.sync.up.b32 r0|p, %r1155, %r1163, %r1170, %r1172;  @p add.s32 r0, r0, %r1155;  mov.s32 %r1161, r0;}
	// end inline asm
	mov.b32 	%r1169, 16;
	// begin inline asm
	{  .reg .s32 r0;  .reg .pred p;  shfl.sync.up.b32 r0|p, %r1161, %r1169, %r1170, %r1172;  @p add.s32 r0, r0, %r1161;  mov.s32 %r1167, r0;}
	// end inline asm
	sub.s32 	%r1197, %r1167, %r1147;
	add.s32 	%r1198, %r1175, %r1197;
	add.s32 	%r1199, %r1176, %r1198;
	add.s32 	%r1200, %r1177, %r1199;
	add.s32 	%r1201, %r1178, %r1200;
	add.s32 	%r1202, %r1179, %r1201;
	add.s32 	%r1203, %r1180, %r1202;
	add.s32 	%r1204, %r1181, %r1203;
	add.s32 	%r1205, %r1182, %r1204;
	add.s32 	%r1206, %r1183, %r1205;
	add.s32 	%r1207, %r1184, %r1206;
	add.s32 	%r1208, %r1185, %r1207;
	st.shared.u32 	[%r1174+13328], %r1197;
	st.shared.u32 	[%r1174+13332], %r1198;
	st.shared.u32 	[%r1174+13336], %r1199;
	st.shared.u32 	[%r1174+13340], %r1200;
	st.shared.u32 	[%r1174+13344], %r1201;
	st.shared.u32 	[%r1174+13348], %r1202;
	st.shared.u32 	[%r1174+13352], %r1203;
	st.shared.u32 	[%r1174+13356], %r1204;
	st.shared.u32 	[%r1174+13360], %r1205;
	st.shared.u32 	[%r1174+13364], %r1206;
	st.shared.u32 	[%r1174+13368], %r1207;
	st.shared.u32 	[%r1174+13372], %r1208;
$L__BB12_225:
	setp.gt.u32 	%p196, %r1, 255;
	bar.sync 	0;
	ld.shared.u32 	%r305, [%r304];
	@%p196 bra 	$L__BB12_227;
	ld.shared.u32 	%r1209, [%r149];
	add.s32 	%r1210, %r1209, %r305;
	st.shared.u32 	[%r149], %r1210;
	ld.shared.u32 	%r1211, [%r149+1024];
	add.s32 	%r1212, %r1211, %r305;
	st.shared.u32 	[%r149+1024], %r1212;
	ld.shared.u32 	%r1213, [%r149+2048];
	add.s32 	%r1214, %r1213, %r305;
	st.shared.u32 	[%r149+2048], %r1214;
	ld.shared.u32 	%r1215, [%r149+3072];
	add.s32 	%r1216, %r1215, %r305;
	st.shared.u32 	[%r149+3072], %r1216;
	ld.shared.u32 	%r1217, [%r149+4096];
	add.s32 	%r1218, %r1217, %r305;
	st.shared.u32 	[%r149+4096], %r1218;
	ld.shared.u32 	%r1219, [%r149+5120];
	add.s32 	%r1220, %r1219, %r305;
	st.shared.u32 	[%r149+5120], %r1220;
	ld.shared.u32 	%r1221, [%r149+6144];
	add.s32 	%r1222, %r1221, %r305;
	st.shared.u32 	[%r149+6144], %r1222;
	ld.shared.u32 	%r1223, [%r149+7168];
	add.s32 	%r1224, %r1223, %r305;
	st.shared.u32 	[%r149+7168], %r1224;
	ld.shared.u32 	%r1225, [%r149+8192];
	add.s32 	%r1226, %r1225, %r305;
	st.shared.u32 	[%r149+8192], %r1226;
	ld.shared.u32 	%r1227, [%r149+9216];
	add.s32 	%r1228, %r1227, %r305;
	st.shared.u32 	[%r149+9216], %r1228;
	ld.shared.u32 	%r1229, [%r149+10240];
	add.s32 	%r1230, %r1229, %r305;
	st.shared.u32 	[%r149+10240], %r1230;
	ld.shared.u32 	%r1231, [%r149+11264];
	add.s32 	%r1232, %r1231, %r305;
	st.shared.u32 	[%r149+11264], %r1232;
$L__BB12_227:
	bar.sync 	0;
	// begin inline asm
	mov.u32 %r1233, %lanemask_le;
	// end inline asm
	setp.eq.s32 	%p197, %r3187, 2147483647;
	selp.b32 	%r1259, -2147483648, %r3187, %p197;
	shr.u32 	%r1260, %r1259, %r665;
	and.b32  	%r1256, %r1260, %r123;
	mov.b32 	%r1236, 1;
	// begin inline asm
	{
    .reg .pred p;
    and.b32 %r1234, %r1256, %r1236;    setp.ne.u32 p, %r1234, 0;
    vote.ballot.sync.b32 %r1234, p, 0xffffffff;
    @!p not.b32 %r1234, %r1234;
}

	// end inline asm
	mov.b32 	%r1239, 2;
	// begin inline asm
	{
    .reg .pred p;
    and.b32 %r1237, %r1256, %r1239;    setp.ne.u32 p, %r1237, 0;
    vote.ballot.sync.b32 %r1237, p, 0xffffffff;
    @!p not.b32 %r1237, %r1237;
}

	// end inline asm
	and.b32  	%r1261, %r1237, %r1234;
	mov.b32 	%r1242, 4;
	// begin inline asm
	{
    .reg .pred p;
    and.b32 %r1240, %r1256, %r1242;    setp.ne.u32 p, %r1240, 0;
    vote.ballot.sync.b32 %r1240, p, 0xffffffff;
    @!p not.b32 %r1240, %r1240;
}

	// end inline asm
	and.b32  	%r1262, %r1240, %r1261;
	mov.b32 	%r1245, 8;
	// begin inline asm
	{
    .reg .pred p;
    and.b32 %r1243, %r1256, %r1245;    setp.ne.u32 p, %r1243, 0;
    vote.ballot.sync.b32 %r1243, p, 0xffffffff;
    @!p not.b32 %r1243, %r1243;
}

	// end inline asm
	and.b32  	%r1263, %r1243, %r1262;
	mov.b32 	%r1248, 16;
	// begin inline asm
	{
    .reg .pred p;
    and.b32 %r1246, %r1256, %r1248;    setp.ne.u32 p, %r1246, 0;
    vote.ballot.sync.b32 %r1246, p, 0xffffffff;
    @!p not.b32 %r1246, %r1246;
}

	// end inline asm
	and.b32  	%r1264, %r1246, %r1263;
	mov.b32 	%r1251, 32;
	// begin inline asm
	{
    .reg .pred p;
    and.b32 %r1249, %r1256, %r1251;    setp.ne.u32 p, %r1249, 0;
    vote.ballot.sync.b32 %r1249, p, 0xffffffff;
    @!p not.b32 %r1249, %r1249;
}

	// end inline asm
	and.b32  	%r1265, %r1249, %r1264;
	mov.b32 	%r1254, 64;
	// begin inline asm
	{
    .reg .pred p;
    and.b32 %r1252, %r1256, %r1254;    setp.ne.u32 p, %r1252, 0;
    vote.ballot.sync.b32 %r1252, p, 0xffffffff;
    @!p not.b32 %r1252, %r1252;
}

	// end inline asm
	and.b32  	%r1266, %r1252, %r1265;
	mov.b32 	%r1257, 128;
	// begin inline asm
	{
    .reg .pred p;
    and.b32 %r1255, %r1256, %r1257;    setp.ne.u32 p, %r1255, 0;
    vote.ballot.sync.b32 %r1255, p, 0xffffffff;
    @!p not.b32 %r1255, %r1255;
}

	// end inline asm
	and.b32  	%r1267, %r1255, %r1266;
	clz.b32 	%r1268, %r1267;
	sub.s32 	%r308, 31, %r1268;
	and.b32  	%r1269, %r1233, %r1267;
	popc.b32 	%r309, %r1269;
	setp.ne.s32 	%p198, %r667, %r308;
	mov.b32 	%r3188, 0;
	@%p198 bra 	$L__BB12_229;
	shl.b32 	%r1270, %r1256, 2;
	add.s32 	%r1271, %r124, %r1270;
	atom.shared.add.u32 	%r3188, [%r1271], %r309;
$L__BB12_229:
	shfl.sync.idx.b32	%r1297|%p199, %r3188, %r308, 31, -1;
	add.s32 	%r312, %r309, %r1297;
	setp.eq.s32 	%p200, %r3186, 2147483647;
	selp.b32 	%r1298, -2147483648, %r3186, %p200;
	shr.u32 	%r1299, %r1298, %r665;
	and.b32  	%r1294, %r1299, %r123;
	mov.b32 	%r1274, 1;
	// begin inline asm
	{
    .reg .pred p;
    and.b32 %r1272, %r1294, %r1274;    setp.ne.u32 p, %r1272, 0;
    vote.ballot.sync.b32 %r1272, p, 0xffffffff;
    @!p not.b32 %r1272, %r1272;
}

	// end inline asm
	mov.b32 	%r1277, 2;
	// begin inline asm
	{
    .reg .pred p;
    and.b32 %r1275, %r1294, %r1277;    setp.ne.u32 p, %r1275, 0;
    vote.ballot.sync.b32 %r1275, p, 0xffffffff;
    @!p not.b32 %r1275, %r1275;
}

	// end inline asm
	and.b32  	%r1300, %r1275, %r1272;
	mov.b32 	%r1280, 4;
	// begin inline asm
	{
    .reg .pred p;
    and.b32 %r1278, %r1294, %r1280;    setp.ne.u32 p, %r1278, 0;
    vote.ballot.sync.b32 %r1278, p, 0xffffffff;
    @!p not.b32 %r1278, %r1278;
}

	// end inline asm
	and.b32  	%r1301, %r1278, %r1300;
	mov.b32 	%r1283, 8;
	// begin inline asm
	{
    .reg .pred p;
    and.b32 %r1281, %r1294, %r1283;    setp.ne.u32 p, %r1281, 0;
    vote.ballot.sync.b32 %r1281, p, 0xffffffff;
    @!p not.b32 %r1281, %r1281;
}

	// end inline asm
	and.b32  	%r1302, %r1281, %r1301;
	mov.b32 	%r1286, 16;
	// begin inline asm
	{
    .reg .pred p;
    and.b32 %r1284, %r1294, %r1286;    setp.ne.u32 p, %r1284, 0;
    vote.ballot.sync.b32 %r1284, p, 0xffffffff;
    @!p not.b32 %r1284, %r1284;
}

	// end inline asm
	and.b32  	%r1303, %r1284, %r1302;
	mov.b32 	%r1289, 32;
	// begin inline asm
	{
    .reg .pred p;
    and.b32 %r1287, %r1294, %r1289;    setp.ne.u32 p, %r1287, 0;
    vote.ballot.sync.b32 %r1287, p, 0xffffffff;
    @!p not.b32 %r1287, %r1287;
}

	// end inline asm
	and.b32  	%r1304, %r1287, %r1303;
	mov.b32 	%r1292, 64;
	// begin inline asm
	{
    .reg .pred p;
    and.b32 %r1290, %r1294, %r1292;    setp.ne.u32 p, %r1290, 0;
    vote.ballot.sync.b32 %r1290, p, 0xffffffff;
    @!p not.b32 %r1290, %r1290;
}

	// end inline asm
	and.b32  	%r1305, %r1290, %r1304;
	mov.b32 	%r1295, 128;
	// begin inline asm
	{
    .reg .pred p;
    and.b32 %r1293, %r1294, %r1295;    setp.ne.u32 p, %r1293, 0;
    vote.ballot.sync.b32 %r1293, p, 0xffffffff;
    @!p not.b32 %r1293, %r1293;
}

	// end inline asm
	and.b32  	%r1306, %r1293, %r1305;
	clz.b32 	%r1307, %r1306;
	sub.s32 	%r314, 31, %r1307;
	and.b32  	%r1308, %r1233, %r1306;
	popc.b32 	%r315, %r1308;
	setp.ne.s32 	%p201, %r667, %r314;
	mov.b32 	%r3189, 0;
	@%p201 bra 	$L__BB12_231;
	shl.b32 	%r1309, %r1294, 2;
	add.s32 	%r1310, %r124, %r1309;
	atom.shared.add.u32 	%r3189, [%r1310], %r315;
$L__BB12_231:
	shfl.sync.idx.b32	%r1336|%p202, %r3189, %r314, 31, -1;
	add.s32 	%r318, %r315, %r1336;
	setp.eq.s32 	%p203, %r3185, 2147483647;
	selp.b32 	%r1337, -2147483648, %r3185, %p203;
	shr.u32 	%r1338, %r1337, %r665;
	and.b32  	%r1333, %r1338, %r123;
	mov.b32 	%r1313, 1;
	// begin inline asm
	{
    .reg .pred p;
    and.b32 %r1311, %r1333, %r1313;    setp.ne.u32 p, %r1311, 0;
    vote.ballot.sync.b32 %r1311, p, 0xffffffff;
    @!p not.b32 %r1311, %r1311;
}

	// end inline asm
	mov.b32 	%r1316, 2;
	// begin inline asm
	{
    .reg .pred p;
    and.b32 %r1314, %r1333, %r1316;    setp.ne.u32 p, %r1314, 0;
    vote.ballot.sync.b32 %r1314, p, 0xffffffff;
    @!p not.b32 %r1314, %r1314;
}

	// end inline asm
	and.b32  	%r1339, %r1314, %r1311;
	mov.b32 	%r1319, 4;
	// begin inline asm
	{
    .reg .pred p;
    and.b32 %r1317, %r1333, %r1319;    setp.ne.u32 p, %r1317, 0;
    vote.ballot.sync.b32 %r1317, p, 0xffffffff;
    @!p not.b32 %r1317, %r1317;
}

	// end inline asm
	and.b32  	%r1340, %r1317, %r1339;
	mov.b32 	%r1322, 8;
	// begin inline asm
	{
    .reg .pred p;
    and.b32 %r1320, %r1333, %r1322;    setp.ne.u32 p, %r1320, 0;
    vote.ballot.sync.b32 %r1320, p, 0xffffffff;
    @!p not.b32 %r1320, %r1320;
}

	// end inline asm
	and.b32  	%r1341, %r1320, %r1340;
	mov.b32 	%r1325, 16;
	// begin inline asm
	{
    .reg .pred p;
    and.b32 %r1323, %r1333, %r1325;    setp.ne.u32 p, %r1323, 0;
    vote.ballot.sync.b32 %r1323, p, 0xffffffff;
    @!p not.b32 %r1323, %r1323;
}

	// end inline asm
	and.b32  	%r1342, %r1323, %r1341;
	mov.b32 	%r1328, 32;
	// begin inline asm
	{
    .reg .pred p;
    and.b32 %r1326, %r1333, %r1328;    setp.ne.u32 p, %r1326, 0;
    vote.ballot.sync.b32 %r1326, p, 0xffffffff;
    @!p not.b32 %r1326, %r1326;
}

	// end inline asm
	and.b32  	%r1343, %r1326, %r1342;
	mov.b32 	%r1331, 64;
	// begin inline asm
	{
    .reg .pred p;
    and.b32 %r1329, %r1333, %r1331;    setp.ne.u32 p, %r1329, 0;
    vote.ballot.sync.b32 %r1329, p, 0xffffffff;
    @!p not.b32 %r1329, %r1329;
}

	// end inline asm
	and.b32  	%r1344, %r1329, %r1343;
	mov.b32 	%r1334, 128;
	// begin inline asm
	{
    .reg .pred p;
    and.b32 %r1332, %r1333, %r1334;    setp.ne.u32 p, %r1332, 0;
    vote.ballot.sync.b32 %r1332, p, 0xffffffff;
    @!p not.b32 %r1332, %r1332;
}

	// end inline asm
	and.b32  	%r1345, %r1332, %r1344;
	clz.b32 	%r1346, %r1345;
	sub.s32 	%r320, 31, %r1346;
	and.b32  	%r1347, %r1233, %r1345;
	popc.b32 	%r321, %r1347;
	setp.ne.s32 	%p204, %r667, %r320;
	mov.b32 	%r3190, 0;
	@%p204 bra 	$L__BB12_233;
	shl.b32 	%r1348, %r1333, 2;
	add.s32 	%r1349, %r124, %r1348;
	atom.shared.add.u32 	%r3190, [%r1349], %r321;
$L__BB12_233:
	shfl.sync.idx.b32	%r1375|%p205, %r3190, %r320, 31, -1;
	add.s32 	%r324, %r321, %r1375;
	setp.eq.s32 	%p206, %r3184, 2147483647;
	selp.b32 	%r1376, -2147483648, %r3184, %p206;
	shr.u32 	%r1377, %r1376, %r665;
	and.b32  	%r1372, %r1377, %r123;
	mov.b32 	%r1352, 1;
	// begin inline asm
	{
    .reg .pred p;
    and.b32 %r1350, %r1372, %r1352;    setp.ne.u32 p, %r1350, 0;
    vote.ballot.sync.b32 %r1350, p, 0xffffffff;
    @!p not.b32 %r1350, %r1350;
}

	// end inline asm
	mov.b32 	%r1355, 2;
	// begin inline asm
	{
    .reg .pred p;
    and.b32 %r1353, %r1372, %r1355;    setp.ne.u32 p, %r1353, 0;
    vote.ballot.sync.b32 %r1353, p, 0xffffffff;
    @!p not.b32 %r1353, %r1353;
}

	// end inline asm
	and.b32  	%r1378, %r1353, %r1350;
	mov.b32 	%r1358, 4;
	// begin inline asm
	{
    .reg .pred p;
    and.b32 %r1356, %r1372, %r1358;    setp.ne.u32 p, %r1356, 0;
    vote.ballot.sync.b32 %r1356, p, 0xffffffff;
    @!p not.b32 %r1356, %r1356;
}

	// end inline asm
	and.b32  	%r1379, %r1356, %r1378;
	mov.b32 	%r1361, 8;
	// begin inline asm
	{
    .reg .pred p;
    and.b32 %r1359, %r1372, %r1361;    setp.ne.u32 p, %r1359, 0;
    vote.ballot.sync.b32 %r1359, p, 0xffffffff;
    @!p not.b32 %r1359, %r1359;
}

	// end inline asm
	and.b32  	%r1380, %r1359, %r1379;
	mov.b32 	%r1364, 16;
	// begin inline asm
	{
    .reg .pred p;
    and.b32 %r1362, %r1372, %r1364;    setp.ne.u32 p, %r1362, 0;
    vote.ballot.sync.b32 %r1362, p, 0xffffffff;
    @!p not.b32 %r1362, %r1362;
}

	// end inline asm
	and.b32  	%r1381, %r1362, %r1380;
	mov.b32 	%r1367, 32;
	// begin inline asm
	{
    .reg .pred p;
    and.b32 %r1365, %r1372, %r1367;    setp.ne.u32 p, %r1365, 0;
    vote.ballot.sync.b32 %r1365, p, 0xffffffff;
    @!p not.b32 %r1365, %r1365;
}

	// end inline asm
	and.b32  	%r1382, %r1365, %r1381;
	mov.b32 	%r1370, 64;
	// begin inline asm
	{
    .reg .pred p;
    and.b32 %r1368, %r1372, %r1370;    setp.ne.u32 p, %r1368, 0;
    vote.ballot.sync.b32 %r1368, p, 0xffffffff;
    @!p not.b32 %r1368, %r1368;
}

	// end inline asm
	and.b32  	%r1383, %r1368, %r1382;
	mov.b32 	%r1373, 128;
	// begin inline asm
	{
    .reg .pred p;
    and.b32 %r1371, %r1372, %r1373;    setp.ne.u32 p, %r1371, 0;
    vote.ballot.sync.b32 %r1371, p, 0xffffffff;
    @!p not.b32 %r1371, %r1371;
}

	// end inline asm
	and.b32  	%r1384, %r1371, %r1383;
	clz.b32 	%r1385, %r1384;
	sub.s32 	%r326, 31, %r1385;
	and.b32  	%r1386, %r1233, %r1384;
	popc.b32 	%r327, %r1386;
	setp.ne.s32 	%p207, %r667, %r326;
	mov.b32 	%r3191, 0;
	@%p207 bra 	$L__BB12_235;
	shl.b32 	%r1387, %r1372, 2;
	add.s32 	%r1388, %r124, %r1387;
	atom.shared.add.u32 	%r3191, [%r1388], %r327;
$L__BB12_235:
	shfl.sync.idx.b32	%r1414|%p208, %r3191, %r326, 31, -1;
	add.s32 	%r330, %r327, %r1414;
	setp.eq.s32 	%p209, %r3183, 2147483647;
	selp.b32 	%r1415, -2147483648, %r3183, %p209;
	shr.u32 	%r1416, %r1415, %r665;
	and.b32  	%r1411, %r1416, %r123;
	mov.b32 	%r1391, 1;
	// begin inline asm
	{
    .reg .pred p;
    and.b32 %r1389, %r1411, %r1391;    setp.ne.u32 p, %r1389, 0;
    vote.ballot.sync.b32 %r1389, p, 0xffffffff;
    @!p not.b32 %r1389, %r1389;
}

	// end inline asm
	mov.b32 	%r1394, 2;
	// begin inline asm
	{
    .reg .pred p;
    and.b32 %r1392, %r1411, %r1394;    setp.ne.u32 p, %r1392, 0;
    vote.ballot.sync.b32 %r1392, p, 0xffffffff;
    @!p not.b32 %r1392, %r1392;
}

	// end inline asm
	and.b32  	%r1417, %r1392, %r1389;
	mov.b32 	%r1397, 4;
	// begin inline asm
	{
    .reg .pred p;
    and.b32 %r1395, %r1411, %r1397;    setp.ne.u32 p, %r1395, 0;
    vote.ballot.sync.b32 %r1395, p, 0xffffffff;
    @!p not.b32 %r1395, %r1395;
}

	// end inline asm
	and.b32  	%r1418, %r1395, %r1417;
	mov.b32 	%r1400, 8;
	// begin inline asm
	{
    .reg .pred p;
    and.b32 %r1398, %r1411, %r1400;    setp.ne.u32 p, %r1398, 0;
    vote.ballot.sync.b32 %r1398, p, 0xffffffff;
    @!p not.b32 %r1398, %r1398;
}

	// end inline asm
	and.b32  	%r1419, %r1398, %r1418;
	mov.b32 	%r1403, 16;
	// begin inline asm
	{
    .reg .pred p;
    and.b32 %r1401, %r1411, %r1403;    setp.ne.u32 p, %r1401, 0;
    vote.ballot.sync.b32 %r1401, p, 0xffffffff;
    @!p not.b32 %r1401, %r1401;
}

	// end inline asm
	and.b32  	%r1420, %r1401, %r1419;
	mov.b32 	%r1406, 32;
	// begin inline asm
	{
    .reg .pred p;
    and.b32 %r1404, %r1411, %r1406;    setp.ne.u32 p, %r1404, 0;
    vote.ballot.sync.b32 %r1404, p, 0xffffffff;
    @!p not.b32 %r1404, %r1404;
}

	// end inline asm
	and.b32  	%r1421, %r1404, %r1420;
	mov.b32 	%r1409, 64;
	// begin inline asm
	{
    .reg .pred p;
    and.b32 %r1407, %r1411, %r1409;    setp.ne.u32 p, %r1407, 0;
    vote.ballot.sync.b32 %r1407, p, 0xffffffff;
    @!p not.b32 %r1407, %r1407;
}

	// end inline asm
	and.b32  	%r1422, %r1407, %r1421;
	mov.b32 	%r1412, 128;
	// begin inline asm
	{
    .reg .pred p;
    and.b32 %r1410, %r1411, %r1412;    setp.ne.u32 p, %r1410, 0;
    vote.ballot.sync.b32 %r1410, p, 0xffffffff;
    @!p not.b32 %r1410, %r1410;
}

	// end inline asm
	and.b32  	%r1423, %r1410, %r1422;
	clz.b32 	%r1424, %r1423;
	sub.s32 	%r332, 31, %r1424;
	and.b32  	%r1425, %r1233, %r1423;
	popc.b32 	%r333, %r1425;
	setp.ne.s32 	%p210, %r667, %r332;
	mov.b32 	%r3192, 0;
	@%p210 bra 	$L__BB12_237;
	shl.b32 	%r1426, %r1411, 2;
	add.s32 	%r1427, %r124, %r1426;
	atom.shared.add.u32 	%r3192, [%r1427], %r333;
$L__BB12_237:
	shfl.sync.idx.b32	%r1453|%p211, %r3192, %r332, 31, -1;
	add.s32 	%r336, %r333, %r1453;
	setp.eq.s32 	%p212, %r3182, 2147483647;
	selp.b32 	%r1454, -2147483648, %r3182, %p212;
	shr.u32 	%r1455, %r1454, %r665;
	and.b32  	%r1450, %r1455, %r123;
	mov.b32 	%r1430, 1;
	// begin inline asm
	{
    .reg .pred p;
    and.b32 %r1428, %r1450, %r1430;    setp.ne.u32 p, %r1428, 0;
    vote.ballot.sync.b32 %r1428, p, 0xffffffff;
    @!p not.b32 %r1428, %r1428;
}

	// end inline asm
	mov.b32 	%r1433, 2;
	// begin inline asm
	{
    .reg .pred p;
    and.b32 %r1431, %r1450, %r1433;    setp.ne.u32 p, %r1431, 0;
    vote.ballot.sync.b32 %r1431, p, 0xffffffff;
    @!p not.b32 %r1431, %r1431;
}

	// end inline asm
	and.b32  	%r1456, %r1431, %r1428;
	mov.b32 	%r1436, 4;
	// begin inline asm
	{
    .reg .pred p;
    and.b32 %r1434, %r1450, %r1436;    setp.ne.u32 p, %r1434, 0;
    vote.ballot.sync.b32 %r1434, p, 0xffffffff;
    @!p not.b32 %r1434, %r1434;
}

	// end inline asm
	and.b32  	%r1457, %r1434, %r1456;
	mov.b32 	%r1439, 8;
	// begin inline asm
	{
    .reg .pred p;
    and.b32 %r1437, %r1450, %r1439;    setp.ne.u32 p, %r1437, 0;
    vote.ballot.sync.b32 %r1437, p, 0xffffffff;
    @!p not.b32 %r1437, %r1437;
}

	// end inline asm
	and.b32  	%r1458, %r1437, %r1457;
	mov.b32 	%r1442, 16;
	// begin inline asm
	{
    .reg .pred p;
    and.b32 %r1440, %r1450, %r1442;    setp.ne.u32 p, %r1440, 0;
    vote.ballot.sync.b32 %r1440, p, 0xffffffff;
    @!p not.b32 %r1440, %r1440;
}

	// end inline asm
	and.b32  	%r1459, %r1440, %r1458;
	mov.b32 	%r1445, 32;
	// begin inline asm
	{
    .reg .pred p;
    and.b32 %r1443, %r1450, %r1445;    setp.ne.u32 p, %r1443, 0;
    vote.ballot.sync.b32 %r1443, p, 0xffffffff;
    @!p not.b32 %r1443, %r1443;
}

	// end inline asm
	and.b32  	%r1460, %r1443, %r1459;
	mov.b32 	%r1448, 64;
	// begin inline asm
	{
    .reg .pred p;
    and.b32 %r1446, %r1450, %r1448;    setp.ne.u32 p, %r1446, 0;
    vote.ballot.sync.b32 %r1446, p, 0xffffffff;
    @!p not.b32 %r1446, %r1446;
}

	// end inline asm
	and.b32  	%r1461, %r1446, %r1460;
	mov.b32 	%r1451, 128;
	// begin inline asm
	{
    .reg .pred p;
    and.b32 %r1449, %r1450, %r1451;    setp.ne.u32 p, %r1449, 0;
    vote.ballot.sync.b32 %r1449, p, 0xffffffff;
    @!p not.b32 %r1449, %r1449;
}

	// end inline asm
	and.b32  	%r1462, %r1449, %r1461;
	clz.b32 	%r1463, %r1462;
	sub.s32 	%r338, 31, %r1463;
	and.b32  	%r1464, %r1233, %r1462;
	popc.b32 	%r339, %r1464;
	setp.ne.s32 	%p213, %r667, %r338;
	mov.b32 	%r3193, 0;
	@%p213 bra 	$L__BB12_239;
	shl.b32 	%r1465, %r1450, 2;
	add.s32 	%r1466, %r124, %r1465;
	atom.shared.add.u32 	%r3193, [%r1466], %r339;
$L__BB12_239:
	shfl.sync.idx.b32	%r1492|%p214, %r3193, %r338, 31, -1;
	add.s32 	%r342, %r339, %r1492;
	setp.eq.s32 	%p215, %r3181, 2147483647;
	selp.b32 	%r1493, -2147483648, %r3181, %p215;
	shr.u32 	%r1494, %r1493, %r665;
	and.b32  	%r1489, %r1494, %r123;
	mov.b32 	%r1469, 1;
	// begin inline asm
	{
    .reg .pred p;
    and.b32 %r1467, %r1489, %r1469;    setp.ne.u32 p, %r1467, 0;
    vote.ballot.sync.b32 %r1467, p, 0xffffffff;
    @!p not.b32 %r1467, %r1467;
}

	// end inline asm
	mov.b32 	%r1472, 2;
	// begin inline asm
	{
    .reg .pred p;
    and.b32 %r1470, %r1489, %r1472;    setp.ne.u32 p, %r1470, 0;
    vote.ballot.sync.b32 %r1470, p, 0xffffffff;
    @!p not.b32 %r1470, %r1470;
}

	// end inline asm
	and.b32  	%r1495, %r1470, %r1467;
	mov.b32 	%r1475, 4;
	// begin inline asm
	{
    .reg .pred p;
    and.b32 %r1473, %r1489, %r1475;    setp.ne.u32 p, %r1473, 0;
    vote.ballot.sync.b32 %r1473, p, 0xffffffff;
    @!p not.b32 %r1473, %r1473;
}

	// end inline asm
	and.b32  	%r1496, %r1473, %r1495;
	mov.b32 	%r1478, 8;
	// begin inline asm
	{
    .reg .pred p;
    and.b32 %r1476, %r1489, %r1478;    setp.ne.u32 p, %r1476, 0;
    vote.ballot.sync.b32 %r1476, p, 0xffffffff;
    @!p not.b32 %r1476, %r1476;
}

	// end inline asm
	and.b32  	%r1497, %r1476, %r1496;
	mov.b32 	%r1481, 16;
	// begin inline asm
	{
    .reg .pred p;
    and.b32 %r1479, %r1489, %r1481;    setp.ne.u32 p, %r1479, 0;
    vote.ballot.sync.b32 %r1479, p, 0xffffffff;
    @!p not.b32 %r1479, %r1479;
}

	// end inline asm
	and.b32  	%r1498, %r1479, %r1497;
	mov.b32 	%r1484, 32;
	// begin inline asm
	{
    .reg .pred p;
    and.b32 %r1482, %r1489, %r1484;    setp.ne.u32 p, %r1482, 0;
    vote.ballot.sync.b32 %r1482, p, 0xffffffff;
    @!p not.b32 %r1482, %r1482;
}

	// end inline asm
	and.b32  	%r1499, %r1482, %r1498;
	mov.b32 	%r1487, 64;
	// begin inline asm
	{
    .reg .pred p;
    and.b32 %r1485, %r1489, %r1487;    setp.ne.u32 p, %r1485, 0;
    vote.ballot.sync.b32 %r1485, p, 0xffffffff;
    @!p not.b32 %r1485, %r1485;
}

	// end inline asm
	and.b32  	%r1500, %r1485, %r1499;
	mov.b32 	%r1490, 128;
	// begin inline asm
	{
    .reg .pred p;
    and.b32 %r1488, %r1489, %r1490;    setp.ne.u32 p, %r1488, 0;
    vote.ballot.sync.b32 %r1488, p, 0xffffffff;
    @!p not.b32 %r1488, %r1488;
}

	// end inline asm
	and.b32  	%r1501, %r1488, %r1500;
	clz.b32 	%r1502, %r1501;
	sub.s32 	%r344, 31, %r1502;
	and.b32  	%r1503, %r1233, %r1501;
	popc.b32 	%r345, %r1503;
	setp.ne.s32 	%p216, %r667, %r344;
	mov.b32 	%r3194, 0;
	@%p216 bra 	$L__BB12_241;
	shl.b32 	%r1504, %r1489, 2;
	add.s32 	%r1505, %r124, %r1504;
	atom.shared.add.u32 	%r3194, [%r1505], %r345;
$L__BB12_241:
	shfl.sync.idx.b32	%r1531|%p217, %r3194, %r344, 31, -1;
	add.s32 	%r348, %r345, %r1531;
	setp.eq.s32 	%p218, %r3180, 2147483647;
	selp.b32 	%r1532, -2147483648, %r3180, %p218;
	shr.u32 	%r1533, %r1532, %r665;
	and.b32  	%r1528, %r1533, %r123;
	mov.b32 	%r1508, 1;
	// begin inline asm
	{
    .reg .pred p;
    and.b32 %r1506, %r1528, %r1508;    setp.ne.u32 p, %r1506, 0;
    vote.ballot.sync.b32 %r1506, p, 0xffffffff;
    @!p not.b32 %r1506, %r1506;
}

	// end inline asm
	mov.b32 	%r1511, 2;
	// begin inline asm
	{
    .reg .pred p;
    and.b32 %r1509, %r1528, %r1511;    setp.ne.u32 p, %r1509, 0;
    vote.ballot.sync.b32 %r1509, p, 0xffffffff;
    @!p not.b32 %r1509, %r1509;
}

	// end inline asm
	and.b32  	%r1534, %r1509, %r1506;
	mov.b32 	%r1514, 4;
	// begin inline asm
	{
    .reg .pred p;
    and.b32 %r1512, %r1528, %r1514;    setp.ne.u32 p, %r1512, 0;
    vote.ballot.sync.b32 %r1512, p, 0xffffffff;
    @!p not.b32 %r1512, %r1512;
}

	// end inline asm
	and.b32  	%r1535, %r1512, %r1534;
	mov.b32 	%r1517, 8;
	// begin inline asm
	{
    .reg .pred p;
    and.b32 %r1515, %r1528, %r1517;    setp.ne.u32 p, %r1515, 0;
    vote.ballot.sync.b32 %r1515, p, 0xffffffff;
    @!p not.b32 %r1515, %r1515;
}

	// end inline asm
	and.b32  	%r1536, %r1515, %r1535;
	mov.b32 	%r1520, 16;
	// begin inline asm
	{
    .reg .pred p;
    and.b32 %r1518, %r1528, %r1520;    setp.ne.u32 p, %r1518, 0;
    vote.ballot.sync.b32 %r1518, p, 0xffffffff;
    @!p not.b32 %r1518, %r1518;
}

	// end inline asm
	and.b32  	%r1537, %r1518, %r1536;
	mov.b32 	%r1523, 32;
	// begin inline asm
	{
    .reg .pred p;
    and.b32 %r1521, %r1528, %r1523;    setp.ne.u32 p, %r1521, 0;
    vote.ballot.sync.b32 %r1521, p, 0xffffffff;
    @!p not.b32 %r1521, %r1521;
}

	// end inline asm
	and.b32  	%r1538, %r1521, %r1537;
	mov.b32 	%r1526, 64;
	// begin inline asm
	{
    .reg .pred p;
    and.b32 %r1524, %r1528, %r1526;    setp.ne.u32 p, %r1524, 0;
    vote.ballot.sync.b32 %r1524, p, 0xffffffff;
    @!p not.b32 %r1524, %r1524;
}

	// end inline asm
	and.b32  	%r1539, %r1524, %r1538;
	mov.b32 	%r1529, 128;
	// begin inline asm
	{
    .reg .pred p;
    and.b32 %r1527, %r1528, %r1529;    setp.ne.u32 p, %r1527, 0;
    vote.ballot.sync.b32 %r1527, p, 0xffffffff;
    @!p not.b32 %r1527, %r1527;
}

	// end inline asm
	and.b32  	%r1540, %r1527, %r1539;
	clz.b32 	%r1541, %r1540;
	sub.s32 	%r350, 31, %r1541;
	and.b32  	%r1542, %r1233, %r1540;
	popc.b32 	%r351, %r1542;
	setp.ne.s32 	%p219, %r667, %r350;
	mov.b32 	%r3195, 0;
	@%p219 bra 	$L__BB12_243;
	shl.b32 	%r1543, %r1528, 2;
	add.s32 	%r1544, %r124, %r1543;
	atom.shared.add.u32 	%r3195, [%r1544], %r351;
$L__BB12_243:
	shfl.sync.idx.b32	%r1570|%p220, %r3195, %r350, 31, -1;
	add.s32 	%r354, %r351, %r1570;
	setp.eq.s32 	%p221, %r3179, 2147483647;
	selp.b32 	%r1571, -2147483648, %r3179, %p221;
	shr.u32 	%r1572, %r1571, %r665;
	and.b32  	%r1567, %r1572, %r123;
	mov.b32 	%r1547, 1;
	// begin inline asm
	{
    .reg .pred p;
    and.b32 %r1545, %r1567, %r1547;    setp.ne.u32 p, %r1545, 0;
    vote.ballot.sync.b32 %r1545, p, 0xffffffff;
    @!p not.b32 %r1545, %r1545;
}

	// end inline asm
	mov.b32 	%r1550, 2;
	// begin inline asm
	{
    .reg .pred p;
    and.b32 %r1548, %r1567, %r1550;    setp.ne.u32 p, %r1548, 0;
    vote.ballot.sync.b32 %r1548, p, 0xffffffff;
    @!p not.b32 %r1548, %r1548;
}

	// end inline asm
	and.b32  	%r1573, %r1548, %r1545;
	mov.b32 	%r1553, 4;
	// begin inline asm
	{
    .reg .pred p;
    and.b32 %r1551, %r1567, %r1553;    setp.ne.u32 p, %r1551, 0;
    vote.ballot.sync.b32 %r1551, p, 0xffffffff;
    @!p not.b32 %r1551, %r1551;
}

	// end inline asm
	and.b32  	%r1574, %r1551, %r1573;
	mov.b32 	%r1556, 8;
	// begin inline asm
	{
    .reg .pred p;
    and.b32 %r1554, %r1567, %r1556;    setp.ne.u32 p, %r1554, 0;
    vote.ballot.sync.b32 %r1554, p, 0xffffffff;
    @!p not.b32 %r1554, %r1554;
}

	// end inline asm
	and.b32  	%r1575, %r1554, %r1574;
	mov.b32 	%r1559, 16;
	// begin inline asm
	{
    .reg .pred p;
    and.b32 %r1557, %r1567, %r1559;    setp.ne.u32 p, %r1557, 0;
    vote.ballot.sync.b32 %r1557, p, 0xffffffff;
    @!p not.b32 %r1557, %r1557;
}

	// end inline asm
	and.b32  	%r1576, %r1557, %r1575;
	mov.b32 	%r1562, 32;
	// begin inline asm
	{
    .reg .pred p;
    and.b32 %r1560, %r1567, %r1562;    setp.ne.u32 p, %r1560, 0;
    vote.ballot.sync.b32 %r1560, p, 0xffffffff;
    @!p not.b32 %r1560, %r1560;
}

	// end inline asm
	and.b32  	%r1577, %r1560, %r1576;
	mov.b32 	%r1565, 64;
	// begin inline asm
	{
    .reg .pred p;
    and.b32 %r1563, %r1567, %r1565;    setp.ne.u32 p, %r1563, 0;
    vote.ballot.sync.b32 %r1563, p, 0xffffffff;
    @!p not.b32 %r1563, %r1563;
}

	// end inline asm
	and.b32  	%r1578, %r1563, %r1577;
	mov.b32 	%r1568, 128;
	// begin inline asm
	{
    .reg .pred p;
    and.b32 %r1566, %r1567, %r1568;    setp.ne.u32 p, %r1566, 0;
    vote.ballot.sync.b32 %r1566, p, 0xffffffff;
    @!p not.b32 %r1566, %r1566;
}

	// end inline asm
	and.b32  	%r1579, %r1566, %r1578;
	clz.b32 	%r1580, %r1579;
	sub.s32 	%r356, 31, %r1580;
	and.b32  	%r1581, %r1233, %r1579;
	popc.b32 	%r357, %r1581;
	setp.ne.s32 	%p222, %r667, %r356;
	mov.b32 	%r3196, 0;
	@%p222 bra 	$L__BB12_245;
	shl.b32 	%r1582, %r1567, 2;
	add.s32 	%r1583, %r124, %r1582;
	atom.shared.add.u32 	%r3196, [%r1583], %r357;
$L__BB12_245:
	shfl.sync.idx.b32	%r1609|%p223, %r3196, %r356, 31, -1;
	add.s32 	%r360, %r357, %r1609;
	setp.eq.s32 	%p224, %r3178, 2147483647;
	selp.b32 	%r1610, -2147483648, %r3178, %p224;
	shr.u32 	%r1611, %r1610, %r665;
	and.b32  	%r1606, %r1611, %r123;
	mov.b32 	%r1586, 1;
	// begin inline asm
	{
    .reg .pred p;
    and.b32 %r1584, %r1606, %r1586;    setp.ne.u32 p, %r1584, 0;
    vote.ballot.sync.b32 %r1584, p, 0xffffffff;
    @!p not.b32 %r1584, %r1584;
}

	// end inline asm
	mov.b32 	%r1589, 2;
	// begin inline asm
	{
    .reg .pred p;
    and.b32 %r1587, %r1606, %r1589;    setp.ne.u32 p, %r1587, 0;
    vote.ballot.sync.b32 %r1587, p, 0xffffffff;
    @!p not.b32 %r1587, %r1587;
}

	// end inline asm
	and.b32  	%r1612, %r1587, %r1584;
	mov.b32 	%r1592, 4;
	// begin inline asm
	{
    .reg .pred p;
    and.b32 %r1590, %r1606, %r1592;    setp.ne.u32 p, %r1590, 0;
    vote.ballot.sync.b32 %r1590, p, 0xffffffff;
    @!p not.b32 %r1590, %r1590;
}

	// end inline asm
	and.b32  	%r1613, %r1590, %r1612;
	mov.b32 	%r1595, 8;
	// begin inline asm
	{
    .reg .pred p;
    and.b32 %r1593, %r1606, %r1595;    setp.ne.u32 p, %r1593, 0;
    vote.ballot.sync.b32 %r1593, p, 0xffffffff;
    @!p not.b32 %r1593, %r1593;
}

	// end inline asm
	and.b32  	%r1614, %r1593, %r1613;
	mov.b32 	%r1598, 16;
	// begin inline asm
	{
    .reg .pred p;
    and.b32 %r1596, %r1606, %r1598;    setp.ne.u32 p, %r1596, 0;
    vote.ballot.sync.b32 %r1596, p, 0xffffffff;
    @!p not.b32 %r1596, %r1596;
}

	// end inline asm
	and.b32  	%r1615, %r1596, %r1614;
	mov.b32 	%r1601, 32;
	// begin inline asm
	{
    .reg .pred p;
    and.b32 %r1599, %r1606, %r1601;    setp.ne.u32 p, %r1599, 0;
    vote.ballot.sync.b32 %r1599, p, 0xffffffff;
    @!p not.b32 %r1599, %r1599;
}

	// end inline asm
	and.b32  	%r1616, %r1599, %r1615;
	mov.b32 	%r1604, 64;
	// begin inline asm
	{
    .reg .pred p;
    and.b32 %r1602, %r1606, %r1604;    setp.ne.u32 p, %r1602, 0;
    vote.ballot.sync.b32 %r1602, p, 0xffffffff;
    @!p not.b32 %r1602, %r1602;
}

	// end inline asm
	and.b32  	%r1617, %r1602, %r1616;
	mov.b32 	%r1607, 128;
	// begin inline asm
	{
    .reg .pred p;
    and.b32 %r1605, %r1606, %r1607;    setp.ne.u32 p, %r1605, 0;
    vote.ballot.sync.b32 %r1605, p, 0xffffffff;
    @!p not.b32 %r1605, %r1605;
}

	// end inline asm
	and.b32  	%r1618, %r1605, %r1617;
	clz.b32 	%r1619, %r1618;
	sub.s32 	%r362, 31, %r1619;
	and.b32  	%r1620, %r1233, %r1618;
	popc.b32 	%r363, %r1620;
	setp.ne.s32 	%p225, %r667, %r362;
	mov.b32 	%r3197, 0;
	@%p225 bra 	$L__BB12_247;
	shl.b32 	%r1621, %r1606, 2;
	add.s32 	%r1622, %r124, %r1621;
	atom.shared.add.u32 	%r3197, [%r1622], %r363;
$L__BB12_247:
	shfl.sync.idx.b32	%r1648|%p226, %r3197, %r362, 31, -1;
	add.s32 	%r366, %r363, %r1648;
	setp.eq.s32 	%p227, %r3177, 2147483647;
	selp.b32 	%r1649, -2147483648, %r3177, %p227;
	shr.u32 	%r1650, %r1649, %r665;
	and.b32  	%r1645, %r1650, %r123;
	mov.b32 	%r1625, 1;
	// begin inline asm
	{
    .reg .pred p;
    and.b32 %r1623, %r1645, %r1625;    setp.ne.u32 p, %r1623, 0;
    vote.ballot.sync.b32 %r1623, p, 0xffffffff;
    @!p not.b32 %r1623, %r1623;
}

	// end inline asm
	mov.b32 	%r1628, 2;
	// begin inline asm
	{
    .reg .pred p;
    and.b32 %r1626, %r1645, %r1628;    setp.ne.u32 p, %r1626, 0;
    vote.ballot.sync.b32 %r1626, p, 0xffffffff;
    @!p not.b32 %r1626, %r1626;
}

	// end inline asm
	and.b32  	%r1651, %r1626, %r1623;
	mov.b32 	%r1631, 4;
	// begin inline asm
	{
    .reg .pred p;
    and.b32 %r1629, %r1645, %r1631;    setp.ne.u32 p, %r1629, 0;
    vote.ballot.sync.b32 %r1629, p, 0xffffffff;
    @!p not.b32 %r1629, %r1629;
}

	// end inline asm
	and.b32  	%r1652, %r1629, %r1651;
	mov.b32 	%r1634, 8;
	// begin inline asm
	{
    .reg .pred p;
    and.b32 %r1632, %r1645, %r1634;    setp.ne.u32 p, %r1632, 0;
    vote.ballot.sync.b32 %r1632, p, 0xffffffff;
    @!p not.b32 %r1632, %r1632;
}

	// end inline asm
	and.b32  	%r1653, %r1632, %r1652;
	mov.b32 	%r1637, 16;
	// begin inline asm
	{
    .reg .pred p;
    and.b32 %r1635, %r1645, %r1637;    setp.ne.u32 p, %r1635, 0;
    vote.ballot.sync.b32 %r1635, p, 0xffffffff;
    @!p not.b32 %r1635, %r1635;
}

	// end inline asm
	and.b32  	%r1654, %r1635, %r1653;
	mov.b32 	%r1640, 32;
	// begin inline asm
	{
    .reg .pred p;
    and.b32 %r1638, %r1645, %r1640;    setp.ne.u32 p, %r1638, 0;
    vote.ballot.sync.b32 %r1638, p, 0xffffffff;
    @!p not.b32 %r1638, %r1638;
}

	// end inline asm
	and.b32  	%r1655, %r1638, %r1654;
	mov.b32 	%r1643, 64;
	// begin inline asm
	{
    .reg .pred p;
    and.b32 %r1641, %r1645, %r1643;    setp.ne.u32 p, %r1641, 0;
    vote.ballot.sync.b32 %r1641, p, 0xffffffff;
    @!p not.b32 %r1641, %r1641;
}

	// end inline asm
	and.b32  	%r1656, %r1641, %r1655;
	mov.b32 	%r1646, 128;
	// begin inline asm
	{
    .reg .pred p;
    and.b32 %r1644, %r1645, %r1646;    setp.ne.u32 p, %r1644, 0;
    vote.ballot.sync.b32 %r1644, p, 0xffffffff;
    @!p not.b32 %r1644, %r1644;
}

	// end inline asm
	and.b32  	%r1657, %r1644, %r1656;
	clz.b32 	%r1658, %r1657;
	sub.s32 	%r368, 31, %r1658;
	and.b32  	%r1659, %r1233, %r1657;
	popc.b32 	%r369, %r1659;
	setp.ne.s32 	%p228, %r667, %r368;
	mov.b32 	%r3198, 0;
	@%p228 bra 	$L__BB12_249;
	shl.b32 	%r1660, %r1645, 2;
	add.s32 	%r1661, %r124, %r1660;
	atom.shared.add.u32 	%r3198, [%r1661], %r369;
$L__BB12_249:
	shfl.sync.idx.b32	%r1687|%p229, %r3198, %r368, 31, -1;
	add.s32 	%r372, %r369, %r1687;
	setp.eq.s32 	%p230, %r3176, 2147483647;
	selp.b32 	%r1688, -2147483648, %r3176, %p230;
	shr.u32 	%r1689, %r1688, %r665;
	and.b32  	%r1684, %r1689, %r123;
	mov.b32 	%r1664, 1;
	// begin inline asm
	{
    .reg .pred p;
    and.b32 %r1662, %r1684, %r1664;    setp.ne.u32 p, %r1662, 0;
    vote.ballot.sync.b32 %r1662, p, 0xffffffff;
    @!p not.b32 %r1662, %r1662;
}

	// end inline asm
	mov.b32 	%r1667, 2;
	// begin inline asm
	{
    .reg .pred p;
    and.b32 %r1665, %r1684, %r1667;    setp.ne.u32 p, %r1665, 0;
    vote.ballot.sync.b32 %r1665, p, 0xffffffff;
    @!p not.b32 %r1665, %r1665;
}

	// end inline asm
	and.b32  	%r1690, %r1665, %r1662;
	mov.b32 	%r1670, 4;
	// begin inline asm
	{
    .reg .pred p;
    and.b32 %r1668, %r1684, %r1670;    setp.ne.u32 p, %r1668, 0;
    vote.ballot.sync.b32 %r1668, p, 0xffffffff;
    @!p not.b32 %r1668, %r1668;
}

	// end inline asm
	and.b32  	%r1691, %r1668, %r1690;
	mov.b32 	%r1673, 8;
	// begin inline asm
	{
    .reg .pred p;
    and.b32 %r1671, %r1684, %r1673;    setp.ne.u32 p, %r1671, 0;
    vote.ballot.sync.b32 %r1671, p, 0xffffffff;
    @!p not.b32 %r1671, %r1671;
}

	// end inline asm
	and.b32  	%r1692, %r1671, %r1691;
	mov.b32 	%r1676, 16;
	// begin inline asm
	{
    .reg .pred p;
    and.b32 %r1674, %r1684, %r1676;    setp.ne.u32 p, %r1674, 0;
    vote.ballot.sync.b32 %r1674, p, 0xffffffff;
    @!p not.b32 %r1674, %r1674;
}

	// end inline asm
	and.b32  	%r1693, %r1674, %r1692;
	mov.b32 	%r1679, 32;
	// begin inline asm
	{
    .reg .pred p;
    and.b32 %r1677, %r1684, %r1679;    setp.ne.u32 p, %r1677, 0;
    vote.ballot.sync.b32 %r1677, p, 0xffffffff;
    @!p not.b32 %r1677, %r1677;
}

	// end inline asm
	and.b32  	%r1694, %r1677, %r1693;
	mov.b32 	%r1682, 64;
	// begin inline asm
	{
    .reg .pred p;
    and.b32 %r1680, %r1684, %r1682;    setp.ne.u32 p, %r1680, 0;
    vote.ballot.sync.b32 %r1680, p, 0xffffffff;
    @!p not.b32 %r1680, %r1680;
}

	// end inline asm
	and.b32  	%r1695, %r1680, %r1694;
	mov.b32 	%r1685, 128;
	// begin inline asm
	{
    .reg .pred p;
    and.b32 %r1683, %r1684, %r1685;    setp.ne.u32 p, %r1683, 0;
    vote.ballot.sync.b32 %r1683, p, 0xffffffff;
    @!p not.b32 %r1683, %r1683;
}

	// end inline asm
	and.b32  	%r1696, %r1683, %r1695;
	clz.b32 	%r1697, %r1696;
	sub.s32 	%r374, 31, %r1697;
	and.b32  	%r1698, %r1233, %r1696;
	popc.b32 	%r375, %r1698;
	setp.ne.s32 	%p231, %r667, %r374;
	mov.b32 	%r3199, 0;
	@%p231 bra 	$L__BB12_251;
	shl.b32 	%r1699, %r1684, 2;
	add.s32 	%r1700, %r124, %r1699;
	atom.shared.add.u32 	%r3199, [%r1700], %r375;
$L__BB12_251:
	shfl.sync.idx.b32	%r1726|%p232, %r3199, %r374, 31, -1;
	add.s32 	%r378, %r375, %r1726;
	setp.eq.s32 	%p233, %r3175, 2147483647;
	selp.b32 	%r1727, -2147483648, %r3175, %p233;
	shr.u32 	%r1728, %r1727, %r665;
	and.b32  	%r1723, %r1728, %r123;
	mov.b32 	%r1703, 1;
	// begin inline asm
	{
    .reg .pred p;
    and.b32 %r1701, %r1723, %r1703;    setp.ne.u32 p, %r1701, 0;
    vote.ballot.sync.b32 %r1701, p, 0xffffffff;
    @!p not.b32 %r1701, %r1701;
}

	// end inline asm
	mov.b32 	%r1706, 2;
	// begin inline asm
	{
    .reg .pred p;
    and.b32 %r1704, %r1723, %r1706;    setp.ne.u32 p, %r1704, 0;
    vote.ballot.sync.b32 %r1704, p, 0xffffffff;
    @!p not.b32 %r1704, %r1704;
}

	// end inline asm
	and.b32  	%r1729, %r1704, %r1701;
	mov.b32 	%r1709, 4;
	// begin inline asm
	{
    .reg .pred p;
    and.b32 %r1707, %r1723, %r1709;    setp.ne.u32 p, %r1707, 0;
    vote.ballot.sync.b32 %r1707, p, 0xffffffff;
    @!p not.b32 %r1707, %r1707;
}

	// end inline asm
	and.b32  	%r1730, %r1707, %r1729;
	mov.b32 	%r1712, 8;
	// begin inline asm
	{
    .reg .pred p;
    and.b32 %r1710, %r1723, %r1712;    setp.ne.u32 p, %r1710, 0;
    vote.ballot.sync.b32 %r1710, p, 0xffffffff;
    @!p not.b32 %r1710, %r1710;
}

	// end inline asm
	and.b32  	%r1731, %r1710, %r1730;
	mov.b32 	%r1715, 16;
	// begin inline asm
	{
    .reg .pred p;
    and.b32 %r1713, %r1723, %r1715;    setp.ne.u32 p, %r1713, 0;
    vote.ballot.sync.b32 %r1713, p, 0xffffffff;
    @!p not.b32 %r1713, %r1713;
}

	// end inline asm
	and.b32  	%r1732, %r1713, %r1731;
	mov.b32 	%r1718, 32;
	// begin inline asm
	{
    .reg .pred p;
    and.b32 %r1716, %r1723, %r1718;    setp.ne.u32 p, %r1716, 0;
    vote.ballot.sync.b32 %r1716, p, 0xffffffff;
    @!p not.b32 %r1716, %r1716;
}

	// end inline asm
	and.b32  	%r1733, %r1716, %r1732;
	mov.b32 	%r1721, 64;
	// begin inline asm
	{
    .reg .pred p;
    and.b32 %r1719, %r1723, %r1721;    setp.ne.u32 p, %r1719, 0;
    vote.ballot.sync.b32 %r1719, p, 0xffffffff;
    @!p not.b32 %r1719, %r1719;
}

	// end inline asm
	and.b32  	%r1734, %r1719, %r1733;
	mov.b32 	%r1724, 128;
	// begin inline asm
	{
    .reg .pred p;
    and.b32 %r1722, %r1723, %r1724;    setp.ne.u32 p, %r1722, 0;
    vote.ballot.sync.b32 %r1722, p, 0xffffffff;
    @!p not.b32 %r1722, %r1722;
}

	// end inline asm
	and.b32  	%r1735, %r1722, %r1734;
	clz.b32 	%r1736, %r1735;
	sub.s32 	%r380, 31, %r1736;
	and.b32  	%r1737, %r1233, %r1735;
	popc.b32 	%r381, %r1737;
	setp.ne.s32 	%p234, %r667, %r380;
	mov.b32 	%r3200, 0;
	@%p234 bra 	$L__BB12_253;
	shl.b32 	%r1738, %r1723, 2;
	add.s32 	%r1739, %r124, %r1738;
	atom.shared.add.u32 	%r3200, [%r1739], %r381;
$L__BB12_253:
	shfl.sync.idx.b32	%r1765|%p235, %r3200, %r380, 31, -1;
	add.s32 	%r384, %r381, %r1765;
	setp.eq.s32 	%p236, %r3174, 2147483647;
	selp.b32 	%r1766, -2147483648, %r3174, %p236;
	shr.u32 	%r1767, %r1766, %r665;
	and.b32  	%r1762, %r1767, %r123;
	mov.b32 	%r1742, 1;
	// begin inline asm
	{
    .reg .pred p;
    and.b32 %r1740, %r1762, %r1742;    setp.ne.u32 p, %r1740, 0;
    vote.ballot.sync.b32 %r1740, p, 0xffffffff;
    @!p not.b32 %r1740, %r1740;
}

	// end inline asm
	mov.b32 	%r1745, 2;
	// begin inline asm
	{
    .reg .pred p;
    and.b32 %r1743, %r1762, %r1745;    setp.ne.u32 p, %r1743, 0;
    vote.ballot.sync.b32 %r1743, p, 0xffffffff;
    @!p not.b32 %r1743, %r1743;
}

	// end inline asm
	and.b32  	%r1768, %r1743, %r1740;
	mov.b32 	%r1748, 4;
	// begin inline asm
	{
    .reg .pred p;
    and.b32 %r1746, %r1762, %r1748;    setp.ne.u32 p, %r1746, 0;
    vote.ballot.sync.b32 %r1746, p, 0xffffffff;
    @!p not.b32 %r1746, %r1746;
}

	// end inline asm
	and.b32  	%r1769, %r1746, %r1768;
	mov.b32 	%r1751, 8;
	// begin inline asm
	{
    .reg .pred p;
    and.b32 %r1749, %r1762, %r1751;    setp.ne.u32 p, %r1749, 0;
    vote.ballot.sync.b32 %r1749, p, 0xffffffff;
    @!p not.b32 %r1749, %r1749;
}

	// end inline asm
	and.b32  	%r1770, %r1749, %r1769;
	mov.b32 	%r1754, 16;
	// begin inline asm
	{
    .reg .pred p;
    and.b32 %r1752, %r1762, %r1754;    setp.ne.u32 p, %r1752, 0;
    vote.ballot.sync.b32 %r1752, p, 0xffffffff;
    @!p not.b32 %r1752, %r1752;
}

	// end inline asm
	and.b32  	%r1771, %r1752, %r1770;
	mov.b32 	%r1757, 32;
	// begin inline asm
	{
    .reg .pred p;
    and.b32 %r1755, %r1762, %r1757;    setp.ne.u32 p, %r1755, 0;
    vote.ballot.sync.b32 %r1755, p, 0xffffffff;
    @!p not.b32 %r1755, %r1755;
}

	// end inline asm
	and.b32  	%r1772, %r1755, %r1771;
	mov.b32 	%r1760, 64;
	// begin inline asm
	{
    .reg .pred p;
    and.b32 %r1758, %r1762, %r1760;    setp.ne.u32 p, %r1758, 0;
    vote.ballot.sync.b32 %r1758, p, 0xffffffff;
    @!p not.b32 %r1758, %r1758;
}

	// end inline asm
	and.b32  	%r1773, %r1758, %r1772;
	mov.b32 	%r1763, 128;
	// begin inline asm
	{
    .reg .pred p;
    and.b32 %r1761, %r1762, %r1763;    setp.ne.u32 p, %r1761, 0;
    vote.ballot.sync.b32 %r1761, p, 0xffffffff;
    @!p not.b32 %r1761, %r1761;
}

	// end inline asm
	and.b32  	%r1774, %r1761, %r1773;
	clz.b32 	%r1775, %r1774;
	sub.s32 	%r386, 31, %r1775;
	and.b32  	%r1776, %r1233, %r1774;
	popc.b32 	%r387, %r1776;
	setp.ne.s32 	%p237, %r667, %r386;
	mov.b32 	%r3201, 0;
	@%p237 bra 	$L__BB12_255;
	shl.b32 	%r1777, %r1762, 2;
	add.s32 	%r1778, %r124, %r1777;
	atom.shared.add.u32 	%r3201, [%r1778], %r387;
$L__BB12_255:
	shfl.sync.idx.b32	%r1804|%p238, %r3201, %r386, 31, -1;
	add.s32 	%r390, %r387, %r1804;
	setp.eq.s32 	%p239, %r3173, 2147483647;
	selp.b32 	%r1805, -2147483648, %r3173, %p239;
	shr.u32 	%r1806, %r1805, %r665;
	and.b32  	%r1801, %r1806, %r123;
	mov.b32 	%r1781, 1;
	// begin inline asm
	{
    .reg .pred p;
    and.b32 %r1779, %r1801, %r1781;    setp.ne.u32 p, %r1779, 0;
    vote.ballot.sync.b32 %r1779, p, 0xffffffff;
    @!p not.b32 %r1779, %r1779;
}

	// end inline asm
	mov.b32 	%r1784, 2;
	// begin inline asm
	{
    .reg .pred p;
    and.b32 %r1782, %r1801, %r1784;    setp.ne.u32 p, %r1782, 0;
    vote.ballot.sync.b32 %r1782, p, 0xffffffff;
    @!p not.b32 %r1782, %r1782;
}

	// end inline asm
	and.b32  	%r1807, %r1782, %r1779;
	mov.b32 	%r1787, 4;
	// begin inline asm
	{
    .reg .pred p;
    and.b32 %r1785, %r1801, %r1787;    setp.ne.u32 p, %r1785, 0;
    vote.ballot.sync.b32 %r1785, p, 0xffffffff;
    @!p not.b32 %r1785, %r1785;
}

	// end inline asm
	and.b32  	%r1808, %r1785, %r1807;
	mov.b32 	%r1790, 8;
	// begin inline asm
	{
    .reg .pred p;
    and.b32 %r1788, %r1801, %r1790;    setp.ne.u32 p, %r1788, 0;
    vote.ballot.sync.b32 %r1788, p, 0xffffffff;
    @!p not.b32 %r1788, %r1788;
}

	// end inline asm
	and.b32  	%r1809, %r1788, %r1808;
	mov.b32 	%r1793, 16;
	// begin inline asm
	{
    .reg .pred p;
    and.b32 %r1791, %r1801, %r1793;    setp.ne.u32 p, %r1791, 0;
    vote.ballot.sync.b32 %r1791, p, 0xffffffff;
    @!p not.b32 %r1791, %r1791;
}

	// end inline asm
	and.b32  	%r1810, %r1791, %r1809;
	mov.b32 	%r1796, 32;
	// begin inline asm
	{
    .reg .pred p;
    and.b32 %r1794, %r1801, %r1796;    setp.ne.u32 p, %r1794, 0;
    vote.ballot.sync.b32 %r1794, p, 0xffffffff;
    @!p not.b32 %r1794, %r1794;
}

	// end inline asm
	and.b32  	%r1811, %r1794, %r1810;
	mov.b32 	%r1799, 64;
	// begin inline asm
	{
    .reg .pred p;
    and.b32 %r1797, %r1801, %r1799;    setp.ne.u32 p, %r1797, 0;
    vote.ballot.sync.b32 %r1797, p, 0xffffffff;
    @!p not.b32 %r1797, %r1797;
}

	// end inline asm
	and.b32  	%r1812, %r1797, %r1811;
	mov.b32 	%r1802, 128;
	// begin inline asm
	{
    .reg .pred p;
    and.b32 %r1800, %r1801, %r1802;    setp.ne.u32 p, %r1800, 0;
    vote.ballot.sync.b32 %r1800, p, 0xffffffff;
    @!p not.b32 %r1800, %r1800;
}

	// end inline asm
	and.b32  	%r1813, %r1800, %r1812;
	clz.b32 	%r1814, %r1813;
	sub.s32 	%r392, 31, %r1814;
	and.b32  	%r1815, %r1233, %r1813;
	popc.b32 	%r393, %r1815;
	setp.ne.s32 	%p240, %r667, %r392;
	mov.b32 	%r3202, 0;
	@%p240 bra 	$L__BB12_257;
	shl.b32 	%r1816, %r1801, 2;
	add.s32 	%r1817, %r124, %r1816;
	atom.shared.add.u32 	%r3202, [%r1817], %r393;
$L__BB12_257:
	shfl.sync.idx.b32	%r1843|%p241, %r3202, %r392, 31, -1;
	add.s32 	%r396, %r393, %r1843;
	setp.eq.s32 	%p242, %r3172, 2147483647;
	selp.b32 	%r1844, -2147483648, %r3172, %p242;
	shr.u32 	%r1845, %r1844, %r665;
	and.b32  	%r1840, %r1845, %r123;
	mov.b32 	%r1820, 1;
	// begin inline asm
	{
    .reg .pred p;
    and.b32 %r1818, %r1840, %r1820;    setp.ne.u32 p, %r1818, 0;
    vote.ballot.sync.b32 %r1818, p, 0xffffffff;
    @!p not.b32 %r1818, %r1818;
}

	// end inline asm
	mov.b32 	%r1823, 2;
	// begin inline asm
	{
    .reg .pred p;
    and.b32 %r1821, %r1840, %r1823;    setp.ne.u32 p, %r1821, 0;
    vote.ballot.sync.b32 %r1821, p, 0xffffffff;
    @!p not.b32 %r1821, %r1821;
}

	// end inline asm
	and.b32  	%r1846, %r1821, %r1818;
	mov.b32 	%r1826, 4;
	// begin inline asm
	{
    .reg .pred p;
    and.b32 %r1824, %r1840, %r1826;    setp.ne.u32 p, %r1824, 0;
    vote.ballot.sync.b32 %r1824, p, 0xffffffff;
    @!p not.b32 %r1824, %r1824;
}

	// end inline asm
	and.b32  	%r1847, %r1824, %r1846;
	mov.b32 	%r1829, 8;
	// begin inline asm
	{
    .reg .pred p;
    and.b32 %r1827, %r1840, %r1829;    setp.ne.u32 p, %r1827, 0;
    vote.ballot.sync.b32 %r1827, p, 0xffffffff;
    @!p not.b32 %r1827, %r1827;
}

	// end inline asm
	and.b32  	%r1848, %r1827, %r1847;
	mov.b32 	%r1832, 16;
	// begin inline asm
	{
    .reg .pred p;
    and.b32 %r1830, %r1840, %r1832;    setp.ne.u32 p, %r1830, 0;
    vote.ballot.sync.b32 %r1830, p, 0xffffffff;
    @!p not.b32 %r1830, %r1830;
}

	// end inline asm
	and.b32  	%r1849, %r1830, %r1848;
	mov.b32 	%r1835, 32;
	// begin inline asm
	{
    .reg .pred p;
    and.b32 %r1833, %r1840, %r1835;    setp.ne.u32 p, %r1833, 0;
    vote.ballot.sync.b32 %r1833, p, 0xffffffff;
    @!p not.b32 %r1833, %r1833;
}

	// end inline asm
	and.b32  	%r1850, %r1833, %r1849;
	mov.b32 	%r1838, 64;
	// begin inline asm
	{
    .reg .pred p;
    and.b32 %r1836, %r1840, %r1838;    setp.ne.u32 p, %r1836, 0;
    vote.ballot.sync.b32 %r1836, p, 0xffffffff;
    @!p not.b32 %r1836, %r1836;
}

	// end inline asm
	and.b32  	%r1851, %r1836, %r1850;
	mov.b32 	%r1841, 128;
	// begin inline asm
	{
    .reg .pred p;
    and.b32 %r1839, %r1840, %r1841;    setp.ne.u32 p, %r1839, 0;
    vote.ballot.sync.b32 %r1839, p, 0xffffffff;
    @!p not.b32 %r1839, %r1839;
}

	// end inline asm
	and.b32  	%r1852, %r1839, %r1851;
	clz.b32 	%r1853, %r1852;
	sub.s32 	%r398, 31, %r1853;
	and.b32  	%r1854, %r1233, %r1852;
	popc.b32 	%r399, %r1854;
	setp.ne.s32 	%p243, %r667, %r398;
	mov.b32 	%r3203, 0;
	@%p243 bra 	$L__BB12_259;
	shl.b32 	%r1855, %r1840, 2;
	add.s32 	%r1856, %r124, %r1855;
	atom.shared.add.u32 	%r3203, [%r1856], %r399;
$L__BB12_259:
	shfl.sync.idx.b32	%r1882|%p244, %r3203, %r398, 31, -1;
	add.s32 	%r402, %r399, %r1882;
	setp.eq.s32 	%p245, %r3171, 2147483647;
	selp.b32 	%r1883, -2147483648, %r3171, %p245;
	shr.u32 	%r1884, %r1883, %r665;
	and.b32  	%r1879, %r1884, %r123;
	mov.b32 	%r1859, 1;
	// begin inline asm
	{
    .reg .pred p;
    and.b32 %r1857, %r1879, %r1859;    setp.ne.u32 p, %r1857, 0;
    vote.ballot.sync.b32 %r1857, p, 0xffffffff;
    @!p not.b32 %r1857, %r1857;
}

	// end inline asm
	mov.b32 	%r1862, 2;
	// begin inline asm
	{
    .reg .pred p;
    and.b32 %r1860, %r1879, %r1862;    setp.ne.u32 p, %r1860, 0;
    vote.ballot.sync.b32 %r1860, p, 0xffffffff;
    @!p not.b32 %r1860, %r1860;
}

	// end inline asm
	and.b32  	%r1885, %r1860, %r1857;
	mov.b32 	%r1865, 4;
	// begin inline asm
	{
    .reg .pred p;
    and.b32 %r1863, %r1879, %r1865;    setp.ne.u32 p, %r1863, 0;
    vote.ballot.sync.b32 %r1863, p, 0xffffffff;
    @!p not.b32 %r1863, %r1863;
}

	// end inline asm
	and.b32  	%r1886, %r1863, %r1885;
	mov.b32 	%r1868, 8;
	// begin inline asm
	{
    .reg .pred p;
    and.b32 %r1866, %r1879, %r1868;    setp.ne.u32 p, %r1866, 0;
    vote.ballot.sync.b32 %r1866, p, 0xffffffff;
    @!p not.b32 %r1866, %r1866;
}

	// end inline asm
	and.b32  	%r1887, %r1866, %r1886;
	mov.b32 	%r1871, 16;
	// begin inline asm
	{
    .reg .pred p;
    and.b32 %r1869, %r1879, %r1871;    setp.ne.u32 p, %r1869, 0;
    vote.ballot.sync.b32 %r1869, p, 0xffffffff;
    @!p not.b32 %r1869, %r1869;
}

	// end inline asm
	and.b32  	%r1888, %r1869, %r1887;
	mov.b32 	%r1874, 32;
	// begin inline asm
	{
    .reg .pred p;
    and.b32 %r1872, %r1879, %r1874;    setp.ne.u32 p, %r1872, 0;
    vote.ballot.sync.b32 %r1872, p, 0xffffffff;
    @!p not.b32 %r1872, %r1872;
}

	// end inline asm
	and.b32  	%r1889, %r1872, %r1888;
	mov.b32 	%r1877, 64;
	// begin inline asm
	{
    .reg .pred p;
    and.b32 %r1875, %r1879, %r1877;    setp.ne.u32 p, %r1875, 0;
    vote.ballot.sync.b32 %r1875, p, 0xffffffff;
    @!p not.b32 %r1875, %r1875;
}

	// end inline asm
	and.b32  	%r1890, %r1875, %r1889;
	mov.b32 	%r1880, 128;
	// begin inline asm
	{
    .reg .pred p;
    and.b32 %r1878, %r1879, %r1880;    setp.ne.u32 p, %r1878, 0;
    vote.ballot.sync.b32 %r1878, p, 0xffffffff;
    @!p not.b32 %r1878, %r1878;
}

	// end inline asm
	and.b32  	%r1891, %r1878, %r1890;
	clz.b32 	%r1892, %r1891;
	sub.s32 	%r404, 31, %r1892;
	and.b32  	%r1893, %r1233, %r1891;
	popc.b32 	%r405, %r1893;
	setp.ne.s32 	%p246, %r667, %r404;
	mov.b32 	%r3204, 0;
	@%p246 bra 	$L__BB12_261;
	shl.b32 	%r1894, %r1879, 2;
	add.s32 	%r1895, %r124, %r1894;
	atom.shared.add.u32 	%r3204, [%r1895], %r405;
$L__BB12_261:
	shfl.sync.idx.b32	%r1921|%p247, %r3204, %r404, 31, -1;
	add.s32 	%r408, %r405, %r1921;
	setp.eq.s32 	%p248, %r3170, 2147483647;
	selp.b32 	%r1922, -2147483648, %r3170, %p248;
	shr.u32 	%r1923, %r1922, %r665;
	and.b32  	%r1918, %r1923, %r123;
	mov.b32 	%r1898, 1;
	// begin inline asm
	{
    .reg .pred p;
    and.b32 %r1896, %r1918, %r1898;    setp.ne.u32 p, %r1896, 0;
    vote.ballot.sync.b32 %r1896, p, 0xffffffff;
    @!p not.b32 %r1896, %r1896;
}

	// end inline asm
	mov.b32 	%r1901, 2;
	// begin inline asm
	{
    .reg .pred p;
    and.b32 %r1899, %r1918, %r1901;    setp.ne.u32 p, %r1899, 0;
    vote.ballot.sync.b32 %r1899, p, 0xffffffff;
    @!p not.b32 %r1899, %r1899;
}

	// end inline asm
	and.b32  	%r1924, %r1899, %r1896;
	mov.b32 	%r1904, 4;
	// begin inline asm
	{
    .reg .pred p;
    and.b32 %r1902, %r1918, %r1904;    setp.ne.u32 p, %r1902, 0;
    vote.ballot.sync.b32 %r1902, p, 0xffffffff;
    @!p not.b32 %r1902, %r1902;
}

	// end inline asm
	and.b32  	%r1925, %r1902, %r1924;
	mov.b32 	%r1907, 8;
	// begin inline asm
	{
    .reg .pred p;
    and.b32 %r1905, %r1918, %r1907;    setp.ne.u32 p, %r1905, 0;
    vote.ballot.sync.b32 %r1905, p, 0xffffffff;
    @!p not.b32 %r1905, %r1905;
}

	// end inline asm
	and.b32  	%r1926, %r1905, %r1925;
	mov.b32 	%r1910, 16;
	// begin inline asm
	{
    .reg .pred p;
    and.b32 %r1908, %r1918, %r1910;    setp.ne.u32 p, %r1908, 0;
    vote.ballot.sync.b32 %r1908, p, 0xffffffff;
    @!p not.b32 %r1908, %r1908;
}

	// end inline asm
	and.b32  	%r1927, %r1908, %r1926;
	mov.b32 	%r1913, 32;
	// begin inline asm
	{
    .reg .pred p;
    and.b32 %r1911, %r1918, %r1913;    setp.ne.u32 p, %r1911, 0;
    vote.ballot.sync.b32 %r1911, p, 0xffffffff;
    @!p not.b32 %r1911, %r1911;
}

	// end inline asm
	and.b32  	%r1928, %r1911, %r1927;
	mov.b32 	%r1916, 64;
	// begin inline asm
	{
    .reg .pred p;
    and.b32 %r1914, %r1918, %r1916;    setp.ne.u32 p, %r1914, 0;
    vote.ballot.sync.b32 %r1914, p, 0xffffffff;
    @!p not.b32 %r1914, %r1914;
}

	// end inline asm
	and.b32  	%r1929, %r1914, %r1928;
	mov.b32 	%r1919, 128;
	// begin inline asm
	{
    .reg .pred p;
    and.b32 %r1917, %r1918, %r1919;    setp.ne.u32 p, %r1917, 0;
    vote.ballot.sync.b32 %r1917, p, 0xffffffff;
    @!p not.b32 %r1917, %r1917;
}

	// end inline asm
	and.b32  	%r1930, %r1917, %r1929;
	clz.b32 	%r1931, %r1930;
	sub.s32 	%r410, 31, %r1931;
	and.b32  	%r1932, %r1233, %r1930;
	popc.b32 	%r411, %r1932;
	setp.ne.s32 	%p249, %r667, %r410;
	mov.b32 	%r3205, 0;
	@%p249 bra 	$L__BB12_263;
	shl.b32 	%r1933, %r1918, 2;
	add.s32 	%r1934, %r124, %r1933;
	atom.shared.add.u32 	%r3205, [%r1934], %r411;
$L__BB12_263:
	shfl.sync.idx.b32	%r1960|%p250, %r3205, %r410, 31, -1;
	add.s32 	%r414, %r411, %r1960;
	setp.eq.s32 	%p251, %r3169, 2147483647;
	selp.b32 	%r1961, -2147483648, %r3169, %p251;
	shr.u32 	%r1962, %r1961, %r665;
	and.b32  	%r1957, %r1962, %r123;
	mov.b32 	%r1937, 1;
	// begin inline asm
	{
    .reg .pred p;
    and.b32 %r1935, %r1957, %r1937;    setp.ne.u32 p, %r1935, 0;
    vote.ballot.sync.b32 %r1935, p, 0xffffffff;
    @!p not.b32 %r1935, %r1935;
}

	// end inline asm
	mov.b32 	%r1940, 2;
	// begin inline asm
	{
    .reg .pred p;
    and.b32 %r1938, %r1957, %r1940;    setp.ne.u32 p, %r1938, 0;
    vote.ballot.sync.b32 %r1938, p, 0xffffffff;
    @!p not.b32 %r1938, %r1938;
}

	// end inline asm
	and.b32  	%r1963, %r1938, %r1935;
	mov.b32 	%r1943, 4;
	// begin inline asm
	{
    .reg .pred p;
    and.b32 %r1941, %r1957, %r1943;    setp.ne.u32 p, %r1941, 0;
    vote.ballot.sync.b32 %r1941, p, 0xffffffff;
    @!p not.b32 %r1941, %r1941;
}

	// end inline asm
	and.b32  	%r1964, %r1941, %r1963;
	mov.b32 	%r1946, 8;
	// begin inline asm
	{
    .reg .pred p;
    and.b32 %r1944, %r1957, %r1946;    setp.ne.u32 p, %r1944, 0;
    vote.ballot.sync.b32 %r1944, p, 0xffffffff;
    @!p not.b32 %r1944, %r1944;
}

	// end inline asm
	and.b32  	%r1965, %r1944, %r1964;
	mov.b32 	%r1949, 16;
	// begin inline asm
	{
    .reg .pred p;
    and.b32 %r1947, %r1957, %r1949;    setp.ne.u32 p, %r1947, 0;
    vote.ballot.sync.b32 %r1947, p, 0xffffffff;
    @!p not.b32 %r1947, %r1947;
}

	// end inline asm
	and.b32  	%r1966, %r1947, %r1965;
	mov.b32 	%r1952, 32;
	// begin inline asm
	{
    .reg .pred p;
    and.b32 %r1950, %r1957, %r1952;    setp.ne.u32 p, %r1950, 0;
    vote.ballot.sync.b32 %r1950, p, 0xffffffff;
    @!p not.b32 %r1950, %r1950;
}

	// end inline asm
	and.b32  	%r1967, %r1950, %r1966;
	mov.b32 	%r1955, 64;
	// begin inline asm
	{
    .reg .pred p;
    and.b32 %r1953, %r1957, %r1955;    setp.ne.u32 p, %r1953, 0;
    vote.ballot.sync.b32 %r1953, p, 0xffffffff;
    @!p not.b32 %r1953, %r1953;
}

	// end inline asm
	and.b32  	%r1968, %r1953, %r1967;
	mov.b32 	%r1958, 128;
	// begin inline asm
	{
    .reg .pred p;
    and.b32 %r1956, %r1957, %r1958;    setp.ne.u32 p, %r1956, 0;
    vote.ballot.sync.b32 %r1956, p, 0xffffffff;
    @!p not.b32 %r1956, %r1956;
}

	// end inline asm
	and.b32  	%r1969, %r1956, %r1968;
	clz.b32 	%r1970, %r1969;
	sub.s32 	%r416, 31, %r1970;
	and.b32  	%r1971, %r1233, %r1969;
	popc.b32 	%r417, %r1971;
	setp.ne.s32 	%p252, %r667, %r416;
	mov.b32 	%r3206, 0;
	@%p252 bra 	$L__BB12_265;
	shl.b32 	%r1972, %r1957, 2;
	add.s32 	%r1973, %r124, %r1972;
	atom.shared.add.u32 	%r3206, [%r1973], %r417;
$L__BB12_265:
	shfl.sync.idx.b32	%r1999|%p253, %r3206, %r416, 31, -1;
	add.s32 	%r420, %r417, %r1999;
	setp.eq.s32 	%p254, %r3168, 2147483647;
	selp.b32 	%r2000, -2147483648, %r3168, %p254;
	shr.u32 	%r2001, %r2000, %r665;
	and.b32  	%r1996, %r2001, %r123;
	mov.b32 	%r1976, 1;
	// begin inline asm
	{
    .reg .pred p;
    and.b32 %r1974, %r1996, %r1976;    setp.ne.u32 p, %r1974, 0;
    vote.ballot.sync.b32 %r1974, p, 0xffffffff;
    @!p not.b32 %r1974, %r1974;
}

	// end inline asm
	mov.b32 	%r1979, 2;
	// begin inline asm
	{
    .reg .pred p;
    and.b32 %r1977, %r1996, %r1979;    setp.ne.u32 p, %r1977, 0;
    vote.ballot.sync.b32 %r1977, p, 0xffffffff;
    @!p not.b32 %r1977, %r1977;
}

	// end inline asm
	and.b32  	%r2002, %r1977, %r1974;
	mov.b32 	%r1982, 4;
	// begin inline asm
	{
    .reg .pred p;
    and.b32 %r1980, %r1996, %r1982;    setp.ne.u32 p, %r1980, 0;
    vote.ballot.sync.b32 %r1980, p, 0xffffffff;
    @!p not.b32 %r1980, %r1980;
}

	// end inline asm
	and.b32  	%r2003, %r1980, %r2002;
	mov.b32 	%r1985, 8;
	// begin inline asm
	{
    .reg .pred p;
    and.b32 %r1983, %r1996, %r1985;    setp.ne.u32 p, %r1983, 0;
    vote.ballot.sync.b32 %r1983, p, 0xffffffff;
    @!p not.b32 %r1983, %r1983;
}

	// end inline asm
	and.b32  	%r2004, %r1983, %r2003;
	mov.b32 	%r1988, 16;
	// begin inline asm
	{
    .reg .pred p;
    and.b32 %r1986, %r1996, %r1988;    setp.ne.u32 p, %r1986, 0;
    vote.ballot.sync.b32 %r1986, p, 0xffffffff;
    @!p not.b32 %r1986, %r1986;
}

	// end inline asm
	and.b32  	%r2005, %r1986, %r2004;
	mov.b32 	%r1991, 32;
	// begin inline asm
	{
    .reg .pred p;
    and.b32 %r1989, %r1996, %r1991;    setp.ne.u32 p, %r1989, 0;
    vote.ballot.sync.b32 %r1989, p, 0xffffffff;
    @!p not.b32 %r1989, %r1989;
}

	// end inline asm
	and.b32  	%r2006, %r1989, %r2005;
	mov.b32 	%r1994, 64;
	// begin inline asm
	{
    .reg .pred p;
    and.b32 %r1992, %r1996, %r1994;    setp.ne.u32 p, %r1992, 0;
    vote.ballot.sync.b32 %r1992, p, 0xffffffff;
    @!p not.b32 %r1992, %r1992;
}

	// end inline asm
	and.b32  	%r2007, %r1992, %r2006;
	mov.b32 	%r1997, 128;
	// begin inline asm
	{
    .reg .pred p;
    and.b32 %r1995, %r1996, %r1997;    setp.ne.u32 p, %r1995, 0;
    vote.ballot.sync.b32 %r1995, p, 0xffffffff;
    @!p not.b32 %r1995, %r1995;
}

	// end inline asm
	and.b32  	%r2008, %r1995, %r2007;
	clz.b32 	%r2009, %r2008;
	sub.s32 	%r422, 31, %r2009;
	and.b32  	%r2010, %r1233, %r2008;
	popc.b32 	%r423, %r2010;
	setp.ne.s32 	%p255, %r667, %r422;
	mov.b32 	%r3207, 0;
	@%p255 bra 	$L__BB12_267;
	shl.b32 	%r2011, %r1996, 2;
	add.s32 	%r2012, %r124, %r2011;
	atom.shared.add.u32 	%r3207, [%r2012], %r423;
$L__BB12_267:
	shfl.sync.idx.b32	%r2038|%p256, %r3207, %r422, 31, -1;
	add.s32 	%r426, %r423, %r2038;
	setp.eq.s32 	%p257, %r3167, 2147483647;
	selp.b32 	%r2039, -2147483648, %r3167, %p257;
	shr.u32 	%r2040, %r2039, %r665;
	and.b32  	%r2035, %r2040, %r123;
	mov.b32 	%r2015, 1;
	// begin inline asm
	{
    .reg .pred p;
    and.b32 %r2013, %r2035, %r2015;    setp.ne.u32 p, %r2013, 0;
    vote.ballot.sync.b32 %r2013, p, 0xffffffff;
    @!p not.b32 %r2013, %r2013;
}

	// end inline asm
	mov.b32 	%r2018, 2;
	// begin inline asm
	{
    .reg .pred p;
    and.b32 %r2016, %r2035, %r2018;    setp.ne.u32 p, %r2016, 0;
    vote.ballot.sync.b32 %r2016, p, 0xffffffff;
    @!p not.b32 %r2016, %r2016;
}

	// end inline asm
	and.b32  	%r2041, %r2016, %r2013;
	mov.b32 	%r2021, 4;
	// begin inline asm
	{
    .reg .pred p;
    and.b32 %r2019, %r2035, %r2021;    setp.ne.u32 p, %r2019, 0;
    vote.ballot.sync.b32 %r2019, p, 0xffffffff;
    @!p not.b32 %r2019, %r2019;
}

	// end inline asm
	and.b32  	%r2042, %r2019, %r2041;
	mov.b32 	%r2024, 8;
	// begin inline asm
	{
    .reg .pred p;
    and.b32 %r2022, %r2035, %r2024;    setp.ne.u32 p, %r2022, 0;
    vote.ballot.sync.b32 %r2022, p, 0xffffffff;
    @!p not.b32 %r2022, %r2022;
}

	// end inline asm
	and.b32  	%r2043, %r2022, %r2042;
	mov.b32 	%r2027, 16;
	// begin inline asm
	{
    .reg .pred p;
    and.b32 %r2025, %r2035, %r2027;    setp.ne.u32 p, %r2025, 0;
    vote.ballot.sync.b32 %r2025, p, 0xffffffff;
    @!p not.b32 %r2025, %r2025;
}

	// end inline asm
	and.b32  	%r2044, %r2025, %r2043;
	mov.b32 	%r2030, 32;
	// begin inline asm
	{
    .reg .pred p;
    and.b32 %r2028, %r2035, %r2030;    setp.ne.u32 p, %r2028, 0;
    vote.ballot.sync.b32 %r2028, p, 0xffffffff;
    @!p not.b32 %r2028, %r2028;
}

	// end inline asm
	and.b32  	%r2045, %r2028, %r2044;
	mov.b32 	%r2033, 64;
	// begin inline asm
	{
    .reg .pred p;
    and.b32 %r2031, %r2035, %r2033;    setp.ne.u32 p, %r2031, 0;
    vote.ballot.sync.b32 %r2031, p, 0xffffffff;
    @!p not.b32 %r2031, %r2031;
}

	// end inline asm
	and.b32  	%r2046, %r2031, %r2045;
	mov.b32 	%r2036, 128;
	// begin inline asm
	{
    .reg .pred p;
    and.b32 %r2034, %r2035, %r2036;    setp.ne.u32 p, %r2034, 0;
    vote.ballot.sync.b32 %r2034, p, 0xffffffff;
    @!p not.b32 %r2034, %r2034;
}

	// end inline asm
	and.b32  	%r2047, %r2034, %r2046;
	clz.b32 	%r2048, %r2047;
	sub.s32 	%r428, 31, %r2048;
	and.b32  	%r2049, %r1233, %r2047;
	popc.b32 	%r429, %r2049;
	setp.ne.s32 	%p258, %r667, %r428;
	mov.b32 	%r3208, 0;
	@%p258 bra 	$L__BB12_269;
	shl.b32 	%r2050, %r2035, 2;
	add.s32 	%r2051, %r124, %r2050;
	atom.shared.add.u32 	%r3208, [%r2051], %r429;
$L__BB12_269:
	shfl.sync.idx.b32	%r2077|%p259, %r3208, %r428, 31, -1;
	add.s32 	%r432, %r429, %r2077;
	setp.eq.s32 	%p260, %r3166, 2147483647;
	selp.b32 	%r2078, -2147483648, %r3166, %p260;
	shr.u32 	%r2079, %r2078, %r665;
	and.b32  	%r2074, %r2079, %r123;
	mov.b32 	%r2054, 1;
	// begin inline asm
	{
    .reg .pred p;
    and.b32 %r2052, %r2074, %r2054;    setp.ne.u32 p, %r2052, 0;
    vote.ballot.sync.b32 %r2052, p, 0xffffffff;
    @!p not.b32 %r2052, %r2052;
}

	// end inline asm
	mov.b32 	%r2057, 2;
	// begin inline asm
	{
    .reg .pred p;
    and.b32 %r2055, %r2074, %r2057;    setp.ne.u32 p, %r2055, 0;
    vote.ballot.sync.b32 %r2055, p, 0xffffffff;
    @!p not.b32 %r2055, %r2055;
}

	// end inline asm
	and.b32  	%r2080, %r2055, %r2052;
	mov.b32 	%r2060, 4;
	// begin inline asm
	{
    .reg .pred p;
    and.b32 %r2058, %r2074, %r2060;    setp.ne.u32 p, %r2058, 0;
    vote.ballot.sync.b32 %r2058, p, 0xffffffff;
    @!p not.b32 %r2058, %r2058;
}

	// end inline asm
	and.b32  	%r2081, %r2058, %r2080;
	mov.b32 	%r2063, 8;
	// begin inline asm
	{
    .reg .pred p;
    and.b32 %r2061, %r2074, %r2063;    setp.ne.u32 p, %r2061, 0;
    vote.ballot.sync.b32 %r2061, p, 0xffffffff;
    @!p not.b32 %r2061, %r2061;
}

	// end inline asm
	and.b32  	%r2082, %r2061, %r2081;
	mov.b32 	%r2066, 16;
	// begin inline asm
	{
    .reg .pred p;
    and.b32 %r2064, %r2074, %r2066;    setp.ne.u32 p, %r2064, 0;
    vote.ballot.sync.b32 %r2064, p, 0xffffffff;
    @!p not.b32 %r2064, %r2064;
}

	// end inline asm
	and.b32  	%r2083, %r2064, %r2082;
	mov.b32 	%r2069, 32;
	// begin inline asm
	{
    .reg .pred p;
    and.b32 %r2067, %r2074, %r2069;    setp.ne.u32 p, %r2067, 0;
    vote.ballot.sync.b32 %r2067, p, 0xffffffff;
    @!p not.b32 %r2067, %r2067;
}

	// end inline asm
	and.b32  	%r2084, %r2067, %r2083;
	mov.b32 	%r2072, 64;
	// begin inline asm
	{
    .reg .pred p;
    and.b32 %r2070, %r2074, %r2072;    setp.ne.u32 p, %r2070, 0;
    vote.ballot.sync.b32 %r2070, p, 0xffffffff;
    @!p not.b32 %r2070, %r2070;
}

	// end inline asm
	and.b32  	%r2085, %r2070, %r2084;
	mov.b32 	%r2075, 128;
	// begin inline asm
	{
    .reg .pred p;
    and.b32 %r2073, %r2074, %r2075;    setp.ne.u32 p, %r2073, 0;
    vote.ballot.sync.b32 %r2073, p, 0xffffffff;
    @!p not.b32 %r2073, %r2073;
}

	// end inline asm
	and.b32  	%r2086, %r2073, %r2085;
	clz.b32 	%r2087, %r2086;
	sub.s32 	%r434, 31, %r2087;
	and.b32  	%r2088, %r1233, %r2086;
	popc.b32 	%r435, %r2088;
	setp.ne.s32 	%p261, %r667, %r434;
	mov.b32 	%r3209, 0;
	@%p261 bra 	$L__BB12_271;
	shl.b32 	%r2089, %r2074, 2;
	add.s32 	%r2090, %r124, %r2089;
	atom.shared.add.u32 	%r3209, [%r2090], %r435;
$L__BB12_271:
	shfl.sync.idx.b32	%r2116|%p262, %r3209, %r434, 31, -1;
	add.s32 	%r438, %r435, %r2116;
	setp.eq.s32 	%p263, %r3165, 2147483647;
	selp.b32 	%r2117, -2147483648, %r3165, %p263;
	shr.u32 	%r2118, %r2117, %r665;
	and.b32  	%r2113, %r2118, %r123;
	mov.b32 	%r2093, 1;
	// begin inline asm
	{
    .reg .pred p;
    and.b32 %r2091, %r2113, %r2093;    setp.ne.u32 p, %r2091, 0;
    vote.ballot.sync.b32 %r2091, p, 0xffffffff;
    @!p not.b32 %r2091, %r2091;
}

	// end inline asm
	mov.b32 	%r2096, 2;
	// begin inline asm
	{
    .reg .pred p;
    and.b32 %r2094, %r2113, %r2096;    setp.ne.u32 p, %r2094, 0;
    vote.ballot.sync.b32 %r2094, p, 0xffffffff;
    @!p not.b32 %r2094, %r2094;
}

	// end inline asm
	and.b32  	%r2119, %r2094, %r2091;
	mov.b32 	%r2099, 4;
	// begin inline asm
	{
    .reg .pred p;
    and.b32 %r2097, %r2113, %r2099;    setp.ne.u32 p, %r2097, 0;
    vote.ballot.sync.b32 %r2097, p, 0xffffffff;
    @!p not.b32 %r2097, %r2097;
}

	// end inline asm
	and.b32  	%r2120, %r2097, %r2119;
	mov.b32 	%r2102, 8;
	// begin inline asm
	{
    .reg .pred p;
    and.b32 %r2100, %r2113, %r2102;    setp.ne.u32 p, %r2100, 0;
    vote.ballot.sync.b32 %r2100, p, 0xffffffff;
    @!p not.b32 %r2100, %r2100;
}

	// end inline asm
	and.b32  	%r2121, %r2100, %r2120;
	mov.b32 	%r2105, 16;
	// begin inline asm
	{
    .reg .pred p;
    and.b32 %r2103, %r2113, %r2105;    setp.ne.u32 p, %r2103, 0;
    vote.ballot.sync.b32 %r2103, p, 0xffffffff;
    @!p not.b32 %r2103, %r2103;
}

	// end inline asm
	and.b32  	%r2122, %r2103, %r2121;
	mov.b32 	%r2108, 32;
	// begin inline asm
	{
    .reg .pred p;
    and.b32 %r2106, %r2113, %r2108;    setp.ne.u32 p, %r2106, 0;
    vote.ballot.sync.b32 %r2106, p, 0xffffffff;
    @!p not.b32 %r2106, %r2106;
}

	// end inline asm
	and.b32  	%r2123, %r2106, %r2122;
	mov.b32 	%r2111, 64;
	// begin inline asm
	{
    .reg .pred p;
    and.b32 %r2109, %r2113, %r2111;    setp.ne.u32 p, %r2109, 0;
    vote.ballot.sync.b32 %r2109, p, 0xffffffff;
    @!p not.b32 %r2109, %r2109;
}

	// end inline asm
	and.b32  	%r2124, %r2109, %r2123;
	mov.b32 	%r2114, 128;
	// begin inline asm
	{
    .reg .pred p;
    and.b32 %r2112, %r2113, %r2114;    setp.ne.u32 p, %r2112, 0;
    vote.ballot.sync.b32 %r2112, p, 0xffffffff;
    @!p not.b32 %r2112, %r2112;
}

	// end inline asm
	and.b32  	%r2125, %r2112, %r2124;
	clz.b32 	%r2126, %r2125;
	sub.s32 	%r440, 31, %r2126;
	and.b32  	%r2127, %r1233, %r2125;
	popc.b32 	%r441, %r2127;
	setp.ne.s32 	%p264, %r667, %r440;
	mov.b32 	%r3210, 0;
	@%p264 bra 	$L__BB12_273;
	shl.b32 	%r2128, %r2113, 2;
	add.s32 	%r2129, %r124, %r2128;
	atom.shared.add.u32 	%r3210, [%r2129], %r441;
$L__BB12_273:
	setp.gt.u32 	%p265, %r1, 255;
	shfl.sync.idx.b32	%r2130|%p266, %r3210, %r440, 31, -1;
	add.s32 	%r2131, %r441, %r2130;
	bar.sync 	0;
	shl.b32 	%r2132, %r312, 2;
	add.s32 	%r444, %r747, %r2132;
	st.shared.u32 	[%r444+-4], %r3187;
	shl.b32 	%r2134, %r318, 2;
	add.s32 	%r445, %r747, %r2134;
	st.shared.u32 	[%r445+-4], %r3186;
	shl.b32 	%r2135, %r324, 2;
	add.s32 	%r446, %r747, %r2135;
	st.shared.u32 	[%r446+-4], %r3185;
	shl.b32 	%r2136, %r330, 2;
	add.s32 	%r447, %r747, %r2136;
	st.shared.u32 	[%r447+-4], %r3184;
	shl.b32 	%r2137, %r336, 2;
	add.s32 	%r448, %r747, %r2137;
	st.shared.u32 	[%r448+-4], %r3183;
	shl.b32 	%r2138, %r342, 2;
	add.s32 	%r449, %r747, %r2138;
	st.shared.u32 	[%r449+-4], %r3182;
	shl.b32 	%r2139, %r348, 2;
	add.s32 	%r450, %r747, %r2139;
	st.shared.u32 	[%r450+-4], %r3181;
	shl.b32 	%r2140, %r354, 2;
	add.s32 	%r451, %r747, %r2140;
	st.shared.u32 	[%r451+-4], %r3180;
	shl.b32 	%r2141, %r360, 2;
	add.s32 	%r452, %r747, %r2141;
	st.shared.u32 	[%r452+-4], %r3179;
	shl.b32 	%r2142, %r366, 2;
	add.s32 	%r453, %r747, %r2142;
	st.shared.u32 	[%r453+-4], %r3178;
	shl.b32 	%r2143, %r372, 2;
	add.s32 	%r454, %r747, %r2143;
	st.shared.u32 	[%r454+-4], %r3177;
	shl.b32 	%r2144, %r378, 2;
	add.s32 	%r455, %r747, %r2144;
	st.shared.u32 	[%r455+-4], %r3176;
	shl.b32 	%r2145, %r384, 2;
	add.s32 	%r456, %r747, %r2145;
	st.shared.u32 	[%r456+-4], %r3175;
	shl.b32 	%r2146, %r390, 2;
	add.s32 	%r457, %r747, %r2146;
	st.shared.u32 	[%r457+-4], %r3174;
	shl.b32 	%r2147, %r396, 2;
	add.s32 	%r458, %r747, %r2147;
	st.shared.u32 	[%r458+-4], %r3173;
	shl.b32 	%r2148, %r402, 2;
	add.s32 	%r459, %r747, %r2148;
	st.shared.u32 	[%r459+-4], %r3172;
	shl.b32 	%r2149, %r408, 2;
	add.s32 	%r460, %r747, %r2149;
	st.shared.u32 	[%r460+-4], %r3171;
	shl.b32 	%r2150, %r414, 2;
	add.s32 	%r461, %r747, %r2150;
	st.shared.u32 	[%r461+-4], %r3170;
	shl.b32 	%r2151, %r420, 2;
	add.s32 	%r462, %r747, %r2151;
	st.shared.u32 	[%r462+-4], %r3169;
	shl.b32 	%r2152, %r426, 2;
	add.s32 	%r463, %r747, %r2152;
	st.shared.u32 	[%r463+-4], %r3168;
	shl.b32 	%r2153, %r432, 2;
	add.s32 	%r464, %r747, %r2153;
	st.shared.u32 	[%r464+-4], %r3167;
	shl.b32 	%r2154, %r438, 2;
	add.s32 	%r465, %r747, %r2154;
	st.shared.u32 	[%r465+-4], %r3166;
	shl.b32 	%r2155, %r2131, 2;
	add.s32 	%r466, %r747, %r2155;
	st.shared.u32 	[%r466+-4], %r3165;
	@%p265 bra 	$L__BB12_281;
	ld.global.u32 	%r2156, [%rd10];
	sub.s32 	%r3214, %r2156, %r305;
	st.shared.u32 	[%r149+35328], %r3214;
	setp.lt.s32 	%p267, %r4, 1;
	mov.u32 	%r3215, %r3114;
	@%p267 bra 	$L__BB12_280;
	mov.b32 	%r3212, -1;
	mov.u32 	%r3211, %r4;
	mov.u32 	%r3215, %r3114;
$L__BB12_276:
	add.s32 	%r471, %r3211, -1;
	shl.b32 	%r2158, %r471, 8;
	add.s32 	%r2159, %r2158, %r1;
	mul.wide.s32 	%rd54, %r2159, 4;
	add.s64 	%rd16, %rd3, %rd54;
$L__BB12_277:
	membar.cta;
	ld.volatile.global.u32 	%r472, [%rd16];
	setp.eq.s32 	%p268, %r472, 0;
	@%p268 bra 	$L__BB12_277;
	and.b32  	%r2160, %r472, 1073741823;
	add.s32 	%r3215, %r2160, %r3215;
	setp.gt.s32 	%p269, %r472, -1;
	vote.sync.ballot.b32 	%r3212, %p269, %r3212;
	setp.gt.u32 	%p271, %r3211, 1;
	and.pred  	%p272, %p269, %p271;
	mov.u32 	%r3211, %r471;
	@%p272 bra 	$L__BB12_276;
	ld.shared.u32 	%r3214, [%r149+35328];
$L__BB12_280:
	or.b32  	%r2161, %r3215, -2147483648;
	st.volatile.global.u32 	[%rd6], %r2161;
	sub.s32 	%r2162, %r3215, %r3114;
	add.s32 	%r2163, %r2162, %r3214;
	st.shared.u32 	[%r149+35328], %r2163;
$L__BB12_281:
	ld.param.u32 	%r3054, [_ZN3cub18CUB_300001_SM_10006detail10radix_sort29DeviceRadixSortOnesweepKernelINS1_5radix10policy_hubIfijE10Policy1000ELNS0_9SortOrderE0EfijiiNS1_21identity_decomposer_tEEEvPT5_SB_PT3_PKSC_PT1_PKSG_PT2_PKSK_T4_iiT6__param_8];
	setp.gt.u32 	%p273, %r1, 255;
	mad.lo.s32 	%r478, %r4, 8832, 8832;
	setp.lt.s32 	%p274, %r478, %r3054;
	setp.eq.s64 	%p275, %rd18, 0;
	or.pred  	%p276, %p275, %p274;
	or.pred  	%p277, %p273, %p276;
	@%p277 bra 	$L__BB12_283;
	ld.shared.u32 	%r2164, [%r149+35328];
	add.s32 	%r2165, %r305, %r3114;
	add.s32 	%r2166, %r2165, %r2164;
	st.global.u32 	[%rd9], %r2166;
$L__BB12_283:
	ld.param.u32 	%r3055, [_ZN3cub18CUB_300001_SM_10006detail10radix_sort29DeviceRadixSortOnesweepKernelINS1_5radix10policy_hubIfijE10Policy1000ELNS0_9SortOrderE0EfijiiNS1_21identity_decomposer_tEEEvPT5_SB_PT3_PKSC_PT1_PKSG_PT2_PKSK_T4_iiT6__param_8];
	setp.gt.s32 	%p278, %r478, %r3055;
	bar.sync 	0;
	@%p278 bra 	$L__BB12_285;
	ld.shared.u32 	%r2167, [%r149];
	setp.eq.s32 	%p279, %r2167, 2147483647;
	selp.b32 	%r2168, -2147483648, %r2167, %p279;
	shr.u32 	%r2169, %r2168, %r665;
	and.b32  	%r2170, %r2169, %r123;
	shl.b32 	%r2171, %r2170, 2;
	add.s32 	%r2173, %r747, 35328;
	add.s32 	%r2174, %r2173, %r2171;
	ld.shared.u32 	%r2175, [%r2174];
	add.s32 	%r2176, %r2175, %r1;
	setp.gt.s32 	%p280, %r2167, -1;
	selp.b32 	%r2177, -1, -2147483648, %p280;
	xor.b32  	%r2178, %r2177, %r2167;
	mul.wide.u32 	%rd55, %r2176, 4;
	add.s64 	%rd56, %rd2, %rd55;
	st.global.u32 	[%rd56], %r2178;
	bar.warp.sync 	-1;
	ld.shared.u32 	%r2179, [%r149+1536];
	setp.eq.s32 	%p281, %r2179, 2147483647;
	selp.b32 	%r2180, -2147483648, %r2179, %p281;
	shr.u32 	%r2181, %r2180, %r665;
	and.b32  	%r2182, %r2181, %r123;
	shl.b32 	%r2183, %r2182, 2;
	add.s32 	%r2184, %r2173, %r2183;
	ld.shared.u32 	%r2185, [%r2184];
	add.s32 	%r2186, %r1, %r2185;
	add.s32 	%r2187, %r2186, 384;
	setp.gt.s32 	%p282, %r2179, -1;
	selp.b32 	%r2188, -1, -2147483648, %p282;
	xor.b32  	%r2189, %r2188, %r2179;
	mul.wide.u32 	%rd57, %r2187, 4;
	add.s64 	%rd58, %rd2, %rd57;
	st.global.u32 	[%rd58], %r2189;
	bar.warp.sync 	-1;
	ld.shared.u32 	%r2190, [%r149+3072];
	setp.eq.s32 	%p283, %r2190, 2147483647;
	selp.b32 	%r2191, -2147483648, %r2190, %p283;
	shr.u32 	%r2192, %r2191, %r665;
	and.b32  	%r2193, %r2192, %r123;
	shl.b32 	%r2194, %r2193, 2;
	add.s32 	%r2195, %r2173, %r2194;
	ld.shared.u32 	%r2196, [%r2195];
	add.s32 	%r2197, %r1, %r2196;
	add.s32 	%r2198, %r2197, 768;
	setp.gt.s32 	%p284, %r2190, -1;
	selp.b32 	%r2199, -1, -2147483648, %p284;
	xor.b32  	%r2200, %r2199, %r2190;
	mul.wide.u32 	%rd59, %r2198, 4;
	add.s64 	%rd60, %rd2, %rd59;
	st.global.u32 	[%rd60], %r2200;
	bar.warp.sync 	-1;
	ld.shared.u32 	%r2201, [%r149+4608];
	setp.eq.s32 	%p285, %r2201, 2147483647;
	selp.b32 	%r2202, -2147483648, %r2201, %p285;
	shr.u32 	%r2203, %r2202, %r665;
	and.b32  	%r2204, %r2203, %r123;
	shl.b32 	%r2205, %r2204, 2;
	add.s32 	%r2206, %r2173, %r2205;
	ld.shared.u32 	%r2207, [%r2206];
	add.s32 	%r2208, %r1, %r2207;
	add.s32 	%r2209, %r2208, 1152;
	setp.gt.s32 	%p286, %r2201, -1;
	selp.b32 	%r2210, -1, -2147483648, %p286;
	xor.b32  	%r2211, %r2210, %r2201;
	mul.wide.u32 	%rd61, %r2209, 4;
	add.s64 	%rd62, %rd2, %rd61;
	st.global.u32 	[%rd62], %r2211;
	bar.warp.sync 	-1;
	ld.shared.u32 	%r2212, [%r149+6144];
	setp.eq.s32 	%p287, %r2212, 2147483647;
	selp.b32 	%r2213, -2147483648, %r2212, %p287;
	shr.u32 	%r2214, %r2213, %r665;
	and.b32  	%r2215, %r2214, %r123;
	shl.b32 	%r2216, %r2215, 2;
	add.s32 	%r2217, %r2173, %r2216;
	ld.shared.u32 	%r2218, [%r2217];
	add.s32 	%r2219, %r1, %r2218;
	add.s32 	%r2220, %r2219, 1536;
	setp.gt.s32 	%p288, %r2212, -1;
	selp.b32 	%r2221, -1, -2147483648, %p288;
	xor.b32  	%r2222, %r2221, %r2212;
	mul.wide.u32 	%rd63, %r2220, 4;
	add.s64 	%rd64, %rd2, %rd63;
	st.global.u32 	[%rd64], %r2222;
	bar.warp.sync 	-1;
	ld.shared.u32 	%r2223, [%r149+7680];
	setp.eq.s32 	%p289, %r2223, 2147483647;
	selp.b32 	%r2224, -2147483648, %r2223, %p289;
	shr.u32 	%r2225, %r2224, %r665;
	and.b32  	%r2226, %r2225, %r123;
	shl.b32 	%r2227, %r2226, 2;
	add.s32 	%r2228, %r2173, %r2227;
	ld.shared.u32 	%r2229, [%r2228];
	add.s32 	%r2230, %r1, %r2229;
	add.s32 	%r2231, %r2230, 1920;
	setp.gt.s32 	%p290, %r2223, -1;
	selp.b32 	%r2232, -1, -2147483648, %p290;
	xor.b32  	%r2233, %r2232, %r2223;
	mul.wide.u32 	%rd65, %r2231, 4;
	add.s64 	%rd66, %rd2, %rd65;
	st.global.u32 	[%rd66], %r2233;
	bar.warp.sync 	-1;
	ld.shared.u32 	%r2234, [%r149+9216];
	setp.eq.s32 	%p291, %r2234, 2147483647;
	selp.b32 	%r2235, -2147483648, %r2234, %p291;
	shr.u32 	%r2236, %r2235, %r665;
	and.b32  	%r2237, %r2236, %r123;
	shl.b32 	%r2238, %r2237, 2;
	add.s32 	%r2239, %r2173, %r2238;
	ld.shared.u32 	%r2240, [%r2239];
	add.s32 	%r2241, %r1, %r2240;
	add.s32 	%r2242, %r2241, 2304;
	setp.gt.s32 	%p292, %r2234, -1;
	selp.b32 	%r2243, -1, -2147483648, %p292;
	xor.b32  	%r2244, %r2243, %r2234;
	mul.wide.u32 	%rd67, %r2242, 4;
	add.s64 	%rd68, %rd2, %rd67;
	st.global.u32 	[%rd68], %r2244;
	bar.warp.sync 	-1;
	ld.shared.u32 	%r2245, [%r149+10752];
	setp.eq.s32 	%p293, %r2245, 2147483647;
	selp.b32 	%r2246, -2147483648, %r2245, %p293;
	shr.u32 	%r2247, %r2246, %r665;
	and.b32  	%r2248, %r2247, %r123;
	shl.b32 	%r2249, %r2248, 2;
	add.s32 	%r2250, %r2173, %r2249;
	ld.shared.u32 	%r2251, [%r2250];
	add.s32 	%r2252, %r1, %r2251;
	add.s32 	%r2253, %r2252, 2688;
	setp.gt.s32 	%p294, %r2245, -1;
	selp.b32 	%r2254, -1, -2147483648, %p294;
	xor.b32  	%r2255, %r2254, %r2245;
	mul.wide.u32 	%rd69, %r2253, 4;
	add.s64 	%rd70, %rd2, %rd69;
	st.global.u32 	[%rd70], %r2255;
	bar.warp.sync 	-1;
	ld.shared.u32 	%r2256, [%r149+12288];
	setp.eq.s32 	%p295, %r2256, 2147483647;
	selp.b32 	%r2257, -2147483648, %r2256, %p295;
	shr.u32 	%r2258, %r2257, %r665;
	and.b32  	%r2259, %r2258, %r123;
	shl.b32 	%r2260, %r2259, 2;
	add.s32 	%r2261, %r2173, %r2260;
	ld.shared.u32 	%r2262, [%r2261];
	add.s32 	%r2263, %r1, %r2262;
	add.s32 	%r2264, %r2263, 3072;
	setp.gt.s32 	%p296, %r2256, -1;
	selp.b32 	%r2265, -1, -2147483648, %p296;
	xor.b32  	%r2266, %r2265, %r2256;
	mul.wide.u32 	%rd71, %r2264, 4;
	add.s64 	%rd72, %rd2, %rd71;
	st.global.u32 	[%rd72], %r2266;
	bar.warp.sync 	-1;
	ld.shared.u32 	%r2267, [%r149+13824];
	setp.eq.s32 	%p297, %r2267, 2147483647;
	selp.b32 	%r2268, -2147483648, %r2267, %p297;
	shr.u32 	%r2269, %r2268, %r665;
	and.b32  	%r2270, %r2269, %r123;
	shl.b32 	%r2271, %r2270, 2;
	add.s32 	%r2272, %r2173, %r2271;
	ld.shared.u32 	%r2273, [%r2272];
	add.s32 	%r2274, %r1, %r2273;
	add.s32 	%r2275, %r2274, 3456;
	setp.gt.s32 	%p298, %r2267, -1;
	selp.b32 	%r2276, -1, -2147483648, %p298;
	xor.b32  	%r2277, %r2276, %r2267;
	mul.wide.u32 	%rd73, %r2275, 4;
	add.s64 	%rd74, %rd2, %rd73;
	st.global.u32 	[%rd74], %r2277;
	bar.warp.sync 	-1;
	ld.shared.u32 	%r2278, [%r149+15360];
	setp.eq.s32 	%p299, %r2278, 2147483647;
	selp.b32 	%r2279, -2147483648, %r2278, %p299;
	shr.u32 	%r2280, %r2279, %r665;
	and.b32  	%r2281, %r2280, %r123;
	shl.b32 	%r2282, %r2281, 2;
	add.s32 	%r2283, %r2173, %r2282;
	ld.shared.u32 	%r2284, [%r2283];
	add.s32 	%r2285, %r1, %r2284;
	add.s32 	%r2286, %r2285, 3840;
	setp.gt.s32 	%p300, %r2278, -1;
	selp.b32 	%r2287, -1, -2147483648, %p300;
	xor.b32  	%r2288, %r2287, %r2278;
	mul.wide.u32 	%rd75, %r2286, 4;
	add.s64 	%rd76, %rd2, %rd75;
	st.global.u32 	[%rd76], %r2288;
	bar.warp.sync 	-1;
	ld.shared.u32 	%r2289, [%r149+16896];
	setp.eq.s32 	%p301, %r2289, 2147483647;
	selp.b32 	%r2290, -2147483648, %r2289, %p301;
	shr.u32 	%r2291, %r2290, %r665;
	and.b32  	%r2292, %r2291, %r123;
	shl.b32 	%r2293, %r2292, 2;
	add.s32 	%r2294, %r2173, %r2293;
	ld.shared.u32 	%r2295, [%r2294];
	add.s32 	%r2296, %r1, %r2295;
	add.s32 	%r2297, %r2296, 4224;
	setp.gt.s32 	%p302, %r2289, -1;
	selp.b32 	%r2298, -1, -2147483648, %p302;
	xor.b32  	%r2299, %r2298, %r2289;
	mul.wide.u32 	%rd77, %r2297, 4;
	add.s64 	%rd78, %rd2, %rd77;
	st.global.u32 	[%rd78], %r2299;
	bar.warp.sync 	-1;
	ld.shared.u32 	%r2300, [%r149+18432];
	setp.eq.s32 	%p303, %r2300, 2147483647;
	selp.b32 	%r2301, -2147483648, %r2300, %p303;
	shr.u32 	%r2302, %r2301, %r665;
	and.b32  	%r2303, %r2302, %r123;
	shl.b32 	%r2304, %r2303, 2;
	add.s32 	%r2305, %r2173, %r2304;
	ld.shared.u32 	%r2306, [%r2305];
	add.s32 	%r2307, %r1, %r2306;
	add.s32 	%r2308, %r2307, 4608;
	setp.gt.s32 	%p304, %r2300, -1;
	selp.b32 	%r2309, -1, -2147483648, %p304;
	xor.b32  	%r2310, %r2309, %r2300;
	mul.wide.u32 	%rd79, %r2308, 4;
	add.s64 	%rd80, %rd2, %rd79;
	st.global.u32 	[%rd80], %r2310;
	bar.warp.sync 	-1;
	ld.shared.u32 	%r2311, [%r149+19968];
	setp.eq.s32 	%p305, %r2311, 2147483647;
	selp.b32 	%r2312, -2147483648, %r2311, %p305;
	shr.u32 	%r2313, %r2312, %r665;
	and.b32  	%r2314, %r2313, %r123;
	shl.b32 	%r2315, %r2314, 2;
	add.s32 	%r2316, %r2173, %r2315;
	ld.shared.u32 	%r2317, [%r2316];
	add.s32 	%r2318, %r1, %r2317;
	add.s32 	%r2319, %r2318, 4992;
	setp.gt.s32 	%p306, %r2311, -1;
	selp.b32 	%r2320, -1, -2147483648, %p306;
	xor.b32  	%r2321, %r2320, %r2311;
	mul.wide.u32 	%rd81, %r2319, 4;
	add.s64 	%rd82, %rd2, %rd81;
	st.global.u32 	[%rd82], %r2321;
	bar.warp.sync 	-1;
	ld.shared.u32 	%r2322, [%r149+21504];
	setp.eq.s32 	%p307, %r2322, 2147483647;
	selp.b32 	%r2323, -2147483648, %r2322, %p307;
	shr.u32 	%r2324, %r2323, %r665;
	and.b32  	%r2325, %r2324, %r123;
	shl.b32 	%r2326, %r2325, 2;
	add.s32 	%r2327, %r2173, %r2326;
	ld.shared.u32 	%r2328, [%r2327];
	add.s32 	%r2329, %r1, %r2328;
	add.s32 	%r2330, %r2329, 5376;
	setp.gt.s32 	%p308, %r2322, -1;
	selp.b32 	%r2331, -1, -2147483648, %p308;
	xor.b32  	%r2332, %r2331, %r2322;
	mul.wide.u32 	%rd83, %r2330, 4;
	add.s64 	%rd84, %rd2, %rd83;
	st.global.u32 	[%rd84], %r2332;
	bar.warp.sync 	-1;
	ld.shared.u32 	%r2333, [%r149+23040];
	setp.eq.s32 	%p309, %r2333, 2147483647;
	selp.b32 	%r2334, -2147483648, %r2333, %p309;
	shr.u32 	%r2335, %r2334, %r665;
	and.b32  	%r2336, %r2335, %r123;
	shl.b32 	%r2337, %r2336, 2;
	add.s32 	%r2338, %r2173, %r2337;
	ld.shared.u32 	%r2339, [%r2338];
	add.s32 	%r2340, %r1, %r2339;
	add.s32 	%r2341, %r2340, 5760;
	setp.gt.s32 	%p310, %r2333, -1;
	selp.b32 	%r2342, -1, -2147483648, %p310;
	xor.b32  	%r2343, %r2342, %r2333;
	mul.wide.u32 	%rd85, %r2341, 4;
	add.s64 	%rd86, %rd2, %rd85;
	st.global.u32 	[%rd86], %r2343;
	bar.warp.sync 	-1;
	ld.shared.u32 	%r2344, [%r149+24576];
	setp.eq.s32 	%p311, %r2344, 2147483647;
	selp.b32 	%r2345, -2147483648, %r2344, %p311;
	shr.u32 	%r2346, %r2345, %r665;
	and.b32  	%r2347, %r2346, %r123;
	shl.b32 	%r2348, %r2347, 2;
	add.s32 	%r2349, %r2173, %r2348;
	ld.shared.u32 	%r2350, [%r2349];
	add.s32 	%r2351, %r1, %r2350;
	add.s32 	%r2352, %r2351, 6144;
	setp.gt.s32 	%p312, %r2344, -1;
	selp.b32 	%r2353, -1, -2147483648, %p312;
	xor.b32  	%r2354, %r2353, %r2344;
	mul.wide.u32 	%rd87, %r2352, 4;
	add.s64 	%rd88, %rd2, %rd87;
	st.global.u32 	[%rd88], %r2354;
	bar.warp.sync 	-1;
	ld.shared.u32 	%r2355, [%r149+26112];
	setp.eq.s32 	%p313, %r2355, 2147483647;
	selp.b32 	%r2356, -2147483648, %r2355, %p313;
	shr.u32 	%r2357, %r2356, %r665;
	and.b32  	%r2358, %r2357, %r123;
	shl.b32 	%r2359, %r2358, 2;
	add.s32 	%r2360, %r2173, %r2359;
	ld.shared.u32 	%r2361, [%r2360];
	add.s32 	%r2362, %r1, %r2361;
	add.s32 	%r2363, %r2362, 6528;
	setp.gt.s32 	%p314, %r2355, -1;
	selp.b32 	%r2364, -1, -2147483648, %p314;
	xor.b32  	%r2365, %r2364, %r2355;
	mul.wide.u32 	%rd89, %r2363, 4;
	add.s64 	%rd90, %rd2, %rd89;
	st.global.u32 	[%rd90], %r2365;
	bar.warp.sync 	-1;
	ld.shared.u32 	%r2366, [%r149+27648];
	setp.eq.s32 	%p315, %r2366, 2147483647;
	selp.b32 	%r2367, -2147483648, %r2366, %p315;
	shr.u32 	%r2368, %r2367, %r665;
	and.b32  	%r2369, %r2368, %r123;
	shl.b32 	%r2370, %r2369, 2;
	add.s32 	%r2371, %r2173, %r2370;
	ld.shared.u32 	%r2372, [%r2371];
	add.s32 	%r2373, %r1, %r2372;
	add.s32 	%r2374, %r2373, 6912;
	setp.gt.s32 	%p316, %r2366, -1;
	selp.b32 	%r2375, -1, -2147483648, %p316;
	xor.b32  	%r2376, %r2375, %r2366;
	mul.wide.u32 	%rd91, %r2374, 4;
	add.s64 	%rd92, %rd2, %rd91;
	st.global.u32 	[%rd92], %r2376;
	bar.warp.sync 	-1;
	ld.shared.u32 	%r2377, [%r149+29184];
	setp.eq.s32 	%p317, %r2377, 2147483647;
	selp.b32 	%r2378, -2147483648, %r2377, %p317;
	shr.u32 	%r2379, %r2378, %r665;
	and.b32  	%r2380, %r2379, %r123;
	shl.b32 	%r2381, %r2380, 2;
	add.s32 	%r2382, %r2173, %r2381;
	ld.shared.u32 	%r2383, [%r2382];
	add.s32 	%r2384, %r1, %r2383;
	add.s32 	%r2385, %r2384, 7296;
	setp.gt.s32 	%p318, %r2377, -1;
	selp.b32 	%r2386, -1, -2147483648, %p318;
	xor.b32  	%r2387, %r2386, %r2377;
	mul.wide.u32 	%rd93, %r2385, 4;
	add.s64 	%rd94, %rd2, %rd93;
	st.global.u32 	[%rd94], %r2387;
	bar.warp.sync 	-1;
	ld.shared.u32 	%r2388, [%r149+30720];
	setp.eq.s32 	%p319, %r2388, 2147483647;
	selp.b32 	%r2389, -2147483648, %r2388, %p319;
	shr.u32 	%r2390, %r2389, %r665;
	and.b32  	%r2391, %r2390, %r123;
	shl.b32 	%r2392, %r2391, 2;
	add.s32 	%r2393, %r2173, %r2392;
	ld.shared.u32 	%r2394, [%r2393];
	add.s32 	%r2395, %r1, %r2394;
	add.s32 	%r2396, %r2395, 7680;
	setp.gt.s32 	%p320, %r2388, -1;
	selp.b32 	%r2397, -1, -2147483648, %p320;
	xor.b32  	%r2398, %r2397, %r2388;
	mul.wide.u32 	%rd95, %r2396, 4;
	add.s64 	%rd96, %rd2, %rd95;
	st.global.u32 	[%rd96], %r2398;
	bar.warp.sync 	-1;
	ld.shared.u32 	%r2399, [%r149+32256];
	setp.eq.s32 	%p321, %r2399, 2147483647;
	selp.b32 	%r2400, -2147483648, %r2399, %p321;
	shr.u32 	%r2401, %r2400, %r665;
	and.b32  	%r2402, %r2401, %r123;
	shl.b32 	%r2403, %r2402, 2;
	add.s32 	%r2404, %r2173, %r2403;
	ld.shared.u32 	%r2405, [%r2404];
	add.s32 	%r2406, %r1, %r2405;
	add.s32 	%r2407, %r2406, 8064;
	setp.gt.s32 	%p322, %r2399, -1;
	selp.b32 	%r2408, -1, -2147483648, %p322;
	xor.b32  	%r2409, %r2408, %r2399;
	mul.wide.u32 	%rd97, %r2407, 4;
	add.s64 	%rd98, %rd2, %rd97;
	st.global.u32 	[%rd98], %r2409;
	bar.warp.sync 	-1;
	ld.shared.u32 	%r2410, [%r149+33792];
	setp.eq.s32 	%p323, %r2410, 2147483647;
	selp.b32 	%r2411, -2147483648, %r2410, %p323;
	shr.u32 	%r2412, %r2411, %r665;
	and.b32  	%r2413, %r2412, %r123;
	shl.b32 	%r2414, %r2413, 2;
	add.s32 	%r2415, %r2173, %r2414;
	ld.shared.u32 	%r2416, [%r2415];
	add.s32 	%r2417, %r1, %r2416;
	add.s32 	%r2418, %r2417, 8448;
	setp.gt.s32 	%p324, %r2410, -1;
	selp.b32 	%r2419, -1, -2147483648, %p324;
	xor.b32  	%r2420, %r2419, %r2410;
	mul.wide.u32 	%rd99, %r2418, 4;
	add.s64 	%rd100, %rd2, %rd99;
	st.global.u32 	[%rd100], %r2420;
	bar.warp.sync 	-1;
	bra.uni 	$L__BB12_332;
$L__BB12_285:
	ld.param.u32 	%r3056, [_ZN3cub18CUB_300001_SM_10006detail10radix_sort29DeviceRadixSortOnesweepKernelINS1_5radix10policy_hubIfijE10Policy1000ELNS0_9SortOrderE0EfijiiNS1_21identity_decomposer_tEEEvPT5_SB_PT3_PKSC_PT1_PKSG_PT2_PKSK_T4_iiT6__param_8];
	mad.lo.s32 	%r479, %r4, -8832, %r3056;
	setp.ge.s32 	%p325, %r1, %r479;
	@%p325 bra 	$L__BB12_287;
	ld.shared.u32 	%r2421, [%r149];
	setp.eq.s32 	%p326, %r2421, 2147483647;
	selp.b32 	%r2422, -2147483648, %r2421, %p326;
	shr.u32 	%r2423, %r2422, %r665;
	and.b32  	%r2424, %r2423, %r123;
	shl.b32 	%r2425, %r2424, 2;
	add.s32 	%r2427, %r747, %r2425;
	ld.shared.u32 	%r2428, [%r2427+35328];
	setp.gt.s32 	%p327, %r2421, -1;
	selp.b32 	%r2429, -1, -2147483648, %p327;
	xor.b32  	%r2430, %r2429, %r2421;
	add.s32 	%r2431, %r2428, %r1;
	mul.wide.u32 	%rd101, %r2431, 4;
	add.s64 	%rd102, %rd2, %rd101;
	st.global.u32 	[%rd102], %r2430;
$L__BB12_287:
	bar.warp.sync 	-1;
	add.s32 	%r480, %r1, 384;
	setp.ge.s32 	%p328, %r480, %r479;
	@%p328 bra 	$L__BB12_289;
	ld.shared.u32 	%r2432, [%r149+1536];
	setp.eq.s32 	%p329, %r2432, 2147483647;
	selp.b32 	%r2433, -2147483648, %r2432, %p329;
	shr.u32 	%r2434, %r2433, %r665;
	and.b32  	%r2435, %r2434, %r123;
	shl.b32 	%r2436, %r2435, 2;
	add.s32 	%r2438, %r747, %r2436;
	ld.shared.u32 	%r2439, [%r2438+35328];
	setp.gt.s32 	%p330, %r2432, -1;
	selp.b32 	%r2440, -1, -2147483648, %p330;
	xor.b32  	%r2441, %r2440, %r2432;
	add.s32 	%r2442, %r2439, %r480;
	mul.wide.u32 	%rd103, %r2442, 4;
	add.s64 	%rd104, %rd2, %rd103;
	st.global.u32 	[%rd104], %r2441;
$L__BB12_289:
	bar.warp.sync 	-1;
	add.s32 	%r481, %r1, 768;
	setp.ge.s32 	%p331, %r481, %r479;
	@%p331 bra 	$L__BB12_291;
	ld.shared.u32 	%r2443, [%r149+3072];
	setp.eq.s32 	%p332, %r2443, 2147483647;
	selp.b32 	%r2444, -2147483648, %r2443, %p332;
	shr.u32 	%r2445, %r2444, %r665;
	and.b32  	%r2446, %r2445, %r123;
	shl.b32 	%r2447, %r2446, 2;
	add.s32 	%r2449, %r747, %r2447;
	ld.shared.u32 	%r2450, [%r2449+35328];
	setp.gt.s32 	%p333, %r2443, -1;
	selp.b32 	%r2451, -1, -2147483648, %p333;
	xor.b32  	%r2452, %r2451, %r2443;
	add.s32 	%r2453, %r2450, %r481;
	mul.wide.u32 	%rd105, %r2453, 4;
	add.s64 	%rd106, %rd2, %rd105;
	st.global.u32 	[%rd106], %r2452;
$L__BB12_291:
	bar.warp.sync 	-1;
	add.s32 	%r482, %r1, 1152;
	setp.ge.s32 	%p334, %r482, %r479;
	@%p334 bra 	$L__BB12_293;
	ld.shared.u32 	%r2454, [%r149+4608];
	setp.eq.s32 	%p335, %r2454, 2147483647;
	selp.b32 	%r2455, -2147483648, %r2454, %p335;
	shr.u32 	%r2456, %r2455, %r665;
	and.b32  	%r2457, %r2456, %r123;
	shl.b32 	%r2458, %r2457, 2;
	add.s32 	%r2460, %r747, %r2458;
	ld.shared.u32 	%r2461, [%r2460+35328];
	setp.gt.s32 	%p336, %r2454, -1;
	selp.b32 	%r2462, -1, -2147483648, %p336;
	xor.b32  	%r2463, %r2462, %r2454;
	add.s32 	%r2464, %r2461, %r482;
	mul.wide.u32 	%rd107, %r2464, 4;
	add.s64 	%rd108, %rd2, %rd107;
	st.global.u32 	[%rd108], %r2463;
$L__BB12_293:
	bar.warp.sync 	-1;
	add.s32 	%r483, %r1, 1536;
	setp.ge.s32 	%p337, %r483, %r479;
	@%p337 bra 	$L__BB12_295;
	ld.shared.u32 	%r2465, [%r149+6144];
	setp.eq.s32 	%p338, %r2465, 2147483647;
	selp.b32 	%r2466, -2147483648, %r2465, %p338;
	shr.u32 	%r2467, %r2466, %r665;
	and.b32  	%r2468, %r2467, %r123;
	shl.b32 	%r2469, %r2468, 2;
	add.s32 	%r2471, %r747, %r2469;
	ld.shared.u32 	%r2472, [%r2471+35328];
	setp.gt.s32 	%p339, %r2465, -1;
	selp.b32 	%r2473, -1, -2147483648, %p339;
	xor.b32  	%r2474, %r2473, %r2465;
	add.s32 	%r2475, %r2472, %r483;
	mul.wide.u32 	%rd109, %r2475, 4;
	add.s64 	%rd110, %rd2, %rd109;
	st.global.u32 	[%rd110], %r2474;
$L__BB12_295:
	bar.warp.sync 	-1;
	add.s32 	%r484, %r1, 1920;
	setp.ge.s32 	%p340, %r484, %r479;
	@%p340 bra 	$L__BB12_297;
	ld.shared.u32 	%r2476, [%r149+7680];
	setp.eq.s32 	%p341, %r2476, 2147483647;
	selp.b32 	%r2477, -2147483648, %r2476, %p341;
	shr.u32 	%r2478, %r2477, %r665;
	and.b32  	%r2479, %r2478, %r123;
	shl.b32 	%r2480, %r2479, 2;
	add.s32 	%r2482, %r747, %r2480;
	ld.shared.u32 	%r2483, [%r2482+35328];
	setp.gt.s32 	%p342, %r2476, -1;
	selp.b32 	%r2484, -1, -2147483648, %p342;
	xor.b32  	%r2485, %r2484, %r2476;
	add.s32 	%r2486, %r2483, %r484;
	mul.wide.u32 	%rd111, %r2486, 4;
	add.s64 	%rd112, %rd2, %rd111;
	st.global.u32 	[%rd112], %r2485;
$L__BB12_297:
	bar.warp.sync 	-1;
	add.s32 	%r485, %r1, 2304;
	setp.ge.s32 	%p343, %r485, %r479;
	@%p343 bra 	$L__BB12_299;
	ld.shared.u32 	%r2487, [%r149+9216];
	setp.eq.s32 	%p344, %r2487, 2147483647;
	selp.b32 	%r2488, -2147483648, %r2487, %p344;
	shr.u32 	%r2489, %r2488, %r665;
	and.b32  	%r2490, %r2489, %r123;
	shl.b32 	%r2491, %r2490, 2;
	add.s32 	%r2493, %r747, %r2491;
	ld.shared.u32 	%r2494, [%r2493+35328];
	setp.gt.s32 	%p345, %r2487, -1;
	selp.b32 	%r2495, -1, -2147483648, %p345;
	xor.b32  	%r2496, %r2495, %r2487;
	add.s32 	%r2497, %r2494, %r485;
	mul.wide.u32 	%rd113, %r2497, 4;
	add.s64 	%rd114, %rd2, %rd113;
	st.global.u32 	[%rd114], %r2496;
$L__BB12_299:
	bar.warp.sync 	-1;
	add.s32 	%r486, %r1, 2688;
	setp.ge.s32 	%p346, %r486, %r479;
	@%p346 bra 	$L__BB12_301;
	ld.shared.u32 	%r2498, [%r149+10752];
	setp.eq.s32 	%p347, %r2498, 2147483647;
	selp.b32 	%r2499, -2147483648, %r2498, %p347;
	shr.u32 	%r2500, %r2499, %r665;
	and.b32  	%r2501, %r2500, %r123;
	shl.b32 	%r2502, %r2501, 2;
	add.s32 	%r2504, %r747, %r2502;
	ld.shared.u32 	%r2505, [%r2504+35328];
	setp.gt.s32 	%p348, %r2498, -1;
	selp.b32 	%r2506, -1, -2147483648, %p348;
	xor.b32  	%r2507, %r2506, %r2498;
	add.s32 	%r2508, %r2505, %r486;
	mul.wide.u32 	%rd115, %r2508, 4;
	add.s64 	%rd116, %rd2, %rd115;
	st.global.u32 	[%rd116], %r2507;
$L__BB12_301:
	bar.warp.sync 	-1;
	or.b32  	%r487, %r1, 3072;
	setp.ge.s32 	%p349, %r487, %r479;
	@%p349 bra 	$L__BB12_303;
	ld.shared.u32 	%r2509, [%r149+12288];
	setp.eq.s32 	%p350, %r2509, 2147483647;
	selp.b32 	%r2510, -2147483648, %r2509, %p350;
	shr.u32 	%r2511, %r2510, %r665;
	and.b32  	%r2512, %r2511, %r123;
	shl.b32 	%r2513, %r2512, 2;
	add.s32 	%r2515, %r747, %r2513;
	ld.shared.u32 	%r2516, [%r2515+35328];
	setp.gt.s32 	%p351, %r2509, -1;
	selp.b32 	%r2517, -1, -2147483648, %p351;
	xor.b32  	%r2518, %r2517, %r2509;
	add.s32 	%r2519, %r2516, %r487;
	mul.wide.u32 	%rd117, %r2519, 4;
	add.s64 	%rd118, %rd2, %rd117;
	st.global.u32 	[%rd118], %r2518;
$L__BB12_303:
	bar.warp.sync 	-1;
	add.s32 	%r488, %r1, 3456;
	setp.ge.s32 	%p352, %r488, %r479;
	@%p352 bra 	$L__BB12_305;
	ld.shared.u32 	%r2520, [%r149+13824];
	setp.eq.s32 	%p353, %r2520, 2147483647;
	selp.b32 	%r2521, -2147483648, %r2520, %p353;
	shr.u32 	%r2522, %r2521, %r665;
	and.b32  	%r2523, %r2522, %r123;
	shl.b32 	%r2524, %r2523, 2;
	add.s32 	%r2526, %r747, %r2524;
	ld.shared.u32 	%r2527, [%r2526+35328];
	setp.gt.s32 	%p354, %r2520, -1;
	selp.b32 	%r2528, -1, -2147483648, %p354;
	xor.b32  	%r2529, %r2528, %r2520;
	add.s32 	%r2530, %r2527, %r488;
	mul.wide.u32 	%rd119, %r2530, 4;
	add.s64 	%rd120, %rd2, %rd119;
	st.global.u32 	[%rd120], %r2529;
$L__BB12_305:
	bar.warp.sync 	-1;
	add.s32 	%r489, %r1, 3840;
	setp.ge.s32 	%p355, %r489, %r479;
	@%p355 bra 	$L__BB12_307;
	ld.shared.u32 	%r2531, [%r149+15360];
	setp.eq.s32 	%p356, %r2531, 2147483647;
	selp.b32 	%r2532, -2147483648, %r2531, %p356;
	shr.u32 	%r2533, %r2532, %r665;
	and.b32  	%r2534, %r2533, %r123;
	shl.b32 	%r2535, %r2534, 2;
	add.s32 	%r2537, %r747, %r2535;
	ld.shared.u32 	%r2538, [%r2537+35328];
	setp.gt.s32 	%p357, %r2531, -1;
	selp.b32 	%r2539, -1, -2147483648, %p357;
	xor.b32  	%r2540, %r2539, %r2531;
	add.s32 	%r2541, %r2538, %r489;
	mul.wide.u32 	%rd121, %r2541, 4;
	add.s64 	%rd122, %rd2, %rd121;
	st.global.u32 	[%rd122], %r2540;
$L__BB12_307:
	bar.warp.sync 	-1;
	add.s32 	%r490, %r1, 4224;
	setp.ge.s32 	%p358, %r490, %r479;
	@%p358 bra 	$L__BB12_309;
	ld.shared.u32 	%r2542, [%r149+16896];
	setp.eq.s32 	%p359, %r2542, 2147483647;
	selp.b32 	%r2543, -2147483648, %r2542, %p359;
	shr.u32 	%r2544, %r2543, %r665;
	and.b32  	%r2545, %r2544, %r123;
	shl.b32 	%r2546, %r2545, 2;
	add.s32 	%r2548, %r747, %r2546;
	ld.shared.u32 	%r2549, [%r2548+35328];
	setp.gt.s32 	%p360, %r2542, -1;
	selp.b32 	%r2550, -1, -2147483648, %p360;
	xor.b32  	%r2551, %r2550, %r2542;
	add.s32 	%r2552, %r2549, %r490;
	mul.wide.u32 	%rd123, %r2552, 4;
	add.s64 	%rd124, %rd2, %rd123;
	st.global.u32 	[%rd124], %r2551;
$L__BB12_309:
	bar.warp.sync 	-1;
	add.s32 	%r491, %r1, 4608;
	setp.ge.s32 	%p361, %r491, %r479;
	@%p361 bra 	$L__BB12_311;
	ld.shared.u32 	%r2553, [%r149+18432];
	setp.eq.s32 	%p362, %r2553, 2147483647;
	selp.b32 	%r2554, -2147483648, %r2553, %p362;
	shr.u32 	%r2555, %r2554, %r665;
	and.b32  	%r2556, %r2555, %r123;
	shl.b32 	%r2557, %r2556, 2;
	add.s32 	%r2559, %r747, %r2557;
	ld.shared.u32 	%r2560, [%r2559+35328];
	setp.gt.s32 	%p363, %r2553, -1;
	selp.b32 	%r2561, -1, -2147483648, %p363;
	xor.b32  	%r2562, %r2561, %r2553;
	add.s32 	%r2563, %r2560, %r491;
	mul.wide.u32 	%rd125, %r2563, 4;
	add.s64 	%rd126, %rd2, %rd125;
	st.global.u32 	[%rd126], %r2562;
$L__BB12_311:
	bar.warp.sync 	-1;
	add.s32 	%r492, %r1, 4992;
	setp.ge.s32 	%p364, %r492, %r479;
	@%p364 bra 	$L__BB12_313;
	ld.shared.u32 	%r2564, [%r149+19968];
	setp.eq.s32 	%p365, %r2564, 2147483647;
	selp.b32 	%r2565, -2147483648, %r2564, %p365;
	shr.u32 	%r2566, %r2565, %r665;
	and.b32  	%r2567, %r2566, %r123;
	shl.b32 	%r2568, %r2567, 2;
	add.s32 	%r2570, %r747, %r2568;
	ld.shared.u32 	%r2571, [%r2570+35328];
	setp.gt.s32 	%p366, %r2564, -1;
	selp.b32 	%r2572, -1, -2147483648, %p366;
	xor.b32  	%r2573, %r2572, %r2564;
	add.s32 	%r2574, %r2571, %r492;
	mul.wide.u32 	%rd127, %r2574, 4;
	add.s64 	%rd128, %rd2, %rd127;
	st.global.u32 	[%rd128], %r2573;
$L__BB12_313:
	bar.warp.sync 	-1;
	add.s32 	%r493, %r1, 5376;
	setp.ge.s32 	%p367, %r493, %r479;
	@%p367 bra 	$L__BB12_315;
	ld.shared.u32 	%r2575, [%r149+21504];
	setp.eq.s32 	%p368, %r2575, 2147483647;
	selp.b32 	%r2576, -2147483648, %r2575, %p368;
	shr.u32 	%r2577, %r2576, %r665;
	and.b32  	%r2578, %r2577, %r123;
	shl.b32 	%r2579, %r2578, 2;
	add.s32 	%r2581, %r747, %r2579;
	ld.shared.u32 	%r2582, [%r2581+35328];
	setp.gt.s32 	%p369, %r2575, -1;
	selp.b32 	%r2583, -1, -2147483648, %p369;
	xor.b32  	%r2584, %r2583, %r2575;
	add.s32 	%r2585, %r2582, %r493;
	mul.wide.u32 	%rd129, %r2585, 4;
	add.s64 	%rd130, %rd2, %rd129;
	st.global.u32 	[%rd130], %r2584;
$L__BB12_315:
	bar.warp.sync 	-1;
	add.s32 	%r494, %r1, 5760;
	setp.ge.s32 	%p370, %r494, %r479;
	@%p370 bra 	$L__BB12_317;
	ld.shared.u32 	%r2586, [%r149+23040];
	setp.eq.s32 	%p371, %r2586, 2147483647;
	selp.b32 	%r2587, -2147483648, %r2586, %p371;
	shr.u32 	%r2588, %r2587, %r665;
	and.b32  	%r2589, %r2588, %r123;
	shl.b32 	%r2590, %r2589, 2;
	add.s32 	%r2592, %r747, %r2590;
	ld.shared.u32 	%r2593, [%r2592+35328];
	setp.gt.s32 	%p372, %r2586, -1;
	selp.b32 	%r2594, -1, -2147483648, %p372;
	xor.b32  	%r2595, %r2594, %r2586;
	add.s32 	%r2596, %r2593, %r494;
	mul.wide.u32 	%rd131, %r2596, 4;
	add.s64 	%rd132, %rd2, %rd131;
	st.global.u32 	[%rd132], %r2595;
$L__BB12_317:
	bar.warp.sync 	-1;
	or.b32  	%r495, %r1, 6144;
	setp.ge.s32 	%p373, %r495, %r479;
	@%p373 bra 	$L__BB12_319;
	ld.shared.u32 	%r2597, [%r149+24576];
	setp.eq.s32 	%p374, %r2597, 2147483647;
	selp.b32 	%r2598, -2147483648, %r2597, %p374;
	shr.u32 	%r2599, %r2598, %r665;
	and.b32  	%r2600, %r2599, %r123;
	shl.b32 	%r2601, %r2600, 2;
	add.s32 	%r2603, %r747, %r2601;
	ld.shared.u32 	%r2604, [%r2603+35328];
	setp.gt.s32 	%p375, %r2597, -1;
	selp.b32 	%r2605, -1, -2147483648, %p375;
	xor.b32  	%r2606, %r2605, %r2597;
	add.s32 	%r2607, %r2604, %r495;
	mul.wide.u32 	%rd133, %r2607, 4;
	add.s64 	%rd134, %rd2, %rd133;
	st.global.u32 	[%rd134], %r2606;
$L__BB12_319:
	bar.warp.sync 	-1;
	add.s32 	%r496, %r1, 6528;
	setp.ge.s32 	%p376, %r496, %r479;
	@%p376 bra 	$L__BB12_321;
	ld.shared.u32 	%r2608, [%r149+26112];
	setp.eq.s32 	%p377, %r2608, 2147483647;
	selp.b32 	%r2609, -2147483648, %r2608, %p377;
	shr.u32 	%r2610, %r2609, %r665;
	and.b32  	%r2611, %r2610, %r123;
	shl.b32 	%r2612, %r2611, 2;
	add.s32 	%r2614, %r747, %r2612;
	ld.shared.u32 	%r2615, [%r2614+35328];
	setp.gt.s32 	%p378, %r2608, -1;
	selp.b32 	%r2616, -1, -2147483648, %p378;
	xor.b32  	%r2617, %r2616, %r2608;
	add.s32 	%r2618, %r2615, %r496;
	mul.wide.u32 	%rd135, %r2618, 4;
	add.s64 	%rd136, %rd2, %rd135;
	st.global.u32 	[%rd136], %r2617;
$L__BB12_321:
	bar.warp.sync 	-1;
	add.s32 	%r497, %r1, 6912;
	setp.ge.s32 	%p379, %r497, %r479;
	@%p379 bra 	$L__BB12_323;
	ld.shared.u32 	%r2619, [%r149+27648];
	setp.eq.s32 	%p380, %r2619, 2147483647;
	selp.b32 	%r2620, -2147483648, %r2619, %p380;
	shr.u32 	%r2621, %r2620, %r665;
	and.b32  	%r2622, %r2621, %r123;
	shl.b32 	%r2623, %r2622, 2;
	add.s32 	%r2625, %r747, %r2623;
	ld.shared.u32 	%r2626, [%r2625+35328];
	setp.gt.s32 	%p381, %r2619, -1;
	selp.b32 	%r2627, -1, -2147483648, %p381;
	xor.b32  	%r2628, %r2627, %r2619;
	add.s32 	%r2629, %r2626, %r497;
	mul.wide.u32 	%rd137, %r2629, 4;
	add.s64 	%rd138, %rd2, %rd137;
	st.global.u32 	[%rd138], %r2628;
$L__BB12_323:
	bar.warp.sync 	-1;
	add.s32 	%r498, %r1, 7296;
	setp.ge.s32 	%p382, %r498, %r479;
	@%p382 bra 	$L__BB12_325;
	ld.shared.u32 	%r2630, [%r149+29184];
	setp.eq.s32 	%p383, %r2630, 2147483647;
	selp.b32 	%r2631, -2147483648, %r2630, %p383;
	shr.u32 	%r2632, %r2631, %r665;
	and.b32  	%r2633, %r2632, %r123;
	shl.b32 	%r2634, %r2633, 2;
	add.s32 	%r2636, %r747, %r2634;
	ld.shared.u32 	%r2637, [%r2636+35328];
	setp.gt.s32 	%p384, %r2630, -1;
	selp.b32 	%r2638, -1, -2147483648, %p384;
	xor.b32  	%r2639, %r2638, %r2630;
	add.s32 	%r2640, %r2637, %r498;
	mul.wide.u32 	%rd139, %r2640, 4;
	add.s64 	%rd140, %rd2, %rd139;
	st.global.u32 	[%rd140], %r2639;
$L__BB12_325:
	bar.warp.sync 	-1;
	add.s32 	%r499, %r1, 7680;
	setp.ge.s32 	%p385, %r499, %r479;
	@%p385 bra 	$L__BB12_327;
	ld.shared.u32 	%r2641, [%r149+30720];
	setp.eq.s32 	%p386, %r2641, 2147483647;
	selp.b32 	%r2642, -2147483648, %r2641, %p386;
	shr.u32 	%r2643, %r2642, %r665;
	and.b32  	%r2644, %r2643, %r123;
	shl.b32 	%r2645, %r2644, 2;
	add.s32 	%r2647, %r747, %r2645;
	ld.shared.u32 	%r2648, [%r2647+35328];
	setp.gt.s32 	%p387, %r2641, -1;
	selp.b32 	%r2649, -1, -2147483648, %p387;
	xor.b32  	%r2650, %r2649, %r2641;
	add.s32 	%r2651, %r2648, %r499;
	mul.wide.u32 	%rd141, %r2651, 4;
	add.s64 	%rd142, %rd2, %rd141;
	st.global.u32 	[%rd142], %r2650;
$L__BB12_327:
	bar.warp.sync 	-1;
	add.s32 	%r500, %r1, 8064;
	setp.ge.s32 	%p388, %r500, %r479;
	@%p388 bra 	$L__BB12_329;
	ld.shared.u32 	%r2652, [%r149+32256];
	setp.eq.s32 	%p389, %r2652, 2147483647;
	selp.b32 	%r2653, -2147483648, %r2652, %p389;
	shr.u32 	%r2654, %r2653, %r665;
	and.b32  	%r2655, %r2654, %r123;
	shl.b32 	%r2656, %r2655, 2;
	add.s32 	%r2658, %r747, %r2656;
	ld.shared.u32 	%r2659, [%r2658+35328];
	setp.gt.s32 	%p390, %r2652, -1;
	selp.b32 	%r2660, -1, -2147483648, %p390;
	xor.b32  	%r2661, %r2660, %r2652;
	add.s32 	%r2662, %r2659, %r500;
	mul.wide.u32 	%rd143, %r2662, 4;
	add.s64 	%rd144, %rd2, %rd143;
	st.global.u32 	[%rd144], %r2661;
$L__BB12_329:
	bar.warp.sync 	-1;
	add.s32 	%r501, %r1, 8448;
	setp.ge.s32 	%p391, %r501, %r479;
	@%p391 bra 	$L__BB12_331;
	ld.shared.u32 	%r2663, [%r149+33792];
	setp.eq.s32 	%p392, %r2663, 2147483647;
	selp.b32 	%r2664, -2147483648, %r2663, %p392;
	shr.u32 	%r2665, %r2664, %r665;
	and.b32  	%r2666, %r2665, %r123;
	shl.b32 	%r2667, %r2666, 2;
	add.s32 	%r2669, %r747, %r2667;
	ld.shared.u32 	%r2670, [%r2669+35328];
	setp.gt.s32 	%p393, %r2663, -1;
	selp.b32 	%r2671, -1, -2147483648, %p393;
	xor.b32  	%r2672, %r2671, %r2663;
	add.s32 	%r2673, %r2670, %r501;
	mul.wide.u32 	%rd145, %r2673, 4;
	add.s64 	%rd146, %rd2, %rd145;
	st.global.u32 	[%rd146], %r2672;
$L__BB12_331:
	bar.warp.sync 	-1;
$L__BB12_332:
	ld.param.u32 	%r3057, [_ZN3cub18CUB_300001_SM_10006detail10radix_sort29DeviceRadixSortOnesweepKernelINS1_5radix10policy_hubIfijE10Policy1000ELNS0_9SortOrderE0EfijiiNS1_21identity_decomposer_tEEEvPT5_SB_PT3_PKSC_PT1_PKSG_PT2_PKSK_T4_iiT6__param_8];
	setp.gt.s32 	%p394, %r6, %r3057;
	ld.shared.u32 	%r2675, [%r149];
	setp.eq.s32 	%p395, %r2675, 2147483647;
	selp.b32 	%r2676, -2147483648, %r2675, %p395;
	shr.u32 	%r2677, %r2676, %r665;
	and.b32  	%r503, %r2677, %r123;
	ld.shared.u32 	%r2678, [%r149+1536];
	setp.eq.s32 	%p396, %r2678, 2147483647;
	selp.b32 	%r2679, -2147483648, %r2678, %p396;
	shr.u32 	%r2680, %r2679, %r665;
	and.b32  	%r504, %r2680, %r123;
	ld.shared.u32 	%r2681, [%r149+3072];
	setp.eq.s32 	%p397, %r2681, 2147483647;
	selp.b32 	%r2682, -2147483648, %r2681, %p397;
	shr.u32 	%r2683, %r2682, %r665;
	and.b32  	%r505, %r2683, %r123;
	ld.shared.u32 	%r2684, [%r149+4608];
	setp.eq.s32 	%p398, %r2684, 2147483647;
	selp.b32 	%r2685, -2147483648, %r2684, %p398;
	shr.u32 	%r2686, %r2685, %r665;
	and.b32  	%r506, %r2686, %r123;
	ld.shared.u32 	%r2687, [%r149+6144];
	setp.eq.s32 	%p399, %r2687, 2147483647;
	selp.b32 	%r2688, -2147483648, %r2687, %p399;
	shr.u32 	%r2689, %r2688, %r665;
	and.b32  	%r507, %r2689, %r123;
	ld.shared.u32 	%r2690, [%r149+7680];
	setp.eq.s32 	%p400, %r2690, 2147483647;
	selp.b32 	%r2691, -2147483648, %r2690, %p400;
	shr.u32 	%r2692, %r2691, %r665;
	and.b32  	%r508, %r2692, %r123;
	ld.shared.u32 	%r2693, [%r149+9216];
	setp.eq.s32 	%p401, %r2693, 2147483647;
	selp.b32 	%r2694, -2147483648, %r2693, %p401;
	shr.u32 	%r2695, %r2694, %r665;
	and.b32  	%r509, %r2695, %r123;
	ld.shared.u32 	%r2696, [%r149+10752];
	setp.eq.s32 	%p402, %r2696, 2147483647;
	selp.b32 	%r2697, -2147483648, %r2696, %p402;
	shr.u32 	%r2698, %r2697, %r665;
	and.b32  	%r510, %r2698, %r123;
	ld.shared.u32 	%r2699, [%r149+12288];
	setp.eq.s32 	%p403, %r2699, 2147483647;
	selp.b32 	%r2700, -2147483648, %r2699, %p403;
	shr.u32 	%r2701, %r2700, %r665;
	and.b32  	%r511, %r2701, %r123;
	ld.shared.u32 	%r2702, [%r149+13824];
	setp.eq.s32 	%p404, %r2702, 2147483647;
	selp.b32 	%r2703, -2147483648, %r2702, %p404;
	shr.u32 	%r2704, %r2703, %r665;
	and.b32  	%r512, %r2704, %r123;
	ld.shared.u32 	%r2705, [%r149+15360];
	setp.eq.s32 	%p405, %r2705, 2147483647;
	selp.b32 	%r2706, -2147483648, %r2705, %p405;
	shr.u32 	%r2707, %r2706, %r665;
	and.b32  	%r513, %r2707, %r123;
	ld.shared.u32 	%r2708, [%r149+16896];
	setp.eq.s32 	%p406, %r2708, 2147483647;
	selp.b32 	%r2709, -2147483648, %r2708, %p406;
	shr.u32 	%r2710, %r2709, %r665;
	and.b32  	%r514, %r2710, %r123;
	ld.shared.u32 	%r2711, [%r149+18432];
	setp.eq.s32 	%p407, %r2711, 2147483647;
	selp.b32 	%r2712, -2147483648, %r2711, %p407;
	shr.u32 	%r2713, %r2712, %r665;
	and.b32  	%r515, %r2713, %r123;
	ld.shared.u32 	%r2714, [%r149+19968];
	setp.eq.s32 	%p408, %r2714, 2147483647;
	selp.b32 	%r2715, -2147483648, %r2714, %p408;
	shr.u32 	%r2716, %r2715, %r665;
	and.b32  	%r516, %r2716, %r123;
	ld.shared.u32 	%r2717, [%r149+21504];
	setp.eq.s32 	%p409, %r2717, 2147483647;
	selp.b32 	%r2718, -2147483648, %r2717, %p409;
	shr.u32 	%r2719, %r2718, %r665;
	and.b32  	%r517, %r2719, %r123;
	ld.shared.u32 	%r2720, [%r149+23040];
	setp.eq.s32 	%p410, %r2720, 2147483647;
	selp.b32 	%r2721, -2147483648, %r2720, %p410;
	shr.u32 	%r2722, %r2721, %r665;
	and.b32  	%r518, %r2722, %r123;
	ld.shared.u32 	%r2723, [%r149+24576];
	setp.eq.s32 	%p411, %r2723, 2147483647;
	selp.b32 	%r2724, -2147483648, %r2723, %p411;
	shr.u32 	%r2725, %r2724, %r665;
	and.b32  	%r519, %r2725, %r123;
	ld.shared.u32 	%r2726, [%r149+26112];
	setp.eq.s32 	%p412, %r2726, 2147483647;
	selp.b32 	%r2727, -2147483648, %r2726, %p412;
	shr.u32 	%r2728, %r2727, %r665;
	and.b32  	%r520, %r2728, %r123;
	ld.shared.u32 	%r2729, [%r149+27648];
	setp.eq.s32 	%p413, %r2729, 2147483647;
	selp.b32 	%r2730, -2147483648, %r2729, %p413;
	shr.u32 	%r2731, %r2730, %r665;
	and.b32  	%r521, %r2731, %r123;
	ld.shared.u32 	%r2732, [%r149+29184];
	setp.eq.s32 	%p414, %r2732, 2147483647;
	selp.b32 	%r2733, -2147483648, %r2732, %p414;
	shr.u32 	%r2734, %r2733, %r665;
	and.b32  	%r522, %r2734, %r123;
	ld.shared.u32 	%r2735, [%r149+30720];
	setp.eq.s32 	%p415, %r2735, 2147483647;
	selp.b32 	%r2736, -2147483648, %r2735, %p415;
	shr.u32 	%r2737, %r2736, %r665;
	and.b32  	%r523, %r2737, %r123;
	ld.shared.u32 	%r2738, [%r149+32256];
	setp.eq.s32 	%p416, %r2738, 2147483647;
	selp.b32 	%r2739, -2147483648, %r2738, %p416;
	shr.u32 	%r2740, %r2739, %r665;
	and.b32  	%r524, %r2740, %r123;
	ld.shared.u32 	%r2741, [%r149+33792];
	setp.eq.s32 	%p417, %r2741, 2147483647;
	selp.b32 	%r2742, -2147483648, %r2741, %p417;
	shr.u32 	%r2743, %r2742, %r665;
	and.b32  	%r525, %r2743, %r123;
	@%p394 bra 	$L__BB12_334;
	ld.global.u32 	%r3238, [%rd8];
	ld.global.u32 	%r3239, [%rd8+128];
	ld.global.u32 	%r3240, [%rd8+256];
	ld.global.u32 	%r3241, [%rd8+384];
	ld.global.u32 	%r3242, [%rd8+512];
	ld.global.u32 	%r3243, [%rd8+640];
	ld.global.u32 	%r3244, [%rd8+768];
	ld.global.u32 	%r3245, [%rd8+896];
	ld.global.u32 	%r3246, [%rd8+1024];
	ld.global.u32 	%r3247, [%rd8+1152];
	ld.global.u32 	%r3248, [%rd8+1280];
	ld.global.u32 	%r3249, [%rd8+1408];
	ld.global.u32 	%r3250, [%rd8+1536];
	ld.global.u32 	%r3251, [%rd8+1664];
	ld.global.u32 	%r3252, [%rd8+1792];
	ld.global.u32 	%r3253, [%rd8+1920];
	ld.global.u32 	%r3254, [%rd8+2048];
	ld.global.u32 	%r3255, [%rd8+2176];
	ld.global.u32 	%r3256, [%rd8+2304];
	ld.global.u32 	%r3257, [%rd8+2432];
	ld.global.u32 	%r3258, [%rd8+2560];
	ld.global.u32 	%r3259, [%rd8+2688];
	ld.global.u32 	%r3260, [%rd8+2816];
	bra.uni 	$L__BB12_380;
$L__BB12_334:
	ld.param.u32 	%r3058, [_ZN3cub18CUB_300001_SM_10006detail10radix_sort29DeviceRadixSortOnesweepKernelINS1_5radix10policy_hubIfijE10Policy1000ELNS0_9SortOrderE0EfijiiNS1_21identity_decomposer_tEEEvPT5_SB_PT3_PKSC_PT1_PKSG_PT2_PKSK_T4_iiT6__param_8];
	cvt.u32.u64 	%r2745, %rd7;
	sub.s32 	%r549, %r3058, %r5;
	setp.ge.s32 	%p418, %r2745, %r549;
	@%p418 bra 	$L__BB12_336;
	ld.global.u32 	%r3238, [%rd8];
$L__BB12_336:
	add.s32 	%r2748, %r2745, 32;
	setp.ge.s32 	%p419, %r2748, %r549;
	@%p419 bra 	$L__BB12_338;
	ld.global.u32 	%r3239, [%rd8+128];
$L__BB12_338:
	add.s32 	%r2751, %r2745, 64;
	setp.ge.s32 	%p420, %r2751, %r549;
	@%p420 bra 	$L__BB12_340;
	ld.global.u32 	%r3240, [%rd8+256];
$L__BB12_340:
	add.s32 	%r2754, %r2745, 96;
	setp.ge.s32 	%p421, %r2754, %r549;
	@%p421 bra 	$L__BB12_342;
	ld.global.u32 	%r3241, [%rd8+384];
$L__BB12_342:
	add.s32 	%r2757, %r2745, 128;
	setp.ge.s32 	%p422, %r2757, %r549;
	@%p422 bra 	$L__BB12_344;
	ld.global.u32 	%r3242, [%rd8+512];
$L__BB12_344:
	add.s32 	%r2760, %r2745, 160;
	setp.ge.s32 	%p423, %r2760, %r549;
	@%p423 bra 	$L__BB12_346;
	ld.global.u32 	%r3243, [%rd8+640];
$L__BB12_346:
	add.s32 	%r2763, %r2745, 192;
	setp.ge.s32 	%p424, %r2763, %r549;
	@%p424 bra 	$L__BB12_348;
	ld.global.u32 	%r3244, [%rd8+768];
$L__BB12_348:
	add.s32 	%r2766, %r2745, 224;
	setp.ge.s32 	%p425, %r2766, %r549;
	@%p425 bra 	$L__BB12_350;
	ld.global.u32 	%r3245, [%rd8+896];
$L__BB12_350:
	add.s32 	%r2769, %r2745, 256;
	setp.ge.s32 	%p426, %r2769, %r549;
	@%p426 bra 	$L__BB12_352;
	ld.global.u32 	%r3246, [%rd8+1024];
$L__BB12_352:
	add.s32 	%r2772, %r2745, 288;
	setp.ge.s32 	%p427, %r2772, %r549;
	@%p427 bra 	$L__BB12_354;
	ld.global.u32 	%r3247, [%rd8+1152];
$L__BB12_354:
	add.s32 	%r2775, %r2745, 320;
	setp.ge.s32 	%p428, %r2775, %r549;
	@%p428 bra 	$L__BB12_356;
	ld.global.u32 	%r3248, [%rd8+1280];
$L__BB12_356:
	add.s32 	%r2778, %r2745, 352;
	setp.ge.s32 	%p429, %r2778, %r549;
	@%p429 bra 	$L__BB12_358;
	ld.global.u32 	%r3249, [%rd8+1408];
$L__BB12_358:
	add.s32 	%r2781, %r2745, 384;
	setp.ge.s32 	%p430, %r2781, %r549;
	@%p430 bra 	$L__BB12_360;
	ld.global.u32 	%r3250, [%rd8+1536];
$L__BB12_360:
	add.s32 	%r2784, %r2745, 416;
	setp.ge.s32 	%p431, %r2784, %r549;
	@%p431 bra 	$L__BB12_362;
	ld.global.u32 	%r3251, [%rd8+1664];
$L__BB12_362:
	add.s32 	%r2787, %r2745, 448;
	setp.ge.s32 	%p432, %r2787, %r549;
	@%p432 bra 	$L__BB12_364;
	ld.global.u32 	%r3252, [%rd8+1792];
$L__BB12_364:
	add.s32 	%r2790, %r2745, 480;
	setp.ge.s32 	%p433, %r2790, %r549;
	@%p433 bra 	$L__BB12_366;
	ld.global.u32 	%r3253, [%rd8+1920];
$L__BB12_366:
	add.s32 	%r2793, %r2745, 512;
	setp.ge.s32 	%p434, %r2793, %r549;
	@%p434 bra 	$L__BB12_368;
	ld.global.u32 	%r3254, [%rd8+2048];
$L__BB12_368:
	add.s32 	%r2796, %r2745, 544;
	setp.ge.s32 	%p435, %r2796, %r549;
	@%p435 bra 	$L__BB12_370;
	ld.global.u32 	%r3255, [%rd8+2176];
$L__BB12_370:
	add.s32 	%r2799, %r2745, 576;
	setp.ge.s32 	%p436, %r2799, %r549;
	@%p436 bra 	$L__BB12_372;
	ld.global.u32 	%r3256, [%rd8+2304];
$L__BB12_372:
	add.s32 	%r2802, %r2745, 608;
	setp.ge.s32 	%p437, %r2802, %r549;
	@%p437 bra 	$L__BB12_374;
	ld.global.u32 	%r3257, [%rd8+2432];
$L__BB12_374:
	add.s32 	%r2805, %r2745, 640;
	setp.ge.s32 	%p438, %r2805, %r549;
	@%p438 bra 	$L__BB12_376;
	ld.global.u32 	%r3258, [%rd8+2560];
$L__BB12_376:
	add.s32 	%r2808, %r2745, 672;
	setp.ge.s32 	%p439, %r2808, %r549;
	@%p439 bra 	$L__BB12_378;
	ld.global.u32 	%r3259, [%rd8+2688];
$L__BB12_378:
	add.s32 	%r2811, %r2745, 704;
	setp.ge.s32 	%p440, %r2811, %r549;
	@%p440 bra 	$L__BB12_380;
	ld.global.u32 	%r3260, [%rd8+2816];
$L__BB12_380:
	ld.param.u32 	%r3059, [_ZN3cub18CUB_300001_SM_10006detail10radix_sort29DeviceRadixSortOnesweepKernelINS1_5radix10policy_hubIfijE10Policy1000ELNS0_9SortOrderE0EfijiiNS1_21identity_decomposer_tEEEvPT5_SB_PT3_PKSC_PT1_PKSG_PT2_PKSK_T4_iiT6__param_8];
	add.s32 	%r618, %r1, 6912;
	add.s32 	%r619, %r1, 6528;
	or.b32  	%r620, %r1, 6144;
	add.s32 	%r621, %r1, 7680;
	add.s32 	%r622, %r1, 8448;
	add.s32 	%r623, %r1, 8064;
	add.s32 	%r624, %r1, 7296;
	add.s32 	%r625, %r1, 5760;
	add.s32 	%r626, %r1, 1536;
	add.s32 	%r627, %r1, 2304;
	add.s32 	%r628, %r1, 1920;
	add.s32 	%r629, %r1, 1152;
	add.s32 	%r630, %r1, 768;
	add.s32 	%r631, %r1, 3840;
	add.s32 	%r632, %r1, 3456;
	or.b32  	%r633, %r1, 3072;
	add.s32 	%r634, %r1, 4608;
	add.s32 	%r635, %r1, 5376;
	add.s32 	%r636, %r1, 4992;
	add.s32 	%r637, %r1, 4224;
	add.s32 	%r638, %r1, 2688;
	add.s32 	%r639, %r1, 384;
	mad.lo.s32 	%r2812, %r4, 8832, 8832;
	setp.gt.s32 	%p441, %r2812, %r3059;
	bar.sync 	0;
	st.shared.u32 	[%r444+-4], %r3238;
	st.shared.u32 	[%r445+-4], %r3239;
	st.shared.u32 	[%r446+-4], %r3240;
	st.shared.u32 	[%r447+-4], %r3241;
	st.shared.u32 	[%r448+-4], %r3242;
	st.shared.u32 	[%r449+-4], %r3243;
	st.shared.u32 	[%r450+-4], %r3244;
	st.shared.u32 	[%r451+-4], %r3245;
	st.shared.u32 	[%r452+-4], %r3246;
	st.shared.u32 	[%r453+-4], %r3247;
	st.shared.u32 	[%r454+-4], %r3248;
	st.shared.u32 	[%r455+-4], %r3249;
	st.shared.u32 	[%r456+-4], %r3250;
	st.shared.u32 	[%r457+-4], %r3251;
	st.shared.u32 	[%r458+-4], %r3252;
	st.shared.u32 	[%r459+-4], %r3253;
	st.shared.u32 	[%r460+-4], %r3254;
	st.shared.u32 	[%r461+-4], %r3255;
	st.shared.u32 	[%r462+-4], %r3256;
	st.shared.u32 	[%r463+-4], %r3257;
	st.shared.u32 	[%r464+-4], %r3258;
	st.shared.u32 	[%r465+-4], %r3259;
	st.shared.u32 	[%r466+-4], %r3260;
	bar.sync 	0;
	@%p441 bra 	$L__BB12_382;
	ld.shared.u32 	%r2813, [%r149];
	shl.b32 	%r2814, %r503, 2;
	mov.u32 	%r2815, _ZZN3cub18CUB_300001_SM_10006detail10radix_sort29DeviceRadixSortOnesweepKernelINS1_5radix10policy_hubIfijE10Policy1000ELNS0_9SortOrderE0EfijiiNS1_21identity_decomposer_tEEEvPT5_SB_PT3_PKSC_PT1_PKSG_PT2_PKSK_T4_iiT6_E1s;
	add.s32 	%r2816, %r2815, 35328;
	add.s32 	%r2817, %r2816, %r2814;
	ld.shared.u32 	%r2818, [%r2817];
	add.s32 	%r2819, %r2818, %r1;
	mul.wide.u32 	%rd147, %r2819, 4;
	add.s64 	%rd148, %rd1, %rd147;
	st.global.u32 	[%rd148], %r2813;
	bar.warp.sync 	-1;
	ld.shared.u32 	%r2820, [%r149+1536];
	shl.b32 	%r2821, %r504, 2;
	add.s32 	%r2822, %r2816, %r2821;
	ld.shared.u32 	%r2823, [%r2822];
	add.s32 	%r2824, %r2823, %r639;
	mul.wide.u32 	%rd149, %r2824, 4;
	add.s64 	%rd150, %rd1, %rd149;
	st.global.u32 	[%rd150], %r2820;
	bar.warp.sync 	-1;
	ld.shared.u32 	%r2825, [%r149+3072];
	shl.b32 	%r2826, %r505, 2;
	add.s32 	%r2827, %r2816, %r2826;
	ld.shared.u32 	%r2828, [%r2827];
	add.s32 	%r2829, %r2828, %r630;
	mul.wide.u32 	%rd151, %r2829, 4;
	add.s64 	%rd152, %rd1, %rd151;
	st.global.u32 	[%rd152], %r2825;
	bar.warp.sync 	-1;
	ld.shared.u32 	%r2830, [%r149+4608];
	shl.b32 	%r2831, %r506, 2;
	add.s32 	%r2832, %r2816, %r2831;
	ld.shared.u32 	%r2833, [%r2832];
	add.s32 	%r2834, %r2833, %r629;
	mul.wide.u32 	%rd153, %r2834, 4;
	add.s64 	%rd154, %rd1, %rd153;
	st.global.u32 	[%rd154], %r2830;
	bar.warp.sync 	-1;
	ld.shared.u32 	%r2835, [%r149+6144];
	shl.b32 	%r2836, %r507, 2;
	add.s32 	%r2837, %r2816, %r2836;
	ld.shared.u32 	%r2838, [%r2837];
	add.s32 	%r2839, %r2838, %r626;
	mul.wide.u32 	%rd155, %r2839, 4;
	add.s64 	%rd156, %rd1, %rd155;
	st.global.u32 	[%rd156], %r2835;
	bar.warp.sync 	-1;
	ld.shared.u32 	%r2840, [%r149+7680];
	shl.b32 	%r2841, %r508, 2;
	add.s32 	%r2842, %r2816, %r2841;
	ld.shared.u32 	%r2843, [%r2842];
	add.s32 	%r2844, %r2843, %r628;
	mul.wide.u32 	%rd157, %r2844, 4;
	add.s64 	%rd158, %rd1, %rd157;
	st.global.u32 	[%rd158], %r2840;
	bar.warp.sync 	-1;
	ld.shared.u32 	%r2845, [%r149+9216];
	shl.b32 	%r2846, %r509, 2;
	add.s32 	%r2847, %r2816, %r2846;
	ld.shared.u32 	%r2848, [%r2847];
	add.s32 	%r2849, %r2848, %r627;
	mul.wide.u32 	%rd159, %r2849, 4;
	add.s64 	%rd160, %rd1, %rd159;
	st.global.u32 	[%rd160], %r2845;
	bar.warp.sync 	-1;
	ld.shared.u32 	%r2850, [%r149+10752];
	shl.b32 	%r2851, %r510, 2;
	add.s32 	%r2852, %r2816, %r2851;
	ld.shared.u32 	%r2853, [%r2852];
	add.s32 	%r2854, %r2853, %r638;
	mul.wide.u32 	%rd161, %r2854, 4;
	add.s64 	%rd162, %rd1, %rd161;
	st.global.u32 	[%rd162], %r2850;
	bar.warp.sync 	-1;
	ld.shared.u32 	%r2855, [%r149+12288];
	shl.b32 	%r2856, %r511, 2;
	add.s32 	%r2857, %r2816, %r2856;
	ld.shared.u32 	%r2858, [%r2857];
	add.s32 	%r2859, %r2858, %r633;
	mul.wide.u32 	%rd163, %r2859, 4;
	add.s64 	%rd164, %rd1, %rd163;
	st.global.u32 	[%rd164], %r2855;
	bar.warp.sync 	-1;
	ld.shared.u32 	%r2860, [%r149+13824];
	shl.b32 	%r2861, %r512, 2;
	add.s32 	%r2862, %r2816, %r2861;
	ld.shared.u32 	%r2863, [%r2862];
	add.s32 	%r2864, %r2863, %r632;
	mul.wide.u32 	%rd165, %r2864, 4;
	add.s64 	%rd166, %rd1, %rd165;
	st.global.u32 	[%rd166], %r2860;
	bar.warp.sync 	-1;
	ld.shared.u32 	%r2865, [%r149+15360];
	shl.b32 	%r2866, %r513, 2;
	add.s32 	%r2867, %r2816, %r2866;
	ld.shared.u32 	%r2868, [%r2867];
	add.s32 	%r2869, %r2868, %r631;
	mul.wide.u32 	%rd167, %r2869, 4;
	add.s64 	%rd168, %rd1, %rd167;
	st.global.u32 	[%rd168], %r2865;
	bar.warp.sync 	-1;
	ld.shared.u32 	%r2870, [%r149+16896];
	shl.b32 	%r2871, %r514, 2;
	add.s32 	%r2872, %r2816, %r2871;
	ld.shared.u32 	%r2873, [%r2872];
	add.s32 	%r2874, %r2873, %r637;
	mul.wide.u32 	%rd169, %r2874, 4;
	add.s64 	%rd170, %rd1, %rd169;
	st.global.u32 	[%rd170], %r2870;
	bar.warp.sync 	-1;
	ld.shared.u32 	%r2875, [%r149+18432];
	shl.b32 	%r2876, %r515, 2;
	add.s32 	%r2877, %r2816, %r2876;
	ld.shared.u32 	%r2878, [%r2877];
	add.s32 	%r2879, %r2878, %r634;
	mul.wide.u32 	%rd171, %r2879, 4;
	add.s64 	%rd172, %rd1, %rd171;
	st.global.u32 	[%rd172], %r2875;
	bar.warp.sync 	-1;
	ld.shared.u32 	%r2880, [%r149+19968];
	shl.b32 	%r2881, %r516, 2;
	add.s32 	%r2882, %r2816, %r2881;
	ld.shared.u32 	%r2883, [%r2882];
	add.s32 	%r2884, %r2883, %r636;
	mul.wide.u32 	%rd173, %r2884, 4;
	add.s64 	%rd174, %rd1, %rd173;
	st.global.u32 	[%rd174], %r2880;
	bar.warp.sync 	-1;
	ld.shared.u32 	%r2885, [%r149+21504];
	shl.b32 	%r2886, %r517, 2;
	add.s32 	%r2887, %r2816, %r2886;
	ld.shared.u32 	%r2888, [%r2887];
	add.s32 	%r2889, %r2888, %r635;
	mul.wide.u32 	%rd175, %r2889, 4;
	add.s64 	%rd176, %rd1, %rd175;
	st.global.u32 	[%rd176], %r2885;
	bar.warp.sync 	-1;
	ld.shared.u32 	%r2890, [%r149+23040];
	shl.b32 	%r2891, %r518, 2;
	add.s32 	%r2892, %r2816, %r2891;
	ld.shared.u32 	%r2893, [%r2892];
	add.s32 	%r2894, %r2893, %r625;
	mul.wide.u32 	%rd177, %r2894, 4;
	add.s64 	%rd178, %rd1, %rd177;
	st.global.u32 	[%rd178], %r2890;
	bar.warp.sync 	-1;
	ld.shared.u32 	%r2895, [%r149+24576];
	shl.b32 	%r2896, %r519, 2;
	add.s32 	%r2897, %r2816, %r2896;
	ld.shared.u32 	%r2898, [%r2897];
	add.s32 	%r2899, %r2898, %r620;
	mul.wide.u32 	%rd179, %r2899, 4;
	add.s64 	%rd180, %rd1, %rd179;
	st.global.u32 	[%rd180], %r2895;
	bar.warp.sync 	-1;
	ld.shared.u32 	%r2900, [%r149+26112];
	shl.b32 	%r2901, %r520, 2;
	add.s32 	%r2902, %r2816, %r2901;
	ld.shared.u32 	%r2903, [%r2902];
	add.s32 	%r2904, %r2903, %r619;
	mul.wide.u32 	%rd181, %r2904, 4;
	add.s64 	%rd182, %rd1, %rd181;
	st.global.u32 	[%rd182], %r2900;
	bar.warp.sync 	-1;
	ld.shared.u32 	%r2905, [%r149+27648];
	shl.b32 	%r2906, %r521, 2;
	add.s32 	%r2907, %r2816, %r2906;
	ld.shared.u32 	%r2908, [%r2907];
	add.s32 	%r2909, %r2908, %r618;
	mul.wide.u32 	%rd183, %r2909, 4;
	add.s64 	%rd184, %rd1, %rd183;
	st.global.u32 	[%rd184], %r2905;
	bar.warp.sync 	-1;
	ld.shared.u32 	%r2910, [%r149+29184];
	shl.b32 	%r2911, %r522, 2;
	add.s32 	%r2912, %r2816, %r2911;
	ld.shared.u32 	%r2913, [%r2912];
	add.s32 	%r2914, %r2913, %r624;
	mul.wide.u32 	%rd185, %r2914, 4;
	add.s64 	%rd186, %rd1, %rd185;
	st.global.u32 	[%rd186], %r2910;
	bar.warp.sync 	-1;
	ld.shared.u32 	%r2915, [%r149+30720];
	shl.b32 	%r2916, %r523, 2;
	add.s32 	%r2917, %r2816, %r2916;
	ld.shared.u32 	%r2918, [%r2917];
	add.s32 	%r2919, %r2918, %r621;
	mul.wide.u32 	%rd187, %r2919, 4;
	add.s64 	%rd188, %rd1, %rd187;
	st.global.u32 	[%rd188], %r2915;
	bar.warp.sync 	-1;
	ld.shared.u32 	%r2920, [%r149+32256];
	shl.b32 	%r2921, %r524, 2;
	add.s32 	%r2922, %r2816, %r2921;
	ld.shared.u32 	%r2923, [%r2922];
	add.s32 	%r2924, %r2923, %r623;
	mul.wide.u32 	%rd189, %r2924, 4;
	add.s64 	%rd190, %rd1, %rd189;
	st.global.u32 	[%rd190], %r2920;
	bar.warp.sync 	-1;
	ld.shared.u32 	%r2925, [%r149+33792];
	shl.b32 	%r2926, %r525, 2;
	add.s32 	%r2927, %r2816, %r2926;
	ld.shared.u32 	%r2928, [%r2927];
	add.s32 	%r2929, %r2928, %r622;
	mul.wide.u32 	%rd191, %r2929, 4;
	add.s64 	%rd192, %rd1, %rd191;
	st.global.u32 	[%rd192], %r2925;
	bar.warp.sync 	-1;
	bra.uni 	$L__BB12_429;
$L__BB12_382:
	ld.param.u32 	%r3060, [_ZN3cub18CUB_300001_SM_10006detail10radix_sort29DeviceRadixSortOnesweepKernelINS1_5radix10policy_hubIfijE10Policy1000ELNS0_9SortOrderE0EfijiiNS1_21identity_decomposer_tEEEvPT5_SB_PT3_PKSC_PT1_PKSG_PT2_PKSK_T4_iiT6__param_8];
	mad.lo.s32 	%r640, %r4, -8832, %r3060;
	shl.b32 	%r2930, %r503, 2;
	mov.u32 	%r2931, _ZZN3cub18CUB_300001_SM_10006detail10radix_sort29DeviceRadixSortOnesweepKernelINS1_5radix10policy_hubIfijE10Policy1000ELNS0_9SortOrderE0EfijiiNS1_21identity_decomposer_tEEEvPT5_SB_PT3_PKSC_PT1_PKSG_PT2_PKSK_T4_iiT6_E1s;
	add.s32 	%r2932, %r2931, %r2930;
	ld.shared.u32 	%r2933, [%r2932+35328];
	add.s32 	%r641, %r2933, %r1;
	setp.ge.s32 	%p442, %r1, %r640;
	@%p442 bra 	$L__BB12_384;
	ld.shared.u32 	%r2934, [%r149];
	mul.wide.u32 	%rd193, %r641, 4;
	add.s64 	%rd194, %rd1, %rd193;
	st.global.u32 	[%rd194], %r2934;
$L__BB12_384:
	bar.warp.sync 	-1;
	shl.b32 	%r2935, %r504, 2;
	add.s32 	%r2937, %r2931, %r2935;
	ld.shared.u32 	%r2938, [%r2937+35328];
	add.s32 	%r642, %r2938, %r639;
	setp.ge.s32 	%p443, %r639, %r640;
	@%p443 bra 	$L__BB12_386;
	ld.shared.u32 	%r2939, [%r149+1536];
	mul.wide.u32 	%rd195, %r642, 4;
	add.s64 	%rd196, %rd1, %rd195;
	st.global.u32 	[%rd196], %r2939;
$L__BB12_386:
	bar.warp.sync 	-1;
	shl.b32 	%r2940, %r505, 2;
	add.s32 	%r2942, %r2931, %r2940;
	ld.shared.u32 	%r2943, [%r2942+35328];
	add.s32 	%r643, %r2943, %r630;
	setp.ge.s32 	%p444, %r630, %r640;
	@%p444 bra 	$L__BB12_388;
	ld.shared.u32 	%r2944, [%r149+3072];
	mul.wide.u32 	%rd197, %r643, 4;
	add.s64 	%rd198, %rd1, %rd197;
	st.global.u32 	[%rd198], %r2944;
$L__BB12_388:
	bar.warp.sync 	-1;
	shl.b32 	%r2945, %r506, 2;
	add.s32 	%r2947, %r2931, %r2945;
	ld.shared.u32 	%r2948, [%r2947+35328];
	add.s32 	%r644, %r2948, %r629;
	setp.ge.s32 	%p445, %r629, %r640;
	@%p445 bra 	$L__BB12_390;
	ld.shared.u32 	%r2949, [%r149+4608];
	mul.wide.u32 	%rd199, %r644, 4;
	add.s64 	%rd200, %rd1, %rd199;
	st.global.u32 	[%rd200], %r2949;
$L__BB12_390:
	bar.warp.sync 	-1;
	shl.b32 	%r2950, %r507, 2;
	add.s32 	%r2952, %r2931, %r2950;
	ld.shared.u32 	%r2953, [%r2952+35328];
	add.s32 	%r645, %r2953, %r626;
	setp.ge.s32 	%p446, %r626, %r640;
	@%p446 bra 	$L__BB12_392;
	ld.shared.u32 	%r2954, [%r149+6144];
	mul.wide.u32 	%rd201, %r645, 4;
	add.s64 	%rd202, %rd1, %rd201;
	st.global.u32 	[%rd202], %r2954;
$L__BB12_392:
	bar.warp.sync 	-1;
	shl.b32 	%r2955, %r508, 2;
	add.s32 	%r2957, %r2931, %r2955;
	ld.shared.u32 	%r2958, [%r2957+35328];
	add.s32 	%r646, %r2958, %r628;
	setp.ge.s32 	%p447, %r628, %r640;
	@%p447 bra 	$L__BB12_394;
	ld.shared.u32 	%r2959, [%r149+7680];
	mul.wide.u32 	%rd203, %r646, 4;
	add.s64 	%rd204, %rd1, %rd203;
	st.global.u32 	[%rd204], %r2959;
$L__BB12_394:
	bar.warp.sync 	-1;
	shl.b32 	%r2960, %r509, 2;
	add.s32 	%r2962, %r2931, %r2960;
	ld.shared.u32 	%r2963, [%r2962+35328];
	add.s32 	%r647, %r2963, %r627;
	setp.ge.s32 	%p448, %r627, %r640;
	@%p448 bra 	$L__BB12_396;
	ld.shared.u32 	%r2964, [%r149+9216];
	mul.wide.u32 	%rd205, %r647, 4;
	add.s64 	%rd206, %rd1, %rd205;
	st.global.u32 	[%rd206], %r2964;
$L__BB12_396:
	bar.warp.sync 	-1;
	shl.b32 	%r2965, %r510, 2;
	add.s32 	%r2967, %r2931, %r2965;
	ld.shared.u32 	%r2968, [%r2967+35328];
	add.s32 	%r648, %r2968, %r638;
	setp.ge.s32 	%p449, %r638, %r640;
	@%p449 bra 	$L__BB12_398;
	ld.shared.u32 	%r2969, [%r149+10752];
	mul.wide.u32 	%rd207, %r648, 4;
	add.s64 	%rd208, %rd1, %rd207;
	st.global.u32 	[%rd208], %r2969;
$L__BB12_398:
	bar.warp.sync 	-1;
	shl.b32 	%r2970, %r511, 2;
	add.s32 	%r2972, %r2931, %r2970;
	ld.shared.u32 	%r2973, [%r2972+35328];
	add.s32 	%r649, %r2973, %r633;
	setp.ge.s32 	%p450, %r633, %r640;
	@%p450 bra 	$L__BB12_400;
	ld.shared.u32 	%r2974, [%r149+12288];
	mul.wide.u32 	%rd209, %r649, 4;
	add.s64 	%rd210, %rd1, %rd209;
	st.global.u32 	[%rd210], %r2974;
$L__BB12_400:
	bar.warp.sync 	-1;
	shl.b32 	%r2975, %r512, 2;
	add.s32 	%r2977, %r2931, %r2975;
	ld.shared.u32 	%r2978, [%r2977+35328];
	add.s32 	%r650, %r2978, %r632;
	setp.ge.s32 	%p451, %r632, %r640;
	@%p451 bra 	$L__BB12_402;
	ld.shared.u32 	%r2979, [%r149+13824];
	mul.wide.u32 	%rd211, %r650, 4;
	add.s64 	%rd212, %rd1, %rd211;
	st.global.u32 	[%rd212], %r2979;
$L__BB12_402:
	bar.warp.sync 	-1;
	shl.b32 	%r2980, %r513, 2;
	add.s32 	%r2982, %r2931, %r2980;
	ld.shared.u32 	%r2983, [%r2982+35328];
	add.s32 	%r651, %r2983, %r631;
	setp.ge.s32 	%p452, %r631, %r640;
	@%p452 bra 	$L__BB12_404;
	ld.shared.u32 	%r2984, [%r149+15360];
	mul.wide.u32 	%rd213, %r651, 4;
	add.s64 	%rd214, %rd1, %rd213;
	st.global.u32 	[%rd214], %r2984;
$L__BB12_404:
	bar.warp.sync 	-1;
	shl.b32 	%r2985, %r514, 2;
	add.s32 	%r2987, %r2931, %r2985;
	ld.shared.u32 	%r2988, [%r2987+35328];
	add.s32 	%r652, %r2988, %r637;
	setp.ge.s32 	%p453, %r637, %r640;
	@%p453 bra 	$L__BB12_406;
	ld.shared.u32 	%r2989, [%r149+16896];
	mul.wide.u32 	%rd215, %r652, 4;
	add.s64 	%rd216, %rd1, %rd215;
	st.global.u32 	[%rd216], %r2989;
$L__BB12_406:
	bar.warp.sync 	-1;
	shl.b32 	%r2990, %r515, 2;
	add.s32 	%r2992, %r2931, %r2990;
	ld.shared.u32 	%r2993, [%r2992+35328];
	add.s32 	%r653, %r2993, %r634;
	setp.ge.s32 	%p454, %r634, %r640;
	@%p454 bra 	$L__BB12_408;
	ld.shared.u32 	%r2994, [%r149+18432];
	mul.wide.u32 	%rd217, %r653, 4;
	add.s64 	%rd218, %rd1, %rd217;
	st.global.u32 	[%rd218], %r2994;
$L__BB12_408:
	bar.warp.sync 	-1;
	shl.b32 	%r2995, %r516, 2;
	add.s32 	%r2997, %r2931, %r2995;
	ld.shared.u32 	%r2998, [%r2997+35328];
	add.s32 	%r654, %r2998, %r636;
	setp.ge.s32 	%p455, %r636, %r640;
	@%p455 bra 	$L__BB12_410;
	ld.shared.u32 	%r2999, [%r149+19968];
	mul.wide.u32 	%rd219, %r654, 4;
	add.s64 	%rd220, %rd1, %rd219;
	st.global.u32 	[%rd220], %r2999;
$L__BB12_410:
	bar.warp.sync 	-1;
	shl.b32 	%r3000, %r517, 2;
	add.s32 	%r3002, %r2931, %r3000;
	ld.shared.u32 	%r3003, [%r3002+35328];
	add.s32 	%r655, %r3003, %r635;
	setp.ge.s32 	%p456, %r635, %r640;
	@%p456 bra 	$L__BB12_412;
	ld.shared.u32 	%r3004, [%r149+21504];
	mul.wide.u32 	%rd221, %r655, 4;
	add.s64 	%rd222, %rd1, %rd221;
	st.global.u32 	[%rd222], %r3004;
$L__BB12_412:
	bar.warp.sync 	-1;
	shl.b32 	%r3005, %r518, 2;
	add.s32 	%r3007, %r2931, %r3005;
	ld.shared.u32 	%r3008, [%r3007+35328];
	add.s32 	%r656, %r3008, %r625;
	setp.ge.s32 	%p457, %r625, %r640;
	@%p457 bra 	$L__BB12_414;
	ld.shared.u32 	%r3009, [%r149+23040];
	mul.wide.u32 	%rd223, %r656, 4;
	add.s64 	%rd224, %rd1, %rd223;
	st.global.u32 	[%rd224], %r3009;
$L__BB12_414:
	bar.warp.sync 	-1;
	shl.b32 	%r3010, %r519, 2;
	add.s32 	%r3012, %r2931, %r3010;
	ld.shared.u32 	%r3013, [%r3012+35328];
	add.s32 	%r657, %r3013, %r620;
	setp.ge.s32 	%p458, %r620, %r640;
	@%p458 bra 	$L__BB12_416;
	ld.shared.u32 	%r3014, [%r149+24576];
	mul.wide.u32 	%rd225, %r657, 4;
	add.s64 	%rd226, %rd1, %rd225;
	st.global.u32 	[%rd226], %r3014;
$L__BB12_416:
	bar.warp.sync 	-1;
	shl.b32 	%r3015, %r520, 2;
	add.s32 	%r3017, %r2931, %r3015;
	ld.shared.u32 	%r3018, [%r3017+35328];
	add.s32 	%r658, %r3018, %r619;
	setp.ge.s32 	%p459, %r619, %r640;
	@%p459 bra 	$L__BB12_418;
	ld.shared.u32 	%r3019, [%r149+26112];
	mul.wide.u32 	%rd227, %r658, 4;
	add.s64 	%rd228, %rd1, %rd227;
	st.global.u32 	[%rd228], %r3019;
$L__BB12_418:
	bar.warp.sync 	-1;
	shl.b32 	%r3020, %r521, 2;
	add.s32 	%r3022, %r2931, %r3020;
	ld.shared.u32 	%r3023, [%r3022+35328];
	add.s32 	%r659, %r3023, %r618;
	setp.ge.s32 	%p460, %r618, %r640;
	@%p460 bra 	$L__BB12_420;
	ld.shared.u32 	%r3024, [%r149+27648];
	mul.wide.u32 	%rd229, %r659, 4;
	add.s64 	%rd230, %rd1, %rd229;
	st.global.u32 	[%rd230], %r3024;
$L__BB12_420:
	bar.warp.sync 	-1;
	shl.b32 	%r3025, %r522, 2;
	add.s32 	%r3027, %r2931, %r3025;
	ld.shared.u32 	%r3028, [%r3027+35328];
	add.s32 	%r660, %r3028, %r624;
	setp.ge.s32 	%p461, %r624, %r640;
	@%p461 bra 	$L__BB12_422;
	ld.shared.u32 	%r3029, [%r149+29184];
	mul.wide.u32 	%rd231, %r660, 4;
	add.s64 	%rd232, %rd1, %rd231;
	st.global.u32 	[%rd232], %r3029;
$L__BB12_422:
	bar.warp.sync 	-1;
	shl.b32 	%r3030, %r523, 2;
	add.s32 	%r3032, %r2931, %r3030;
	ld.shared.u32 	%r3033, [%r3032+35328];
	add.s32 	%r661, %r3033, %r621;
	setp.ge.s32 	%p462, %r621, %r640;
	@%p462 bra 	$L__BB12_424;
	ld.shared.u32 	%r3034, [%r149+30720];
	mul.wide.u32 	%rd233, %r661, 4;
	add.s64 	%rd234, %rd1, %rd233;
	st.global.u32 	[%rd234], %r3034;
$L__BB12_424:
	bar.warp.sync 	-1;
	shl.b32 	%r3035, %r524, 2;
	add.s32 	%r3037, %r2931, %r3035;
	ld.shared.u32 	%r3038, [%r3037+35328];
	add.s32 	%r662, %r3038, %r623;
	setp.ge.s32 	%p463, %r623, %r640;
	@%p463 bra 	$L__BB12_426;
	ld.shared.u32 	%r3039, [%r149+32256];
	mul.wide.u32 	%rd235, %r662, 4;
	add.s64 	%rd236, %rd1, %rd235;
	st.global.u32 	[%rd236], %r3039;
$L__BB12_426:
	bar.warp.sync 	-1;
	shl.b32 	%r3040, %r525, 2;
	add.s32 	%r3042, %r2931, %r3040;
	ld.shared.u32 	%r3043, [%r3042+35328];
	add.s32 	%r663, %r3043, %r622;
	setp.ge.s32 	%p464, %r622, %r640;
	@%p464 bra 	$L__BB12_428;
	ld.shared.u32 	%r3044, [%r149+33792];
	mul.wide.u32 	%rd237, %r663, 4;
	add.s64 	%rd238, %rd1, %rd237;
	st.global.u32 	[%rd238], %r3044;
$L__BB12_428:
	bar.warp.sync 	-1;
$L__BB12_429:
	ret;

}
	// .globl	_ZN3cub18CUB_300001_SM_10006detail10radix_sort31DeviceRadixSortSingleTileKernelINS1_5radix10policy_hubIfijE10Policy1000ELNS0_9SortOrderE1EfijNS1_21identity_decomposer_tEEEvPKT1_PSA_PKT2_PSE_T3_iiT4_
.visible .entry _ZN3cub18CUB_300001_SM_10006detail10radix_sort31DeviceRadixSortSingleTileKernelINS1_5radix10policy_hubIfijE10Policy1000ELNS0_9SortOrderE1EfijNS1_21identity_decomposer_tEEEvPKT1_PSA_PKT2_PSE_T3_iiT4_(
	.param .u64 .ptr .align 1 _ZN3cub18CUB_300001_SM_10006detail10radix_sort31DeviceRadixSortSingleTileKernelINS1_5radix10policy_hubIfijE10Policy1000ELNS0_9SortOrderE1EfijNS1_21identity_decomposer_tEEEvPKT1_PSA_PKT2_PSE_T3_iiT4__param_0,
	.param .u64 .ptr .align 1 _ZN3cub18CUB_300001_SM_10006detail10radix_sort31DeviceRadixSortSingleTileKernelINS1_5radix10policy_hubIfijE10Policy1000ELNS0_9SortOrderE1EfijNS1_21identity_decomposer_tEEEvPKT1_PSA_PKT2_PSE_T3_iiT4__param_1,
	.param .u64 .ptr .align 1 _ZN3cub18CUB_300001_SM_10006detail10radix_sort31DeviceRadixSortSingleTileKernelINS1_5radix10policy_hubIfijE10Policy1000ELNS0_9SortOrderE1EfijNS1_21identity_decomposer_tEEEvPKT1_PSA_PKT2_PSE_T3_iiT4__param_2,
	.param .u64 .ptr .align 1 _ZN3cub18CUB_300001_SM_10006detail10radix_sort31DeviceRadixSortSingleTileKernelINS1_5radix10policy_hubIfijE10Policy1000ELNS0_9SortOrderE1EfijNS1_21identity_decomposer_tEEEvPKT1_PSA_PKT2_PSE_T3_iiT4__param_3,
	.param .u32 _ZN3cub18CUB_300001_SM_10006detail10radix_sort31DeviceRadixSortSingleTileKernelINS1_5radix10policy_hubIfijE10Policy1000ELNS0_9SortOrderE1EfijNS1_21identity_decomposer_tEEEvPKT1_PSA_PKT2_PSE_T3_iiT4__param_4,
	.param .u32 _ZN3cub18CUB_300001_SM_10006detail10radix_sort31DeviceRadixSortSingleTileKernelINS1_5radix10policy_hubIfijE10Policy1000ELNS0_9SortOrderE1EfijNS1_21identity_decomposer_tEEEvPKT1_PSA_PKT2_PSE_T3_iiT4__param_5,
	.param .u32 _ZN3cub18CUB_300001_SM_10006detail10radix_sort31DeviceRadixSortSingleTileKernelINS1_5radix10policy_hubIfijE10Policy1000ELNS0_9SortOrderE1EfijNS1_21identity_decomposer_tEEEvPKT1_PSA_PKT2_PSE_T3_iiT4__param_6,
	.param .align 1 .b8 _ZN3cub18CUB_300001_SM_10006detail10radix_sort31DeviceRadixSortSingleTileKernelINS1_5radix10policy_hubIfijE10Policy1000ELNS0_9SortOrderE1EfijNS1_21identity_decomposer_tEEEvPKT1_PSA_PKT2_PSE_T3_iiT4__param_7[1]
)
.maxntid 256
.minnctapersm 1
{
	.reg .pred 	%p<129>;
	.reg .b16 	%rs<39>;
	.reg .b32 	%r<954>;
	.reg .b64 	%rd<16>;
	// demoted variable
	.shared .align 16 .b8 _ZZN3cub18CUB_300001_SM_10006detail10radix_sort31DeviceRadixSortSingleTileKernelINS1_5radix10policy_hubIfijE10Policy1000ELNS0_9SortOrderE1EfijNS1_21identity_decomposer_tEEEvPKT1_PSA_PKT2_PSE_T3_iiT4_E12temp_storage[33856];
	ld.param.u64 	%rd8, [_ZN3cub18CUB_300001_SM_10006detail10radix_sort31DeviceRadixSortSingleTileKernelINS1_5radix10policy_hubIfijE10Policy1000ELNS0_9SortOrderE1EfijNS1_21identity_decomposer_tEEEvPKT1_PSA_PKT2_PSE_T3_iiT4__param_0];
	ld.param.u64 	%rd5, [_ZN3cub18CUB_300001_SM_10006detail10radix_sort31DeviceRadixSortSingleTileKernelINS1_5radix10policy_hubIfijE10Policy1000ELNS0_9SortOrderE1EfijNS1_21identity_decomposer_tEEEvPKT1_PSA_PKT2_PSE_T3_iiT4__param_1];
	ld.param.u64 	%rd6, [_ZN3cub18CUB_300001_SM_10006detail10radix_sort31DeviceRadixSortSingleTileKernelINS1_5radix10policy_hubIfijE10Policy1000ELNS0_9SortOrderE1EfijNS1_21identity_decomposer_tEEEvPKT1_PSA_PKT2_PSE_T3_iiT4__param_2];
	ld.param.u64 	%rd7, [_ZN3cub18CUB_300001_SM_10006detail10radix_sort31DeviceRadixSortSingleTileKernelINS1_5radix10policy_hubIfijE10Policy1000ELNS0_9SortOrderE1EfijNS1_21identity_decomposer_tEEEvPKT1_PSA_PKT2_PSE_T3_iiT4__param_3];
	ld.param.u32 	%r321, [_ZN3cub18CUB_300001_SM_10006detail10radix_sort31DeviceRadixSortSingleTileKernelINS1_5radix10policy_hubIfijE10Policy1000ELNS0_9SortOrderE1EfijNS1_21identity_decomposer_tEEEvPKT1_PSA_PKT2_PSE_T3_iiT4__param_4];
	ld.param.u32 	%r322, [_ZN3cub18CUB_300001_SM_10006detail10radix_sort31DeviceRadixSortSingleTileKernelINS1_5radix10policy_hubIfijE10Policy1000ELNS0_9SortOrderE1EfijNS1_21identity_decomposer_tEEEvPKT1_PSA_PKT2_PSE_T3_iiT4__param_5];
	ld.param.u32 	%r323, [_ZN3cub18CUB_300001_SM_10006detail10radix_sort31DeviceRadixSortSingleTileKernelINS1_5radix10policy_hubIfijE10Policy1000ELNS0_9SortOrderE1EfijNS1_21identity_decomposer_tEEEvPKT1_PSA_PKT2_PSE_T3_iiT4__param_6];
	cvta.to.global.u64 	%rd9, %rd8;
	mov.u32 	%r1, %tid.x;
	mul.lo.s32 	%r2, %r1, 19;
	setp.ge.s32 	%p1, %r2, %r321;
	mul.wide.u32 	%rd10, %r2, 4;
	add.s64 	%rd1, %rd9, %rd10;
	mov.b32 	%r874, -1;
	@%p1 bra 	$L__BB13_2;
	ld.global.u32 	%r874, [%rd1];
$L__BB13_2:
	add.s32 	%r5, %r2, 1;
	setp.ge.s32 	%p2, %r5, %r321;
	mov.b32 	%r875, -1;
	@%p2 bra 	$L__BB13_4;
	ld.global.u32 	%r875, [%rd1+4];
$L__BB13_4:
	add.s32 	%r8, %r2, 2;
	setp.ge.s32 	%p3, %r8, %r321;
	mov.b32 	%r876, -1;
	@%p3 bra 	$L__BB13_6;
	ld.global.u32 	%r876, [%rd1+8];
$L__BB13_6:
	add.s32 	%r11, %r2, 3;
	setp.ge.s32 	%p4, %r11, %r321;
	mov.b32 	%r877, -1;
	@%p4 bra 	$L__BB13_8;
	ld.global.u32 	%r877, [%rd1+12];
$L__BB13_8:
	add.s32 	%r14, %r2, 4;
	setp.ge.s32 	%p5, %r14, %r321;
	mov.b32 	%r878, -1;
	@%p5 bra 	$L__BB13_10;
	ld.global.u32 	%r878, [%rd1+16];
$L__BB13_10:
	add.s32 	%r17, %r2, 5;
	setp.ge.s32 	%p6, %r17, %r321;
	mov.b32 	%r879, -1;
	@%p6 bra 	$L__BB13_12;
	ld.global.u32 	%r879, [%rd1+20];
$L__BB13_12:
	add.s32 	%r20, %r2, 6;
	setp.ge.s32 	%p7, %r20, %r321;
	mov.b32 	%r880, -1;
	@%p7 bra 	$L__BB13_14;
	ld.global.u32 	%r880, [%rd1+24];
$L__BB13_14:
	add.s32 	%r23, %r2, 7;
	setp.ge.s32 	%p8, %r23, %r321;
	mov.b32 	%r881, -1;
	@%p8 bra 	$L__BB13_16;
	ld.global.u32 	%r881, [%rd1+28];
$L__BB13_16:
	add.s32 	%r26, %r2, 8;
	setp.ge.s32 	%p9, %r26, %r321;
	mov.b32 	%r882, -1;
	@%p9 bra 	$L__BB13_18;
	ld.global.u32 	%r882, [%rd1+32];
$L__BB13_18:
	add.s32 	%r29, %r2, 9;
	setp.ge.s32 	%p10, %r29, %r321;
	mov.b32 	%r883, -1;
	@%p10 bra 	$L__BB13_20;
	ld.global.u32 	%r883, [%rd1+36];
$L__BB13_20:
	add.s32 	%r32, %r2, 10;
	setp.ge.s32 	%p11, %r32, %r321;
	mov.b32 	%r884, -1;
	@%p11 bra 	$L__BB13_22;
	ld.global.u32 	%r884, [%rd1+40];
$L__BB13_22:
	add.s32 	%r35, %r2, 11;
	setp.ge.s32 	%p12, %r35, %r321;
	mov.b32 	%r885, -1;
	@%p12 bra 	$L__BB13_24;
	ld.global.u32 	%r885, [%rd1+44];
$L__BB13_24:
	add.s32 	%r38, %r2, 12;
	setp.ge.s32 	%p13, %r38, %r321;
	mov.b32 	%r886, -1;
	@%p13 bra 	$L__BB13_26;
	ld.global.u32 	%r886, [%rd1+48];
$L__BB13_26:
	add.s32 	%r41, %r2, 13;
	setp.ge.s32 	%p14, %r41, %r321;
	mov.b32 	%r887, -1;
	@%p14 bra 	$L__BB13_28;
	ld.global.u32 	%r887, [%rd1+52];
$L__BB13_28:
	add.s32 	%r44, %r2, 14;
	setp.ge.s32 	%p15, %r44, %r321;
	mov.b32 	%r888, -1;
	@%p15 bra 	$L__BB13_30;
	ld.global.u32 	%r888, [%rd1+56];
$L__BB13_30:
	add.s32 	%r47, %r2, 15;
	setp.ge.s32 	%p16, %r47, %r321;
	mov.b32 	%r889, -1;
	@%p16 bra 	$L__BB13_32;
	ld.global.u32 	%r889, [%rd1+60];
$L__BB13_32:
	add.s32 	%r50, %r2, 16;
	setp.ge.s32 	%p17, %r50, %r321;
	mov.b32 	%r890, -1;
	@%p17 bra 	$L__BB13_34;
	ld.global.u32 	%r890, [%rd1+64];
$L__BB13_34:
	add.s32 	%r53, %r2, 17;
	setp.ge.s32 	%p18, %r53, %r321;
	mov.b32 	%r891, -1;
	@%p18 bra 	$L__BB13_36;
	ld.global.u32 	%r891, [%rd1+68];
$L__BB13_36:
	add.s32 	%r56, %r2, 18;
	setp.ge.s32 	%p19, %r56, %r321;
	mov.b32 	%r892, -1;
	@%p19 bra 	$L__BB13_38;
	ld.global.u32 	%r892, [%rd1+72];
$L__BB13_38:
	bar.sync 	0;
	shfl.sync.idx.b32	%r59|%p20, %r321, 0, 31, -1;
	setp.ge.s32 	%p21, %r2, %r59;
	cvta.to.global.u64 	%rd11, %rd6;
	add.s64 	%rd2, %rd11, %rd10;
	@%p21 bra 	$L__BB13_40;
	ld.global.u32 	%r951, [%rd2];
$L__BB13_40:
	setp.ge.s32 	%p22, %r5, %r59;
	@%p22 bra 	$L__BB13_42;
	ld.global.u32 	%r950, [%rd2+4];
$L__BB13_42:
	setp.ge.s32 	%p23, %r8, %r59;
	@%p23 bra 	$L__BB13_44;
	ld.global.u32 	%r949, [%rd2+8];
$L__BB13_44:
	setp.ge.s32 	%p24, %r11, %r59;
	@%p24 bra 	$L__BB13_46;
	ld.global.u32 	%r948, [%rd2+12];
$L__BB13_46:
	setp.ge.s32 	%p25, %r14, %r59;
	@%p25 bra 	$L__BB13_48;
	ld.global.u32 	%r947, [%rd2+16];
$L__BB13_48:
	setp.ge.s32 	%p26, %r17, %r59;
	@%p26 bra 	$L__BB13_50;
	ld.global.u32 	%r946, [%rd2+20];
$L__BB13_50:
	setp.ge.s32 	%p27, %r20, %r59;
	@%p27 bra 	$L__BB13_52;
	ld.global.u32 	%r945, [%rd2+24];
$L__BB13_52:
	setp.ge.s32 	%p28, %r23, %r59;
	@%p28 bra 	$L__BB13_54;
	ld.global.u32 	%r944, [%rd2+28];
$L__BB13_54:
	setp.ge.s32 	%p29, %r26, %r59;
	@%p29 bra 	$L__BB13_56;
	ld.global.u32 	%r943, [%rd2+32];
$L__BB13_56:
	setp.ge.s32 	%p30, %r29, %r59;
	@%p30 bra 	$L__BB13_58;
	ld.global.u32 	%r942, [%rd2+36];
$L__BB13_58:
	setp.ge.s32 	%p31, %r32, %r59;
	@%p31 bra 	$L__BB13_60;
	ld.global.u32 	%r941, [%rd2+40];
$L__BB13_60:
	setp.ge.s32 	%p32, %r35, %r59;
	@%p32 bra 	$L__BB13_62;
	ld.global.u32 	%r940, [%rd2+44];
$L__BB13_62:
	setp.ge.s32 	%p33, %r38, %r59;
	@%p33 bra 	$L__BB13_64;
	ld.global.u32 	%r939, [%rd2+48];
$L__BB13_64:
	setp.ge.s32 	%p34, %r41, %r59;
	@%p34 bra 	$L__BB13_66;
	ld.global.u32 	%r938, [%rd2+52];
$L__BB13_66:
	setp.ge.s32 	%p35, %r44, %r59;
	@%p35 bra 	$L__BB13_68;
	ld.global.u32 	%r937, [%rd2+56];
$L__BB13_68:
	setp.ge.s32 	%p36, %r47, %r59;
	@%p36 bra 	$L__BB13_70;
	ld.global.u32 	%r936, [%rd2+60];
$L__BB13_70:
	setp.ge.s32 	%p37, %r50, %r59;
	@%p37 bra 	$L__BB13_72;
	ld.global.u32 	%r935, [%rd2+64];
$L__BB13_72:
	setp.ge.s32 	%p38, %r53, %r59;
	@%p38 bra 	$L__BB13_74;
	ld.global.u32 	%r934, [%rd2+68];
$L__BB13_74:
	setp.ge.s32 	%p39, %r56, %r59;
	@%p39 bra 	$L__BB13_76;
	ld.global.u32 	%r933, [%rd2+72];
$L__BB13_76:
	bar.sync 	0;
	setp.gt.s32 	%p40, %r874, -1;
	selp.b32 	%r363, -2147483648, -1, %p40;
	xor.b32  	%r932, %r363, %r874;
	setp.gt.s32 	%p41, %r875, -1;
	selp.b32 	%r364, -2147483648, -1, %p41;
	xor.b32  	%r931, %r364, %r875;
	setp.gt.s32 	%p42, %r876, -1;
	selp.b32 	%r365, -2147483648, -1, %p42;
	xor.b32  	%r930, %r365, %r876;
	setp.gt.s32 	%p43, %r877, -1;
	selp.b32 	%r366, -2147483648, -1, %p43;
	xor.b32  	%r929, %r366, %r877;
	setp.gt.s32 	%p44, %r878, -1;
	selp.b32 	%r367, -2147483648, -1, %p44;
	xor.b32  	%r928, %r367, %r878;
	setp.gt.s32 	%p45, %r879, -1;
	selp.b32 	%r368, -2147483648, -1, %p45;
	xor.b32  	%r927, %r368, %r879;
	setp.gt.s32 	%p46, %r880, -1;
	selp.b32 	%r369, -2147483648, -1, %p46;
	xor.b32  	%r926, %r369, %r880;
	setp.gt.s32 	%p47, %r881, -1;
	selp.b32 	%r370, -2147483648, -1, %p47;
	xor.b32  	%r925, %r370, %r881;
	setp.gt.s32 	%p48, %r882, -1;
	selp.b32 	%r371, -2147483648, -1, %p48;
	xor.b32  	%r924, %r371, %r882;
	setp.gt.s32 	%p49, %r883, -1;
	selp.b32 	%r372, -2147483648, -1, %p49;
	xor.b32  	%r923, %r372, %r883;
	setp.gt.s32 	%p50, %r884, -1;
	selp.b32 	%r373, -2147483648, -1, %p50;
	xor.b32  	%r922, %r373, %r884;
	setp.gt.s32 	%p51, %r885, -1;
	selp.b32 	%r374, -2147483648, -1, %p51;
	xor.b32  	%r921, %r374, %r885;
	setp.gt.s32 	%p52, %r886, -1;
	selp.b32 	%r375, -2147483648, -1, %p52;
	xor.b32  	%r920, %r375, %r886;
	setp.gt.s32 	%p53, %r887, -1;
	selp.b32 	%r376, -2147483648, -1, %p53;
	xor.b32  	%r919, %r376, %r887;
	setp.gt.s32 	%p54, %r888, -1;
	selp.b32 	%r377, -2147483648, -1, %p54;
	xor.b32  	%r918, %r377, %r888;
	setp.gt.s32 	%p55, %r889, -1;
	selp.b32 	%r378, -2147483648, -1, %p55;
	xor.b32  	%r917, %r378, %r889;
	setp.gt.s32 	%p56, %r890, -1;
	selp.b32 	%r379, -2147483648, -1, %p56;
	xor.b32  	%r916, %r379, %r890;
	setp.gt.s32 	%p57, %r891, -1;
	selp.b32 	%r380, -2147483648, -1, %p57;
	xor.b32  	%r915, %r380, %r891;
	setp.gt.s32 	%p58, %r892, -1;
	selp.b32 	%r381, -2147483648, -1, %p58;
	xor.b32  	%r914, %r381, %r892;
	shr.u32 	%r117, %r1, 5;
	shl.b32 	%r382, %r1, 2;
	mov.u32 	%r383, _ZZN3cub18CUB_300001_SM_10006detail10radix_sort31DeviceRadixSortSingleTileKernelINS1_5radix10policy_hubIfijE10Policy1000ELNS0_9SortOrderE1EfijNS1_21identity_decomposer_tEEEvPKT1_PSA_PKT2_PSE_T3_iiT4_E12temp_storage;
	add.s32 	%r118, %r383, %r382;
	shl.b32 	%r384, %r1, 7;
	add.s32 	%r119, %r118, %r384;
	shl.b32 	%r385, %r117, 2;
	add.s32 	%r386, %r383, %r385;
	add.s32 	%r120, %r386, 33792;
	mad.lo.s32 	%r121, %r1, -56, %r119;
	add.s32 	%r913, %r322, 6;
	sub.s32 	%r912, %r323, %r322;
$L__BB13_77:
	add.s32 	%r446, %r913, -6;
	min.s32 	%r389, %r912, 6;
	mov.b32 	%r475, 0;
	st.shared.u32 	[%r118], %r475;
	st.shared.u32 	[%r118+1024], %r475;
	st.shared.u32 	[%r118+2048], %r475;
	st.shared.u32 	[%r118+3072], %r475;
	st.shared.u32 	[%r118+4096], %r475;
	st.shared.u32 	[%r118+5120], %r475;
	st.shared.u32 	[%r118+6144], %r475;
	st.shared.u32 	[%r118+7168], %r475;
	st.shared.u32 	[%r118+8192], %r475;
	st.shared.u32 	[%r118+9216], %r475;
	st.shared.u32 	[%r118+10240], %r475;
	st.shared.u32 	[%r118+11264], %r475;
	st.shared.u32 	[%r118+12288], %r475;
	st.shared.u32 	[%r118+13312], %r475;
	st.shared.u32 	[%r118+14336], %r475;
	st.shared.u32 	[%r118+15360], %r475;
	st.shared.u32 	[%r118+16384], %r475;
	st.shared.u32 	[%r118+17408], %r475;
	st.shared.u32 	[%r118+18432], %r475;
	st.shared.u32 	[%r118+19456], %r475;
	st.shared.u32 	[%r118+20480], %r475;
	st.shared.u32 	[%r118+21504], %r475;
	st.shared.u32 	[%r118+22528], %r475;
	st.shared.u32 	[%r118+23552], %r475;
	st.shared.u32 	[%r118+24576], %r475;
	st.shared.u32 	[%r118+25600], %r475;
	st.shared.u32 	[%r118+26624], %r475;
	st.shared.u32 	[%r118+27648], %r475;
	st.shared.u32 	[%r118+28672], %r475;
	st.shared.u32 	[%r118+29696], %r475;
	st.shared.u32 	[%r118+30720], %r475;
	st.shared.u32 	[%r118+31744], %r475;
	st.shared.u32 	[%r118+32768], %r475;
	// begin inline asm
	bmsk.clamp.b32 %r387, %r475, %r389;
	// end inline asm
	setp.eq.s32 	%p59, %r932, 2147483647;
	selp.b32 	%r391, -2147483648, %r932, %p59;
	// begin inline asm
	shr.b32 %r390, %r391, %r446;
	// end inline asm
	and.b32  	%r478, %r387, %r390;
	shl.b32 	%r479, %r478, 10;
	not.b32 	%r480, %r479;
	and.b32  	%r481, %r480, 31744;
	add.s32 	%r482, %r118, %r481;
	shr.u32 	%r483, %r478, 4;
	and.b32  	%r484, %r483, 268435454;
	sub.s32 	%r165, %r482, %r484;
	ld.shared.u16 	%rs1, [%r165+2];
	add.s16 	%rs20, %rs1, 1;
	st.shared.u16 	[%r165+2], %rs20;
	setp.eq.s32 	%p60, %r931, 2147483647;
	selp.b32 	%r394, -2147483648, %r931, %p60;
	// begin inline asm
	shr.b32 %r393, %r394, %r446;
	// end inline asm
	and.b32  	%r485, %r387, %r393;
	shl.b32 	%r486, %r485, 10;
	not.b32 	%r487, %r486;
	and.b32  	%r488, %r487, 31744;
	add.s32 	%r489, %r118, %r488;
	shr.u32 	%r490, %r485, 4;
	and.b32  	%r491, %r490, 268435454;
	sub.s32 	%r166, %r489, %r491;
	ld.shared.u16 	%rs2, [%r166+2];
	add.s16 	%rs21, %rs2, 1;
	st.shared.u16 	[%r166+2], %rs21;
	setp.eq.s32 	%p61, %r930, 2147483647;
	selp.b32 	%r397, -2147483648, %r930, %p61;
	// begin inline asm
	shr.b32 %r396, %r397, %r446;
	// end inline asm
	and.b32  	%r492, %r387, %r396;
	shl.b32 	%r493, %r492, 10;
	not.b32 	%r494, %r493;
	and.b32  	%r495, %r494, 31744;
	add.s32 	%r496, %r118, %r495;
	shr.u32 	%r497, %r492, 4;
	and.b32  	%r498, %r497, 268435454;
	sub.s32 	%r167, %r496, %r498;
	ld.shared.u16 	%rs3, [%r167+2];
	add.s16 	%rs22, %rs3, 1;
	st.shared.u16 	[%r167+2], %rs22;
	setp.eq.s32 	%p62, %r929, 2147483647;
	selp.b32 	%r400, -2147483648, %r929, %p62;
	// begin inline asm
	shr.b32 %r399, %r400, %r446;
	// end inline asm
	and.b32  	%r499, %r387, %r399;
	shl.b32 	%r500, %r499, 10;
	not.b32 	%r501, %r500;
	and.b32  	%r502, %r501, 31744;
	add.s32 	%r503, %r118, %r502;
	shr.u32 	%r504, %r499, 4;
	and.b32  	%r505, %r504, 268435454;
	sub.s32 	%r168, %r503, %r505;
	ld.shared.u16 	%rs4, [%r168+2];
	add.s16 	%rs23, %rs4, 1;
	st.shared.u16 	[%r168+2], %rs23;
	setp.eq.s32 	%p63, %r928, 2147483647;
	selp.b32 	%r403, -2147483648, %r928, %p63;
	// begin inline asm
	shr.b32 %r402, %r403, %r446;
	// end inline asm
	and.b32  	%r506, %r387, %r402;
	shl.b32 	%r507, %r506, 10;
	not.b32 	%r508, %r507;
	and.b32  	%r509, %r508, 31744;
	add.s32 	%r510, %r118, %r509;
	shr.u32 	%r511, %r506, 4;
	and.b32  	%r512, %r511, 268435454;
	sub.s32 	%r169, %r510, %r512;
	ld.shared.u16 	%rs5, [%r169+2];
	add.s16 	%rs24, %rs5, 1;
	st.shared.u16 	[%r169+2], %rs24;
	setp.eq.s32 	%p64, %r927, 2147483647;
	selp.b32 	%r406, -2147483648, %r927, %p64;
	// begin inline asm
	shr.b32 %r405, %r406, %r446;
	// end inline asm
	and.b32  	%r513, %r387, %r405;
	shl.b32 	%r514, %r513, 10;
	not.b32 	%r515, %r514;
	and.b32  	%r516, %r515, 31744;
	add.s32 	%r517, %r118, %r516;
	shr.u32 	%r518, %r513, 4;
	and.b32  	%r519, %r518, 268435454;
	sub.s32 	%r170, %r517, %r519;
	ld.shared.u16 	%rs6, [%r170+2];
	add.s16 	%rs25, %rs6, 1;
	st.shared.u16 	[%r170+2], %rs25;
	setp.eq.s32 	%p65, %r926, 2147483647;
	selp.b32 	%r409, -2147483648, %r926, %p65;
	// begin inline asm
	shr.b32 %r408, %r409, %r446;
	// end inline asm
	and.b32  	%r520, %r387, %r408;
	shl.b32 	%r521, %r520, 10;
	not.b32 	%r522, %r521;
	and.b32  	%r523, %r522, 31744;
	add.s32 	%r524, %r118, %r523;
	shr.u32 	%r525, %r520, 4;
	and.b32  	%r526, %r525, 268435454;
	sub.s32 	%r171, %r524, %r526;
	ld.shared.u16 	%rs7, [%r171+2];
	add.s16 	%rs26, %rs7, 1;
	st.shared.u16 	[%r171+2], %rs26;
	setp.eq.s32 	%p66, %r925, 2147483647;
	selp.b32 	%r412, -2147483648, %r925, %p66;
	// begin inline asm
	shr.b32 %r411, %r412, %r446;
	// end inline asm
	and.b32  	%r527, %r387, %r411;
	shl.b32 	%r528, %r527, 10;
	not.b32 	%r529, %r528;
	and.b32  	%r530, %r529, 31744;
	add.s32 	%r531, %r118, %r530;
	shr.u32 	%r532, %r527, 4;
	and.b32  	%r533, %r532, 268435454;
	sub.s32 	%r172, %r531, %r533;
	ld.shared.u16 	%rs8, [%r172+2];
	add.s16 	%rs27, %rs8, 1;
	st.shared.u16 	[%r172+2], %rs27;
	setp.eq.s32 	%p67, %r924, 2147483647;
	selp.b32 	%r415, -2147483648, %r924, %p67;
	// begin inline asm
	shr.b32 %r414, %r415, %r446;
	// end inline asm
	and.b32  	%r534, %r387, %r414;
	shl.b32 	%r535, %r534, 10;
	not.b32 	%r536, %r535;
	and.b32  	%r537, %r536, 31744;
	add.s32 	%r538, %r118, %r537;
	shr.u32 	%r539, %r534, 4;
	and.b32  	%r540, %r539, 268435454;
	sub.s32 	%r173, %r538, %r540;
	ld.shared.u16 	%rs9, [%r173+2];
	add.s16 	%rs28, %rs9, 1;
	st.shared.u16 	[%r173+2], %rs28;
	setp.eq.s32 	%p68, %r923, 2147483647;
	selp.b32 	%r418, -2147483648, %r923, %p68;
	// begin inline asm
	shr.b32 %r417, %r418, %r446;
	// end inline asm
	and.b32  	%r541, %r387, %r417;
	shl.b32 	%r542, %r541, 10;
	not.b32 	%r543, %r542;
	and.b32  	%r544, %r543, 31744;
	add.s32 	%r545, %r118, %r544;
	shr.u32 	%r546, %r541, 4;
	and.b32  	%r547, %r546, 268435454;
	sub.s32 	%r174, %r545, %r547;
	ld.shared.u16 	%rs10, [%r174+2];
	add.s16 	%rs29, %rs10, 1;
	st.shared.u16 	[%r174+2], %rs29;
	setp.eq.s32 	%p69, %r922, 2147483647;
	selp.b32 	%r421, -2147483648, %r922, %p69;
	// begin inline asm
	shr.b32 %r420, %r421, %r446;
	// end inline asm
	and.b32  	%r548, %r387, %r420;
	shl.b32 	%r549, %r548, 10;
	not.b32 	%r550, %r549;
	and.b32  	%r551, %r550, 31744;
	add.s32 	%r552, %r118, %r551;
	shr.u32 	%r553, %r548, 4;
	and.b32  	%r554, %r553, 268435454;
	sub.s32 	%r175, %r552, %r554;
	ld.shared.u16 	%rs11, [%r175+2];
	add.s16 	%rs30, %rs11, 1;
	st.shared.u16 	[%r175+2], %rs30;
	setp.eq.s32 	%p70, %r921, 2147483647;
	selp.b32 	%r424, -2147483648, %r921, %p70;
	// begin inline asm
	shr.b32 %r423, %r424, %r446;
	// end inline asm
	and.b32  	%r555, %r387, %r423;
	shl.b32 	%r556, %r555, 10;
	not.b32 	%r557, %r556;
	and.b32  	%r558, %r557, 31744;
	add.s32 	%r559, %r118, %r558;
	shr.u32 	%r560, %r555, 4;
	and.b32  	%r561, %r560, 268435454;
	sub.s32 	%r176, %r559, %r561;
	ld.shared.u16 	%rs12, [%r176+2];
	add.s16 	%rs31, %rs12, 1;
	st.shared.u16 	[%r176+2], %rs31;
	setp.eq.s32 	%p71, %r920, 2147483647;
	selp.b32 	%r427, -2147483648, %r920, %p71;
	// begin inline asm
	shr.b32 %r426, %r427, %r446;
	// end inline asm
	and.b32  	%r562, %r387, %r426;
	shl.b32 	%r563, %r562, 10;
	not.b32 	%r564, %r563;
	and.b32  	%r565, %r564, 31744;
	add.s32 	%r566, %r118, %r565;
	shr.u32 	%r567, %r562, 4;
	and.b32  	%r568, %r567, 268435454;
	sub.s32 	%r177, %r566, %r568;
	ld.shared.u16 	%rs13, [%r177+2];
	add.s16 	%rs32, %rs13, 1;
	st.shared.u16 	[%r177+2], %rs32;
	setp.eq.s32 	%p72, %r919, 2147483647;
	selp.b32 	%r430, -2147483648, %r919, %p72;
	// begin inline asm
	shr.b32 %r429, %r430, %r446;
	// end inline asm
	and.b32  	%r569, %r387, %r429;
	shl.b32 	%r570, %r569, 10;
	not.b32 	%r571, %r570;
	and.b32  	%r572, %r571, 31744;
	add.s32 	%r573, %r118, %r572;
	shr.u32 	%r574, %r569, 4;
	and.b32  	%r575, %r574, 268435454;
	sub.s32 	%r178, %r573, %r575;
	ld.shared.u16 	%rs14, [%r178+2];
	add.s16 	%rs33, %rs14, 1;
	st.shared.u16 	[%r178+2], %rs33;
	setp.eq.s32 	%p73, %r918, 2147483647;
	selp.b32 	%r433, -2147483648, %r918, %p73;
	// begin inline asm
	shr.b32 %r432, %r433, %r446;
	// end inline asm
	and.b32  	%r576, %r387, %r432;
	shl.b32 	%r577, %r576, 10;
	not.b32 	%r578, %r577;
	and.b32  	%r579, %r578, 31744;
	add.s32 	%r580, %r118, %r579;
	shr.u32 	%r581, %r576, 4;
	and.b32  	%r582, %r581, 268435454;
	sub.s32 	%r179, %r580, %r582;
	ld.shared.u16 	%rs15, [%r179+2];
	add.s16 	%rs34, %rs15, 1;
	st.shared.u16 	[%r179+2], %rs34;
	setp.eq.s32 	%p74, %r917, 2147483647;
	selp.b32 	%r436, -2147483648, %r917, %p74;
	// begin inline asm
	shr.b32 %r435, %r436, %r446;
	// end inline asm
	and.b32  	%r583, %r387, %r435;
	shl.b32 	%r584, %r583, 10;
	not.b32 	%r585, %r584;
	and.b32  	%r586, %r585, 31744;
	add.s32 	%r587, %r118, %r586;
	shr.u32 	%r588, %r583, 4;
	and.b32  	%r589, %r588, 268435454;
	sub.s32 	%r180, %r587, %r589;
	ld.shared.u16 	%rs16, [%r180+2];
	add.s16 	%rs35, %rs16, 1;
	st.shared.u16 	[%r180+2], %rs35;
	setp.eq.s32 	%p75, %r916, 2147483647;
	selp.b32 	%r439, -2147483648, %r916, %p75;
	// begin inline asm
	shr.b32 %r438, %r439, %r446;
	// end inline asm
	and.b32  	%r590, %r387, %r438;
	shl.b32 	%r591, %r590, 10;
	not.b32 	%r592, %r591;
	and.b32  	%r593, %r592, 31744;
	add.s32 	%r594, %r118, %r593;
	shr.u32 	%r595, %r590, 4;
	and.b32  	%r596, %r595, 268435454;
	sub.s32 	%r181, %r594, %r596;
	ld.shared.u16 	%rs17, [%r181+2];
	add.s16 	%rs36, %rs17, 1;
	st.shared.u16 	[%r181+2], %rs36;
	setp.eq.s32 	%p76, %r915, 2147483647;
	selp.b32 	%r442, -2147483648, %r915, %p76;
	// begin inline asm
	shr.b32 %r441, %r442, %r446;
	// end inline asm
	and.b32  	%r597, %r387, %r441;
	shl.b32 	%r598, %r597, 10;
	not.b32 	%r599, %r598;
	and.b32  	%r600, %r599, 31744;
	add.s32 	%r601, %r118, %r600;
	shr.u32 	%r602, %r597, 4;
	and.b32  	%r603, %r602, 268435454;
	sub.s32 	%r182, %r601, %r603;
	ld.shared.u16 	%rs18, [%r182+2];
	add.s16 	%rs37, %rs18, 1;
	st.shared.u16 	[%r182+2], %rs37;
	setp.eq.s32 	%p77, %r914, 2147483647;
	selp.b32 	%r445, -2147483648, %r914, %p77;
	// begin inline asm
	shr.b32 %r444, %r445, %r446;
	// end inline asm
	and.b32  	%r604, %r387, %r444;
	shl.b32 	%r605, %r604, 10;
	not.b32 	%r606, %r605;
	and.b32  	%r607, %r606, 31744;
	add.s32 	%r608, %r118, %r607;
	shr.u32 	%r609, %r604, 4;
	and.b32  	%r610, %r609, 268435454;
	sub.s32 	%r183, %r608, %r610;
	ld.shared.u16 	%rs19, [%r183+2];
	add.s16 	%rs38, %rs19, 1;
	st.shared.u16 	[%r183+2], %rs38;
	bar.sync 	0;
	ld.shared.u32 	%r184, [%r119];
	ld.shared.u32 	%r611, [%r119+4];
	ld.shared.u32 	%r612, [%r119+8];
	ld.shared.u32 	%r613, [%r119+12];
	ld.shared.u32 	%r614, [%r119+16];
	ld.shared.u32 	%r615, [%r119+20];
	ld.shared.u32 	%r616, [%r119+24];
	ld.shared.u32 	%r617, [%r119+28];
	ld.shared.u32 	%r618, [%r119+32];
	ld.shared.u32 	%r619, [%r119+36];
	ld.shared.u32 	%r620, [%r119+40];
	ld.shared.u32 	%r621, [%r119+44];
	ld.shared.u32 	%r622, [%r119+48];
	ld.shared.u32 	%r623, [%r119+52];
	ld.shared.u32 	%r624, [%r119+56];
	ld.shared.u32 	%r625, [%r119+60];
	ld.shared.u32 	%r626, [%r119+64];
	ld.shared.u32 	%r627, [%r119+68];
	ld.shared.u32 	%r628, [%r119+72];
	ld.shared.u32 	%r629, [%r119+76];
	ld.shared.u32 	%r630, [%r119+80];
	ld.shared.u32 	%r631, [%r119+84];
	ld.shared.u32 	%r632, [%r119+88];
	ld.shared.u32 	%r633, [%r119+92];
	ld.shared.u32 	%r634, [%r119+96];
	ld.shared.u32 	%r635, [%r119+100];
	ld.shared.u32 	%r636, [%r119+104];
	ld.shared.u32 	%r637, [%r119+108];
	ld.shared.u32 	%r638, [%r119+112];
	ld.shared.u32 	%r639, [%r119+116];
	ld.shared.u32 	%r640, [%r119+120];
	ld.shared.u32 	%r641, [%r119+124];
	ld.shared.u32 	%r642, [%r119+128];
	add.s32 	%r185, %r611, %r184;
	add.s32 	%r186, %r612, %r185;
	add.s32 	%r187, %r613, %r186;
	add.s32 	%r188, %r614, %r187;
	add.s32 	%r189, %r615, %r188;
	add.s32 	%r190, %r616, %r189;
	add.s32 	%r191, %r617, %r190;
	add.s32 	%r192, %r618, %r191;
	add.s32 	%r193, %r619, %r192;
	add.s32 	%r194, %r620, %r193;
	add.s32 	%r195, %r621, %r194;
	add.s32 	%r196, %r622, %r195;
	add.s32 	%r197, %r623, %r196;
	add.s32 	%r198, %r624, %r197;
	add.s32 	%r199, %r625, %r198;
	add.s32 	%r200, %r626, %r199;
	add.s32 	%r201, %r627, %r200;
	add.s32 	%r202, %r628, %r201;
	add.s32 	%r203, %r629, %r202;
	add.s32 	%r204, %r630, %r203;
	add.s32 	%r205, %r631, %r204;
	add.s32 	%r206, %r632, %r205;
	add.s32 	%r207, %r633, %r206;
	add.s32 	%r208, %r634, %r207;
	add.s32 	%r209, %r635, %r208;
	add.s32 	%r210, %r636, %r209;
	add.s32 	%r211, %r637, %r210;
	add.s32 	%r212, %r638, %r211;
	add.s32 	%r213, %r639, %r212;
	add.s32 	%r214, %r640, %r213;
	add.s32 	%r215, %r641, %r214;
	add.s32 	%r452, %r642, %r215;
	// begin inline asm
	mov.u32 %r447, %laneid;
	// end inline asm
	mov.b32 	%r450, 1;
	mov.b32 	%r477, -1;
	// begin inline asm
	{  .reg .u32 r0;  .reg .pred p;  shfl.sync.up.b32 r0|p, %r452, %r450, %r475, %r477;  @p add.u32 r0, r0, %r452;  mov.u32 %r448, r0;}
	// end inline asm
	mov.b32 	%r456, 2;
	// begin inline asm
	{  .reg .u32 r0;  .reg .pred p;  shfl.sync.up.b32 r0|p, %r448, %r456, %r475, %r477;  @p add.u32 r0, r0, %r448;  mov.u32 %r454, r0;}
	// end inline asm
	mov.b32 	%r462, 4;
	// begin inline asm
	{  .reg .u32 r0;  .reg .pred p;  shfl.sync.up.b32 r0|p, %r454, %r462, %r475, %r477;  @p add.u32 r0, r0, %r454;  mov.u32 %r460, r0;}
	// end inline asm
	mov.b32 	%r468, 8;
	// begin inline asm
	{  .reg .u32 r0;  .reg .pred p;  shfl.sync.up.b32 r0|p, %r460, %r468, %r475, %r477;  @p add.u32 r0, r0, %r460;  mov.u32 %r466, r0;}
	// end inline asm
	mov.b32 	%r474, 16;
	// begin inline asm
	{  .reg .u32 r0;  .reg .pred p;  shfl.sync.up.b32 r0|p, %r466, %r474, %r475, %r477;  @p add.u32 r0, r0, %r466;  mov.u32 %r472, r0;}
	// end inline asm
	setp.ne.s32 	%p78, %r447, 31;
	@%p78 bra 	$L__BB13_79;
	st.shared.u32 	[%r120], %r472;
$L__BB13_79:
	sub.s32 	%r643, %r472, %r452;
	setp.gt.u32 	%p79, %r1, 31;
	setp.eq.s32 	%p80, %r117, 7;
	setp.eq.s32 	%p81, %r117, 6;
	setp.eq.s32 	%p82, %r117, 5;
	setp.eq.s32 	%p83, %r117, 4;
	setp.eq.s32 	%p84, %r117, 3;
	setp.eq.s32 	%p85, %r117, 2;
	setp.eq.s32 	%p86, %r117, 1;
	bar.sync 	0;
	ld.shared.v4.u32 	{%r644, %r645, %r646, %r647}, [_ZZN3cub18CUB_300001_SM_10006detail10radix_sort31DeviceRadixSortSingleTileKernelINS1_5radix10policy_hubIfijE10Policy1000ELNS0_9SortOrderE1EfijNS1_21identity_decomposer_tEEEvPKT1_PSA_PKT2_PSE_T3_iiT4_E12temp_storage+33792];
	selp.b32 	%r648, %r644, %r952, %p86;
	add.s32 	%r649, %r645, %r644;
	selp.b32 	%r650, %r649, %r648, %p85;
	add.s32 	%r651, %r649, %r646;
	selp.b32 	%r652, %r651, %r650, %p84;
	add.s32 	%r653, %r651, %r647;
	selp.b32 	%r654, %r653, %r652, %p83;
	ld.shared.v4.u32 	{%r655, %r656, %r657, %r658}, [_ZZN3cub18CUB_300001_SM_10006detail10radix_sort31DeviceRadixSortSingleTileKernelINS1_5radix10policy_hubIfijE10Policy1000ELNS0_9SortOrderE1EfijNS1_21identity_decomposer_tEEEvPKT1_PSA_PKT2_PSE_T3_iiT4_E12temp_storage+33808];
	add.s32 	%r659, %r653, %r655;
	selp.b32 	%r660, %r659, %r654, %p82;
	add.s32 	%r661, %r659, %r656;
	selp.b32 	%r662, %r661, %r660, %p81;
	add.s32 	%r663, %r661, %r657;
	selp.b32 	%r952, %r663, %r662, %p80;
	add.s32 	%r220, %r663, %r658;
	setp.ne.s32 	%p87, %r447, 0;
	selp.b32 	%r664, %r643, 0, %p87;
	add.s32 	%r665, %r952, %r664;
	or.pred  	%p88, %p79, %p87;
	selp.b32 	%r953, %r665, %r643, %p79;
	@%p88 bra 	$L__BB13_81;
	shl.b32 	%r953, %r220, 16;
	st.shared.u32 	[_ZZN3cub18CUB_300001_SM_10006detail10radix_sort31DeviceRadixSortSingleTileKernelINS1_5radix10policy_hubIfijE10Policy1000ELNS0_9SortOrderE1EfijNS1_21identity_decomposer_tEEEvPKT1_PSA_PKT2_PSE_T3_iiT4_E12temp_storage+33832], %r953;
$L__BB13_81:
	setp.eq.s32 	%p89, %r1, 0;
	bar.sync 	0;
	ld.shared.u32 	%r666, [_ZZN3cub18CUB_300001_SM_10006detail10radix_sort31DeviceRadixSortSingleTileKernelINS1_5radix10policy_hubIfijE10Policy1000ELNS0_9SortOrderE1EfijNS1_21identity_decomposer_tEEEvPKT1_PSA_PKT2_PSE_T3_iiT4_E12temp_storage+33832];
	selp.b32 	%r667, 0, %r666, %p89;
	add.s32 	%r668, %r953, %r667;
	add.s32 	%r669, %r184, %r668;
	add.s32 	%r670, %r185, %r668;
	add.s32 	%r671, %r186, %r668;
	add.s32 	%r672, %r187, %r668;
	add.s32 	%r673, %r188, %r668;
	add.s32 	%r674, %r189, %r668;
	add.s32 	%r675, %r190, %r668;
	add.s32 	%r676, %r191, %r668;
	add.s32 	%r677, %r192, %r668;
	add.s32 	%r678, %r193, %r668;
	add.s32 	%r679, %r194, %r668;
	add.s32 	%r680, %r195, %r668;
	add.s32 	%r681, %r196, %r668;
	add.s32 	%r682, %r197, %r668;
	add.s32 	%r683, %r198, %r668;
	add.s32 	%r684, %r199, %r668;
	add.s32 	%r685, %r200, %r668;
	add.s32 	%r686, %r201, %r668;
	add.s32 	%r687, %r202, %r668;
	add.s32 	%r688, %r203, %r668;
	add.s32 	%r689, %r204, %r668;
	add.s32 	%r690, %r205, %r668;
	add.s32 	%r691, %r206, %r668;
	add.s32 	%r692, %r207, %r668;
	add.s32 	%r693, %r208, %r668;
	add.s32 	%r694, %r209, %r668;
	add.s32 	%r695, %r210, %r668;
	add.s32 	%r696, %r211, %r668;
	add.s32 	%r697, %r212, %r668;
	add.s32 	%r698, %r213, %r668;
	add.s32 	%r699, %r214, %r668;
	add.s32 	%r700, %r215, %r668;
	st.shared.u32 	[%r119], %r668;
	st.shared.u32 	[%r119+4], %r669;
	st.shared.u32 	[%r119+8], %r670;
	st.shared.u32 	[%r119+12], %r671;
	st.shared.u32 	[%r119+16], %r672;
	st.shared.u32 	[%r119+20], %r673;
	st.shared.u32 	[%r119+24], %r674;
	st.shared.u32 	[%r119+28], %r675;
	st.shared.u32 	[%r119+32], %r676;
	st.shared.u32 	[%r119+36], %r677;
	st.shared.u32 	[%r119+40], %r678;
	st.shared.u32 	[%r119+44], %r679;
	st.shared.u32 	[%r119+48], %r680;
	st.shared.u32 	[%r119+52], %r681;
	st.shared.u32 	[%r119+56], %r682;
	st.shared.u32 	[%r119+60], %r683;
	st.shared.u32 	[%r119+64], %r684;
	st.shared.u32 	[%r119+68], %r685;
	st.shared.u32 	[%r119+72], %r686;
	st.shared.u32 	[%r119+76], %r687;
	st.shared.u32 	[%r119+80], %r688;
	st.shared.u32 	[%r119+84], %r689;
	st.shared.u32 	[%r119+88], %r690;
	st.shared.u32 	[%r119+92], %r691;
	st.shared.u32 	[%r119+96], %r692;
	st.shared.u32 	[%r119+100], %r693;
	st.shared.u32 	[%r119+104], %r694;
	st.shared.u32 	[%r119+108], %r695;
	st.shared.u32 	[%r119+112], %r696;
	st.shared.u32 	[%r119+116], %r697;
	st.shared.u32 	[%r119+120], %r698;
	st.shared.u32 	[%r119+124], %r699;
	st.shared.u32 	[%r119+128], %r700;
	bar.sync 	0;
	cvt.u32.u16 	%r701, %rs1;
	ld.shared.u16 	%r702, [%r165+2];
	add.s32 	%r224, %r702, %r701;
	cvt.u32.u16 	%r703, %rs2;
	ld.shared.u16 	%r704, [%r166+2];
	add.s32 	%r225, %r704, %r703;
	cvt.u32.u16 	%r705, %rs3;
	ld.shared.u16 	%r706, [%r167+2];
	add.s32 	%r226, %r706, %r705;
	cvt.u32.u16 	%r707, %rs4;
	ld.shared.u16 	%r708, [%r168+2];
	add.s32 	%r227, %r708, %r707;
	cvt.u32.u16 	%r709, %rs5;
	ld.shared.u16 	%r710, [%r169+2];
	add.s32 	%r228, %r710, %r709;
	cvt.u32.u16 	%r711, %rs6;
	ld.shared.u16 	%r712, [%r170+2];
	add.s32 	%r229, %r712, %r711;
	cvt.u32.u16 	%r713, %rs7;
	ld.shared.u16 	%r714, [%r171+2];
	add.s32 	%r230, %r714, %r713;
	cvt.u32.u16 	%r715, %rs8;
	ld.shared.u16 	%r716, [%r172+2];
	add.s32 	%r231, %r716, %r715;
	cvt.u32.u16 	%r717, %rs9;
	ld.shared.u16 	%r718, [%r173+2];
	add.s32 	%r232, %r718, %r717;
	cvt.u32.u16 	%r719, %rs10;
	ld.shared.u16 	%r720, [%r174+2];
	add.s32 	%r233, %r720, %r719;
	cvt.u32.u16 	%r721, %rs11;
	ld.shared.u16 	%r722, [%r175+2];
	add.s32 	%r234, %r722, %r721;
	cvt.u32.u16 	%r723, %rs12;
	ld.shared.u16 	%r724, [%r176+2];
	add.s32 	%r235, %r724, %r723;
	cvt.u32.u16 	%r725, %rs13;
	ld.shared.u16 	%r726, [%r177+2];
	add.s32 	%r236, %r726, %r725;
	cvt.u32.u16 	%r727, %rs14;
	ld.shared.u16 	%r728, [%r178+2];
	add.s32 	%r237, %r728, %r727;
	cvt.u32.u16 	%r729, %rs15;
	ld.shared.u16 	%r730, [%r179+2];
	add.s32 	%r238, %r730, %r729;
	cvt.u32.u16 	%r731, %rs16;
	ld.shared.u16 	%r732, [%r180+2];
	add.s32 	%r239, %r732, %r731;
	cvt.u32.u16 	%r733, %rs17;
	ld.shared.u16 	%r734, [%r181+2];
	add.s32 	%r240, %r734, %r733;
	cvt.u32.u16 	%r735, %rs18;
	ld.shared.u16 	%r736, [%r182+2];
	add.s32 	%r241, %r736, %r735;
	cvt.u32.u16 	%r737, %rs19;
	ld.shared.u16 	%r738, [%r183+2];
	add.s32 	%r242, %r738, %r737;
	bar.sync 	0;
	setp.lt.s32 	%p90, %r913, %r323;
	@%p90 bra 	$L__BB13_121;
	shl.b32 	%r739, %r224, 2;
	mov.u32 	%r740, _ZZN3cub18CUB_300001_SM_10006detail10radix_sort31DeviceRadixSortSingleTileKernelINS1_5radix10policy_hubIfijE10Policy1000ELNS0_9SortOrderE1EfijNS1_21identity_decomposer_tEEEvPKT1_PSA_PKT2_PSE_T3_iiT4_E12temp_storage;
	add.s32 	%r741, %r740, %r739;
	st.shared.u32 	[%r741], %r932;
	shl.b32 	%r742, %r225, 2;
	add.s32 	%r743, %r740, %r742;
	st.shared.u32 	[%r743], %r931;
	shl.b32 	%r744, %r226, 2;
	add.s32 	%r745, %r740, %r744;
	st.shared.u32 	[%r745], %r930;
	shl.b32 	%r746, %r227, 2;
	add.s32 	%r747, %r740, %r746;
	st.shared.u32 	[%r747], %r929;
	shl.b32 	%r748, %r228, 2;
	add.s32 	%r749, %r740, %r748;
	st.shared.u32 	[%r749], %r928;
	shl.b32 	%r750, %r229, 2;
	add.s32 	%r751, %r740, %r750;
	st.shared.u32 	[%r751], %r927;
	shl.b32 	%r752, %r230, 2;
	add.s32 	%r753, %r740, %r752;
	st.shared.u32 	[%r753], %r926;
	shl.b32 	%r754, %r231, 2;
	add.s32 	%r755, %r740, %r754;
	st.shared.u32 	[%r755], %r925;
	shl.b32 	%r756, %r232, 2;
	add.s32 	%r757, %r740, %r756;
	st.shared.u32 	[%r757], %r924;
	shl.b32 	%r758, %r233, 2;
	add.s32 	%r759, %r740, %r758;
	st.shared.u32 	[%r759], %r923;
	shl.b32 	%r760, %r234, 2;
	add.s32 	%r761, %r740, %r760;
	st.shared.u32 	[%r761], %r922;
	shl.b32 	%r762, %r235, 2;
	add.s32 	%r763, %r740, %r762;
	st.shared.u32 	[%r763], %r921;
	shl.b32 	%r764, %r236, 2;
	add.s32 	%r765, %r740, %r764;
	st.shared.u32 	[%r765], %r920;
	shl.b32 	%r766, %r237, 2;
	add.s32 	%r767, %r740, %r766;
	st.shared.u32 	[%r767], %r919;
	shl.b32 	%r768, %r238, 2;
	add.s32 	%r769, %r740, %r768;
	st.shared.u32 	[%r769], %r918;
	shl.b32 	%r770, %r239, 2;
	add.s32 	%r771, %r740, %r770;
	st.shared.u32 	[%r771], %r917;
	shl.b32 	%r772, %r240, 2;
	add.s32 	%r773, %r740, %r772;
	st.shared.u32 	[%r773], %r916;
	shl.b32 	%r774, %r241, 2;
	add.s32 	%r775, %r740, %r774;
	st.shared.u32 	[%r775], %r915;
	shl.b32 	%r776, %r242, 2;
	add.s32 	%r777, %r740, %r776;
	st.shared.u32 	[%r777], %r914;
	bar.sync 	0;
	mad.lo.s32 	%r243, %r1, -72, %r121;
	ld.shared.u32 	%r244, [%r243];
	ld.shared.u32 	%r245, [%r243+1024];
	ld.shared.u32 	%r246, [%r243+2048];
	ld.shared.u32 	%r247, [%r243+3072];
	ld.shared.u32 	%r248, [%r243+4096];
	ld.shared.u32 	%r249, [%r243+5120];
	ld.shared.u32 	%r250, [%r243+6144];
	ld.shared.u32 	%r251, [%r243+7168];
	ld.shared.u32 	%r252, [%r243+8192];
	ld.shared.u32 	%r253, [%r243+9216];
	ld.shared.u32 	%r254, [%r243+10240];
	ld.shared.u32 	%r255, [%r243+11264];
	ld.shared.u32 	%r256, [%r243+12288];
	ld.shared.u32 	%r257, [%r243+13312];
	ld.shared.u32 	%r258, [%r243+14336];
	ld.shared.u32 	%r259, [%r243+15360];
	ld.shared.u32 	%r260, [%r243+16384];
	ld.shared.u32 	%r261, [%r243+17408];
	ld.shared.u32 	%r262, [%r243+18432];
	bar.sync 	0;
	st.shared.u32 	[%r741], %r951;
	st.shared.u32 	[%r743], %r950;
	st.shared.u32 	[%r745], %r949;
	st.shared.u32 	[%r747], %r948;
	st.shared.u32 	[%r749], %r947;
	st.shared.u32 	[%r751], %r946;
	st.shared.u32 	[%r753], %r945;
	st.shared.u32 	[%r755], %r944;
	st.shared.u32 	[%r757], %r943;
	st.shared.u32 	[%r759], %r942;
	st.shared.u32 	[%r761], %r941;
	st.shared.u32 	[%r763], %r940;
	st.shared.u32 	[%r765], %r939;
	st.shared.u32 	[%r767], %r938;
	st.shared.u32 	[%r769], %r937;
	st.shared.u32 	[%r771], %r936;
	st.shared.u32 	[%r773], %r935;
	st.shared.u32 	[%r775], %r934;
	st.shared.u32 	[%r777], %r933;
	bar.sync 	0;
	ld.shared.u32 	%r263, [%r243+1024];
	ld.shared.u32 	%r264, [%r243+2048];
	ld.shared.u32 	%r265, [%r243+3072];
	ld.shared.u32 	%r266, [%r243+4096];
	ld.shared.u32 	%r267, [%r243+5120];
	ld.shared.u32 	%r268, [%r243+6144];
	ld.shared.u32 	%r269, [%r243+7168];
	ld.shared.u32 	%r270, [%r243+8192];
	ld.shared.u32 	%r271, [%r243+9216];
	ld.shared.u32 	%r272, [%r243+10240];
	ld.shared.u32 	%r273, [%r243+11264];
	ld.shared.u32 	%r274, [%r243+12288];
	ld.shared.u32 	%r275, [%r243+13312];
	ld.shared.u32 	%r276, [%r243+14336];
	ld.shared.u32 	%r277, [%r243+15360];
	ld.shared.u32 	%r278, [%r243+16384];
	ld.shared.u32 	%r279, [%r243+17408];
	ld.shared.u32 	%r280, [%r243+18432];
	setp.lt.u32 	%p91, %r1, %r59;
	cvta.to.global.u64 	%rd13, %rd5;
	mul.wide.u32 	%rd14, %r1, 4;
	add.s64 	%rd3, %rd13, %rd14;
	cvta.to.global.u64 	%rd15, %rd7;
	add.s64 	%rd4, %rd15, %rd14;
	@%p91 bra 	$L__BB13_83;
	bra.uni 	$L__BB13_84;
$L__BB13_83:
	ld.shared.u32 	%r778, [%r243];
	setp.gt.s32 	%p92, %r244, -1;
	selp.b32 	%r779, -1, -2147483648, %p92;
	xor.b32  	%r780, %r779, %r244;
	st.global.u32 	[%rd3], %r780;
	st.global.u32 	[%rd4], %r778;
$L__BB13_84:
	add.s32 	%r781, %r1, 256;
	setp.ge.u32 	%p93, %r781, %r59;
	@%p93 bra 	$L__BB13_86;
	setp.gt.s32 	%p94, %r245, -1;
	selp.b32 	%r782, -1, -2147483648, %p94;
	xor.b32  	%r783, %r782, %r245;
	st.global.u32 	[%rd3+1024], %r783;
	st.global.u32 	[%rd4+1024], %r263;
$L__BB13_86:
	add.s32 	%r784, %r1, 512;
	setp.ge.u32 	%p95, %r784, %r59;
	@%p95 bra 	$L__BB13_88;
	setp.gt.s32 	%p96, %r246, -1;
	selp.b32 	%r785, -1, -2147483648, %p96;
	xor.b32  	%r786, %r785, %r246;
	st.global.u32 	[%rd3+2048], %r786;
	st.global.u32 	[%rd4+2048], %r264;
$L__BB13_88:
	add.s32 	%r787, %r1, 768;
	setp.ge.u32 	%p97, %r787, %r59;
	@%p97 bra 	$L__BB13_90;
	setp.gt.s32 	%p98, %r247, -1;
	selp.b32 	%r788, -1, -2147483648, %p98;
	xor.b32  	%r789, %r788, %r247;
	st.global.u32 	[%rd3+3072], %r789;
	st.global.u32 	[%rd4+3072], %r265;
$L__BB13_90:
	or.b32  	%r790, %r1, 1024;
	setp.ge.u32 	%p99, %r790, %r59;
	@%p99 bra 	$L__BB13_92;
	setp.gt.s32 	%p100, %r248, -1;
	selp.b32 	%r791, -1, -2147483648, %p100;
	xor.b32  	%r792, %r791, %r248;
	st.global.u32 	[%rd3+4096], %r792;
	st.global.u32 	[%rd4+4096], %r266;
$L__BB13_92:
	add.s32 	%r793, %r1, 1280;
	setp.ge.u32 	%p101, %r793, %r59;
	@%p101 bra 	$L__BB13_94;
	setp.gt.s32 	%p102, %r249, -1;
	selp.b32 	%r794, -1, -2147483648, %p102;
	xor.b32  	%r795, %r794, %r249;
	st.global.u32 	[%rd3+5120], %r795;
	st.global.u32 	[%rd4+5120], %r267;
$L__BB13_94:
	add.s32 	%r796, %r1, 1536;
	setp.ge.u32 	%p103, %r796, %r59;
	@%p103 bra 	$L__BB13_96;
	setp.gt.s32 	%p104, %r250, -1;
	selp.b32 	%r797, -1, -2147483648, %p104;
	xor.b32  	%r798, %r797, %r250;
	st.global.u32 	[%rd3+6144], %r798;
	st.global.u32 	[%rd4+6144], %r268;
$L__BB13_96:
	add.s32 	%r799, %r1, 1792;
	setp.ge.u32 	%p105, %r799, %r59;
	@%p105 bra 	$L__BB13_98;
	setp.gt.s32 	%p106, %r251, -1;
	selp.b32 	%r800, -1, -2147483648, %p106;
	xor.b32  	%r801, %r800, %r251;
	st.global.u32 	[%rd3+7168], %r801;
	st.global.u32 	[%rd4+7168], %r269;
$L__BB13_98:
	or.b32  	%r802, %r1, 2048;
	setp.ge.u32 	%p107, %r802, %r59;
	@%p107 bra 	$L__BB13_100;
	setp.gt.s32 	%p108, %r252, -1;
	selp.b32 	%r803, -1, -2147483648, %p108;
	xor.b32  	%r804, %r803, %r252;
	st.global.u32 	[%rd3+8192], %r804;
	st.global.u32 	[%rd4+8192], %r270;
$L__BB13_100:
	add.s32 	%r805, %r1, 2304;
	setp.ge.u32 	%p109, %r805, %r59;
	@%p109 bra 	$L__BB13_102;
	setp.gt.s32 	%p110, %r253, -1;
	selp.b32 	%r806, -1, -2147483648, %p110;
	xor.b32  	%r807, %r806, %r253;
	st.global.u32 	[%rd3+9216], %r807;
	st.global.u32 	[%rd4+9216], %r271;
$L__BB13_102:
	add.s32 	%r808, %r1, 2560;
	setp.ge.u32 	%p111, %r808, %r59;
	@%p111 bra 	$L__BB13_104;
	setp.gt.s32 	%p112, %r254, -1;
	selp.b32 	%r809, -1, -2147483648, %p112;
	xor.b32  	%r810, %r809, %r254;
	st.global.u32 	[%rd3+10240], %r810;
	st.global.u32 	[%rd4+10240], %r272;
$L__BB13_104:
	add.s32 	%r811, %r1, 2816;
	setp.ge.u32 	%p113, %r811, %r59;
	@%p113 bra 	$L__BB13_106;
	setp.gt.s32 	%p114, %r255, -1;
	selp.b32 	%r812, -1, -2147483648, %p114;
	xor.b32  	%r813, %r812, %r255;
	st.global.u32 	[%rd3+11264], %r813;
	st.global.u32 	[%rd4+11264], %r273;
$L__BB13_106:
	or.b32  	%r814, %r1, 3072;
	setp.ge.u32 	%p115, %r814, %r59;
	@%p115 bra 	$L__BB13_108;
	setp.gt.s32 	%p116, %r256, -1;
	selp.b32 	%r815, -1, -2147483648, %p116;
	xor.b32  	%r816, %r815, %r256;
	st.global.u32 	[%rd3+12288], %r816;
	st.global.u32 	[%rd4+12288], %r274;
$L__BB13_108:
	add.s32 	%r817, %r1, 3328;
	setp.ge.u32 	%p117, %r817, %r59;
	@%p117 bra 	$L__BB13_110;
	setp.gt.s32 	%p118, %r257, -1;
	selp.b32 	%r818, -1, -2147483648, %p118;
	xor.b32  	%r819, %r818, %r257;
	st.global.u32 	[%rd3+13312], %r819;
	st.global.u32 	[%rd4+13312], %r275;
$L__BB13_110:
	add.s32 	%r820, %r1, 3584;
	setp.ge.u32 	%p119, %r820, %r59;
	@%p119 bra 	$L__BB13_112;
	setp.gt.s32 	%p120, %r258, -1;
	selp.b32 	%r821, -1, -2147483648, %p120;
	xor.b32  	%r822, %r821, %r258;
	st.global.u32 	[%rd3+14336], %r822;
	st.global.u32 	[%rd4+14336], %r276;
$L__BB13_112:
	add.s32 	%r823, %r1, 3840;
	setp.ge.u32 	%p121, %r823, %r59;
	@%p121 bra 	$L__BB13_114;
	setp.gt.s32 	%p122, %r259, -1;
	selp.b32 	%r824, -1, -2147483648, %p122;
	xor.b32  	%r825, %r824, %r259;
	st.global.u32 	[%rd3+15360], %r825;
	st.global.u32 	[%rd4+15360], %r277;
$L__BB13_114:
	or.b32  	%r826, %r1, 4096;
	setp.ge.u32 	%p123, %r826, %r59;
	@%p123 bra 	$L__BB13_116;
	setp.gt.s32 	%p124, %r260, -1;
	selp.b32 	%r827, -1, -2147483648, %p124;
	xor.b32  	%r828, %r827, %r260;
	st.global.u32 	[%rd3+16384], %r828;
	st.global.u32 	[%rd4+16384], %r278;
$L__BB13_116:
	add.s32 	%r829, %r1, 4352;
	setp.ge.u32 	%p125, %r829, %r59;
	@%p125 bra 	$L__BB13_118;
	setp.gt.s32 	%p126, %r261, -1;
	selp.b32 	%r830, -1, -2147483648, %p126;
	xor.b32  	%r831, %r830, %r261;
	st.global.u32 	[%rd3+17408], %r831;
	st.global.u32 	[%rd4+17408], %r279;
$L__BB13_118:
	add.s32 	%r832, %r1, 4608;
	setp.ge.u32 	%p127, %r832, %r59;
	@%p127 bra 	$L__BB13_120;
	setp.gt.s32 	%p128, %r262, -1;
	selp.b32 	%r833, -1, -2147483648, %p128;
	xor.b32  	%r834, %r833, %r262;
	st.global.u32 	[%rd3+18432], %r834;
	st.global.u32 	[%rd4+18432], %r280;
$L__BB13_120:
	ret;
$L__BB13_121:
	shl.b32 	%r835, %r224, 2;
	mov.u32 	%r836, _ZZN3cub18CUB_300001_SM_10006detail10radix_sort31DeviceRadixSortSingleTileKernelINS1_5radix10policy_hubIfijE10Policy1000ELNS0_9SortOrderE1EfijNS1_21identity_decomposer_tEEEvPKT1_PSA_PKT2_PSE_T3_iiT4_E12temp_storage;
	add.s32 	%r837, %r836, %r835;
	st.shared.u32 	[%r837], %r932;
	shl.b32 	%r838, %r225, 2;
	add.s32 	%r839, %r836, %r838;
	st.shared.u32 	[%r839], %r931;
	shl.b32 	%r840, %r226, 2;
	add.s32 	%r841, %r836, %r840;
	st.shared.u32 	[%r841], %r930;
	shl.b32 	%r842, %r227, 2;
	add.s32 	%r843, %r836, %r842;
	st.shared.u32 	[%r843], %r929;
	shl.b32 	%r844, %r228, 2;
	add.s32 	%r845, %r836, %r844;
	st.shared.u32 	[%r845], %r928;
	shl.b32 	%r846, %r229, 2;
	add.s32 	%r847, %r836, %r846;
	st.shared.u32 	[%r847], %r927;
	shl.b32 	%r848, %r230, 2;
	add.s32 	%r849, %r836, %r848;
	st.shared.u32 	[%r849], %r926;
	shl.b32 	%r850, %r231, 2;
	add.s32 	%r851, %r836, %r850;
	st.shared.u32 	[%r851], %r925;
	shl.b32 	%r852, %r232, 2;
	add.s32 	%r853, %r836, %r852;
	st.shared.u32 	[%r853], %r924;
	shl.b32 	%r854, %r233, 2;
	add.s32 	%r855, %r836, %r854;
	st.shared.u32 	[%r855], %r923;
	shl.b32 	%r856, %r234, 2;
	add.s32 	%r857, %r836, %r856;
	st.shared.u32 	[%r857], %r922;
	shl.b32 	%r858, %r235, 2;
	add.s32 	%r859, %r836, %r858;
	st.shared.u32 	[%r859], %r921;
	shl.b32 	%r860, %r236, 2;
	add.s32 	%r861, %r836, %r860;
	st.shared.u32 	[%r861], %r920;
	shl.b32 	%r862, %r237, 2;
	add.s32 	%r863, %r836, %r862;
	st.shared.u32 	[%r863], %r919;
	shl.b32 	%r864, %r238, 2;
	add.s32 	%r865, %r836, %r864;
	st.shared.u32 	[%r865], %r918;
	shl.b32 	%r866, %r239, 2;
	add.s32 	%r867, %r836, %r866;
	st.shared.u32 	[%r867], %r917;
	shl.b32 	%r868, %r240, 2;
	add.s32 	%r869, %r836, %r868;
	st.shared.u32 	[%r869], %r916;
	shl.b32 	%r870, %r241, 2;
	add.s32 	%r871, %r836, %r870;
	st.shared.u32 	[%r871], %r915;
	shl.b32 	%r872, %r242, 2;
	add.s32 	%r873, %r836, %r872;
	st.shared.u32 	[%r873], %r914;
	bar.sync 	0;
	ld.shared.u32 	%r932, [%r121];
	ld.shared.u32 	%r931, [%r121+4];
	ld.shared.u32 	%r930, [%r121+8];
	ld.shared.u32 	%r929, [%r121+12];
	ld.shared.u32 	%r928, [%r121+16];
	ld.shared.u32 	%r927, [%r121+20];
	ld.shared.u32 	%r926, [%r121+24];
	ld.shared.u32 	%r925, [%r121+28];
	ld.shared.u32 	%r924, [%r121+32];
	ld.shared.u32 	%r923, [%r121+36];
	ld.shared.u32 	%r922, [%r121+40];
	ld.shared.u32 	%r921, [%r121+44];
	ld.shared.u32 	%r920, [%r121+48];
	ld.shared.u32 	%r919, [%r121+52];
	ld.shared.u32 	%r918, [%r121+56];
	ld.shared.u32 	%r917, [%r121+60];
	ld.shared.u32 	%r916, [%r121+64];
	ld.shared.u32 	%r915, [%r121+68];
	ld.shared.u32 	%r914, [%r121+72];
	bar.sync 	0;
	st.shared.u32 	[%r837], %r951;
	st.shared.u32 	[%r839], %r950;
	st.shared.u32 	[%r841], %r949;
	st.shared.u32 	[%r843], %r948;
	st.shared.u32 	[%r845], %r947;
	st.shared.u32 	[%r847], %r946;
	st.shared.u32 	[%r849], %r945;
	st.shared.u32 	[%r851], %r944;
	st.shared.u32 	[%r853], %r943;
	st.shared.u32 	[%r855], %r942;
	st.shared.u32 	[%r857], %r941;
	st.shared.u32 	[%r859], %r940;
	st.shared.u32 	[%r861], %r939;
	st.shared.u32 	[%r863], %r938;
	st.shared.u32 	[%r865], %r937;
	st.shared.u32 	[%r867], %r936;
	st.shared.u32 	[%r869], %r935;
	st.shared.u32 	[%r871], %r934;
	st.shared.u32 	[%r873], %r933;
	bar.sync 	0;
	ld.shared.u32 	%r951, [%r121];
	ld.shared.u32 	%r950, [%r121+4];
	ld.shared.u32 	%r949, [%r121+8];
	ld.shared.u32 	%r948, [%r121+12];
	ld.shared.u32 	%r947, [%r121+16];
	ld.shared.u32 	%r946, [%r121+20];
	ld.shared.u32 	%r945, [%r121+24];
	ld.shared.u32 	%r944, [%r121+28];
	ld.shared.u32 	%r943, [%r121+32];
	ld.shared.u32 	%r942, [%r121+36];
	ld.shared.u32 	%r941, [%r121+40];
	ld.shared.u32 	%r940, [%r121+44];
	ld.shared.u32 	%r939, [%r121+48];
	ld.shared.u32 	%r938, [%r121+52];
	ld.shared.u32 	%r937, [%r121+56];
	ld.shared.u32 	%r936, [%r121+60];
	ld.shared.u32 	%r935, [%r121+64];
	ld.shared.u32 	%r934, [%r121+68];
	ld.shared.u32 	%r933, [%r121+72];
	bar.sync 	0;
	add.s32 	%r913, %r913, 6;
	add.s32 	%r912, %r912, -6;
	bra.uni 	$L__BB13_77;

}
	// .globl	_ZN3cub18CUB_300001_SM_10006detail10radix_sort30DeviceRadixSortHistogramKernelINS1_5radix10policy_hubIfijE10Policy1000ELNS0_9SortOrderE1EfjNS1_21identity_decomposer_tEEEvPT2_PKT1_SA_iiT3_
.visible .entry _ZN3cub18CUB_300001_SM_10006detail10radix_sort30DeviceRadixSortHistogramKernelINS1_5radix10policy_hubIfijE10Policy1000ELNS0_9SortOrderE1EfjNS1_21identity_decomposer_tEEEvPT2_PKT1_SA_iiT3_(
	.param .u64 .ptr .align 1 _ZN3cub18CUB_300001_SM_10006detail10radix_sort30DeviceRadixSortHistogramKernelINS1_5radix10policy_hubIfijE10Policy1000ELNS0_9SortOrderE1EfjNS1_21identity_decomposer_tEEEvPT2_PKT1_SA_iiT3__param_0,
	.param .u64 .ptr .align 1 _ZN3cub18CUB_300001_SM_10006detail10radix_sort30DeviceRadixSortHistogramKernelINS1_5radix10policy_hubIfijE10Policy1000ELNS0_9SortOrderE1EfjNS1_21identity_decomposer_tEEEvPT2_PKT1_SA_iiT3__param_1,
	.param .u32 _ZN3cub18CUB_300001_SM_10006detail10radix_sort30DeviceRadixSortHistogramKernelINS1_5radix10policy_hubIfijE10Policy1000ELNS0_9SortOrderE1EfjNS1_21identity_decomposer_tEEEvPT2_PKT1_SA_iiT3__param_2,
	.param .u32 _ZN3cub18CUB_300001_SM_10006detail10radix_sort30DeviceRadixSortHistogramKernelINS1_5radix10policy_hubIfijE10Policy1000ELNS0_9SortOrderE1EfjNS1_21identity_decomposer_tEEEvPT2_PKT1_SA_iiT3__param_3,
	.param .u32 _ZN3cub18CUB_300001_SM_10006detail10radix_sort30DeviceRadixSortHistogramKernelINS1_5radix10policy_hubIfijE10Policy1000ELNS0_9SortOrderE1EfjNS1_21identity_decomposer_tEEEvPT2_PKT1_SA_iiT3__param_4,
	.param .align 1 .b8 _ZN3cub18CUB_300001_SM_10006detail10radix_sort30DeviceRadixSortHistogramKernelINS1_5radix10policy_hubIfijE10Policy1000ELNS0_9SortOrderE1EfjNS1_21identity_decomposer_tEEEvPT2_PKT1_SA_iiT3__param_5[1]
)
.maxntid 128
{
	.reg .pred 	%p<123>;
	.reg .b32 	%r<534>;
	.reg .b64 	%rd<57>;
	// demoted variable
	.shared .align 4 .b8 _ZZN3cub18CUB_300001_SM_10006detail10radix_sort30DeviceRadixSortHistogramKernelINS1_5radix10policy_hubIfijE10Policy1000ELNS0_9SortOrderE1EfjNS1_21identity_decomposer_tEEEvPT2_PKT1_SA_iiT3_E12temp_storage[4096];
	ld.param.u64 	%rd5, [_ZN3cub18CUB_300001_SM_10006detail10radix_sort30DeviceRadixSortHistogramKernelINS1_5radix10policy_hubIfijE10Policy1000ELNS0_9SortOrderE1EfjNS1_21identity_decomposer_tEEEvPT2_PKT1_SA_iiT3__param_0];
	ld.param.u64 	%rd6, [_ZN3cub18CUB_300001_SM_10006detail10radix_sort30DeviceRadixSortHistogramKernelINS1_5radix10policy_hubIfijE10Policy1000ELNS0_9SortOrderE1EfjNS1_21identity_decomposer_tEEEvPT2_PKT1_SA_iiT3__param_1];
	ld.param.u32 	%r184, [_ZN3cub18CUB_300001_SM_10006detail10radix_sort30DeviceRadixSortHistogramKernelINS1_5radix10policy_hubIfijE10Policy1000ELNS0_9SortOrderE1EfjNS1_21identity_decomposer_tEEEvPT2_PKT1_SA_iiT3__param_2];
	ld.param.u32 	%r185, [_ZN3cub18CUB_300001_SM_10006detail10radix_sort30DeviceRadixSortHistogramKernelINS1_5radix10policy_hubIfijE10Policy1000ELNS0_9SortOrderE1EfjNS1_21identity_decomposer_tEEEvPT2_PKT1_SA_iiT3__param_3];
	ld.param.u32 	%r186, [_ZN3cub18CUB_300001_SM_10006detail10radix_sort30DeviceRadixSortHistogramKernelINS1_5radix10policy_hubIfijE10Policy1000ELNS0_9SortOrderE1EfjNS1_21identity_decomposer_tEEEvPT2_PKT1_SA_iiT3__param_4];
	cvta.to.global.u64 	%rd1, %rd6;
	cvta.to.global.u64 	%rd2, %rd5;
	setp.eq.s32 	%p2, %r184, 0;
	@%p2 bra 	$L__BB14_153;
	sub.s32 	%r188, %r186, %r185;
	add.s32 	%r189, %r188, 7;
	shr.s32 	%r190, %r189, 31;
	shr.u32 	%r191, %r190, 29;
	add.s32 	%r192, %r189, %r191;
	shr.s32 	%r193, %r192, 3;
	mov.u32 	%r1, %tid.x;
	setp.gt.u32 	%p3, %r1, 255;
	setp.lt.s32 	%p4, %r189, 8;
	mov.u32 	%r194, %ctaid.x;
	shl.b32 	%r2, %r194, 11;
	mov.u32 	%r195, %nctaid.x;
	shl.b32 	%r3, %r195, 11;
	add.s32 	%r4, %r193, -1;
	and.b32  	%r5, %r193, 15;
	add.s32 	%r6, %r5, -1;
	and.b32  	%r7, %r193, 7;
	add.s32 	%r8, %r7, -1;
	and.b32  	%r9, %r193, 3;
	add.s32 	%r10, %r9, -1;
	or.pred  	%p1, %p3, %p4;
	shl.b32 	%r196, %r1, 2;
	mov.u32 	%r197, _ZZN3cub18CUB_300001_SM_10006detail10radix_sort30DeviceRadixSortHistogramKernelINS1_5radix10policy_hubIfijE10Policy1000ELNS0_9SortOrderE1EfjNS1_21identity_decomposer_tEEEvPT2_PKT1_SA_iiT3_E12temp_storage;
	add.s32 	%r11, %r197, %r196;
	and.b32  	%r12, %r193, 268435440;
	add.s32 	%r13, %r1, 256;
	add.s32 	%r14, %r1, 384;
	add.s32 	%r15, %r1, 512;
	add.s32 	%r16, %r1, 640;
	add.s32 	%r17, %r1, 768;
	add.s32 	%r18, %r1, 1280;
	add.s32 	%r19, %r1, 1920;
	and.b32  	%r20, %r193, 268435448;
	and.b32  	%r21, %r193, 1;
	neg.s32 	%r22, %r12;
	add.s32 	%r23, %r11, 8192;
	add.s32 	%r198, %r184, -1;
	shr.u32 	%r199, %r198, 30;
	add.s32 	%r200, %r199, 1;
	min.u32 	%r24, %r200, %r184;
	mov.b32 	%r482, 0;
$L__BB14_2:
	@%p1 bra 	$L__BB14_30;
	setp.lt.u32 	%p5, %r4, 15;
	mov.b32 	%r486, 0;
	@%p5 bra 	$L__BB14_6;
	mov.u32 	%r483, %r23;
	mov.u32 	%r484, %r22;
$L__BB14_5:
	.pragma "nounroll";
	mov.b32 	%r202, 0;
	st.shared.u32 	[%r483+-8192], %r202;
	st.shared.u32 	[%r483+-7168], %r202;
	st.shared.u32 	[%r483+-6144], %r202;
	st.shared.u32 	[%r483+-5120], %r202;
	st.shared.u32 	[%r483+-4096], %r202;
	st.shared.u32 	[%r483+-3072], %r202;
	st.shared.u32 	[%r483+-2048], %r202;
	st.shared.u32 	[%r483+-1024], %r202;
	st.shared.u32 	[%r483], %r202;
	st.shared.u32 	[%r483+1024], %r202;
	st.shared.u32 	[%r483+2048], %r202;
	st.shared.u32 	[%r483+3072], %r202;
	st.shared.u32 	[%r483+4096], %r202;
	st.shared.u32 	[%r483+5120], %r202;
	st.shared.u32 	[%r483+6144], %r202;
	st.shared.u32 	[%r483+7168], %r202;
	add.s32 	%r484, %r484, 16;
	add.s32 	%r483, %r483, 16384;
	setp.ne.s32 	%p6, %r484, 0;
	mov.u32 	%r486, %r12;
	@%p6 bra 	$L__BB14_5;
$L__BB14_6:
	setp.eq.s32 	%p7, %r5, 0;
	@%p7 bra 	$L__BB14_16;
	setp.lt.u32 	%p8, %r6, 7;
	@%p8 bra 	$L__BB14_9;
	shl.b32 	%r203, %r486, 10;
	add.s32 	%r204, %r11, %r203;
	mov.b32 	%r205, 0;
	st.shared.u32 	[%r204], %r205;
	st.shared.u32 	[%r204+1024], %r205;
	st.shared.u32 	[%r204+2048], %r205;
	st.shared.u32 	[%r204+3072], %r205;
	st.shared.u32 	[%r204+4096], %r205;
	st.shared.u32 	[%r204+5120], %r205;
	st.shared.u32 	[%r204+6144], %r205;
	st.shared.u32 	[%r204+7168], %r205;
	add.s32 	%r486, %r486, 8;
$L__BB14_9:
	setp.eq.s32 	%p9, %r7, 0;
	@%p9 bra 	$L__BB14_16;
	setp.lt.u32 	%p10, %r8, 3;
	@%p10 bra 	$L__BB14_12;
	shl.b32 	%r206, %r486, 10;
	add.s32 	%r207, %r11, %r206;
	mov.b32 	%r208, 0;
	st.shared.u32 	[%r207], %r208;
	st.shared.u32 	[%r207+1024], %r208;
	st.shared.u32 	[%r207+2048], %r208;
	st.shared.u32 	[%r207+3072], %r208;
	add.s32 	%r486, %r486, 4;
$L__BB14_12:
	setp.eq.s32 	%p11, %r9, 0;
	@%p11 bra 	$L__BB14_16;
	setp.eq.s32 	%p12, %r9, 1;
	shl.b32 	%r209, %r486, 10;
	add.s32 	%r35, %r11, %r209;
	mov.b32 	%r210, 0;
	st.shared.u32 	[%r35], %r210;
	@%p12 bra 	$L__BB14_16;
	setp.eq.s32 	%p13, %r9, 2;
	mov.b32 	%r211, 0;
	st.shared.u32 	[%r35+1024], %r211;
	@%p13 bra 	$L__BB14_16;
	mov.b32 	%r212, 0;
	st.shared.u32 	[%r35+2048], %r212;
$L__BB14_16:
	setp.gt.u32 	%p14, %r1, 127;
	@%p14 bra 	$L__BB14_30;
	setp.lt.u32 	%p15, %r4, 15;
	mov.b32 	%r490, 0;
	@%p15 bra 	$L__BB14_20;
	mov.b32 	%r488, 0;
$L__BB14_19:
	.pragma "nounroll";
	shl.b32 	%r215, %r488, 10;
	add.s32 	%r216, %r11, %r215;
	mov.b32 	%r217, 0;
	st.shared.u32 	[%r216+512], %r217;
	st.shared.u32 	[%r216+1536], %r217;
	st.shared.u32 	[%r216+2560], %r217;
	st.shared.u32 	[%r216+3584], %r217;
	st.shared.u32 	[%r216+4608], %r217;
	st.shared.u32 	[%r216+5632], %r217;
	st.shared.u32 	[%r216+6656], %r217;
	st.shared.u32 	[%r216+7680], %r217;
	st.shared.u32 	[%r216+8704], %r217;
	st.shared.u32 	[%r216+9728], %r217;
	st.shared.u32 	[%r216+10752], %r217;
	st.shared.u32 	[%r216+11776], %r217;
	st.shared.u32 	[%r216+12800], %r217;
	st.shared.u32 	[%r216+13824], %r217;
	st.shared.u32 	[%r216+14848], %r217;
	st.shared.u32 	[%r216+15872], %r217;
	add.s32 	%r488, %r488, 16;
	setp.ne.s32 	%p16, %r488, %r12;
	mov.u32 	%r490, %r12;
	@%p16 bra 	$L__BB14_19;
$L__BB14_20:
	setp.eq.s32 	%p17, %r5, 0;
	@%p17 bra 	$L__BB14_30;
	setp.lt.u32 	%p18, %r6, 7;
	@%p18 bra 	$L__BB14_23;
	shl.b32 	%r218, %r490, 10;
	add.s32 	%r219, %r11, %r218;
	mov.b32 	%r220, 0;
	st.shared.u32 	[%r219+512], %r220;
	st.shared.u32 	[%r219+1536], %r220;
	st.shared.u32 	[%r219+2560], %r220;
	st.shared.u32 	[%r219+3584], %r220;
	st.shared.u32 	[%r219+4608], %r220;
	st.shared.u32 	[%r219+5632], %r220;
	st.shared.u32 	[%r219+6656], %r220;
	st.shared.u32 	[%r219+7680], %r220;
	add.s32 	%r490, %r490, 8;
$L__BB14_23:
	setp.eq.s32 	%p19, %r7, 0;
	@%p19 bra 	$L__BB14_30;
	setp.lt.u32 	%p20, %r8, 3;
	@%p20 bra 	$L__BB14_26;
	shl.b32 	%r221, %r490, 10;
	add.s32 	%r222, %r11, %r221;
	mov.b32 	%r223, 0;
	st.shared.u32 	[%r222+512], %r223;
	st.shared.u32 	[%r222+1536], %r223;
	st.shared.u32 	[%r222+2560], %r223;
	st.shared.u32 	[%r222+3584], %r223;
	add.s32 	%r490, %r490, 4;
$L__BB14_26:
	setp.eq.s32 	%p21, %r9, 0;
	@%p21 bra 	$L__BB14_30;
	setp.eq.s32 	%p22, %r9, 1;
	shl.b32 	%r224, %r490, 10;
	add.s32 	%r43, %r11, %r224;
	mov.b32 	%r225, 0;
	st.shared.u32 	[%r43+512], %r225;
	@%p22 bra 	$L__BB14_30;
	setp.eq.s32 	%p23, %r9, 2;
	mov.b32 	%r226, 0;
	st.shared.u32 	[%r43+1536], %r226;
	@%p23 bra 	$L__BB14_30;
	mov.b32 	%r227, 0;
	st.shared.u32 	[%r43+2560], %r227;
$L__BB14_30:
	bar.sync 	0;
	bar.sync 	0;
	shl.b32 	%r44, %r482, 30;
	sub.s32 	%r228, %r184, %r44;
	min.u32 	%r45, %r228, 1073741824;
	setp.ge.u32 	%p24, %r2, %r45;
	@%p24 bra 	$L__BB14_70;
	mov.u32 	%r492, %r2;
$L__BB14_32:
	add.s32 	%r47, %r492, %r44;
	sub.s32 	%r48, %r184, %r47;
	setp.lt.u32 	%p25, %r48, 2048;
	@%p25 bra 	$L__BB14_34;
	add.s32 	%r255, %r1, %r47;
	mul.wide.u32 	%rd10, %r255, 4;
	add.s64 	%rd11, %rd1, %rd10;
	ld.global.u32 	%r523, [%rd11];
	ld.global.u32 	%r522, [%rd11+512];
	ld.global.u32 	%r521, [%rd11+1024];
	ld.global.u32 	%r520, [%rd11+1536];
	ld.global.u32 	%r519, [%rd11+2048];
	ld.global.u32 	%r518, [%rd11+2560];
	ld.global.u32 	%r517, [%rd11+3072];
	ld.global.u32 	%r516, [%rd11+3584];
	ld.global.u32 	%r515, [%rd11+4096];
	ld.global.u32 	%r514, [%rd11+4608];
	ld.global.u32 	%r513, [%rd11+5120];
	ld.global.u32 	%r512, [%rd11+5632];
	ld.global.u32 	%r511, [%rd11+6144];
	ld.global.u32 	%r510, [%rd11+6656];
	ld.global.u32 	%r509, [%rd11+7168];
	ld.global.u32 	%r508, [%rd11+7680];
	bra.uni 	$L__BB14_66;
$L__BB14_34:
	setp.ge.s32 	%p26, %r1, %r48;
	mov.b32 	%r523, -1;
	@%p26 bra 	$L__BB14_36;
	add.s32 	%r230, %r1, %r47;
	mul.wide.u32 	%rd7, %r230, 4;
	add.s64 	%rd8, %rd1, %rd7;
	ld.global.u32 	%r523, [%rd8];
$L__BB14_36:
	add.s32 	%r232, %r1, 128;
	setp.ge.s32 	%p27, %r232, %r48;
	add.s32 	%r233, %r1, %r47;
	mul.wide.u32 	%rd9, %r233, 4;
	add.s64 	%rd3, %rd1, %rd9;
	mov.b32 	%r522, -1;
	@%p27 bra 	$L__BB14_38;
	ld.global.u32 	%r522, [%rd3+512];
$L__BB14_38:
	setp.ge.s32 	%p28, %r13, %r48;
	mov.b32 	%r521, -1;
	@%p28 bra 	$L__BB14_40;
	ld.global.u32 	%r521, [%rd3+1024];
$L__BB14_40:
	setp.ge.s32 	%p29, %r14, %r48;
	mov.b32 	%r520, -1;
	@%p29 bra 	$L__BB14_42;
	ld.global.u32 	%r520, [%rd3+1536];
$L__BB14_42:
	setp.ge.s32 	%p30, %r15, %r48;
	mov.b32 	%r519, -1;
	@%p30 bra 	$L__BB14_44;
	ld.global.u32 	%r519, [%rd3+2048];
$L__BB14_44:
	setp.ge.s32 	%p31, %r16, %r48;
	mov.b32 	%r518, -1;
	@%p31 bra 	$L__BB14_46;
	ld.global.u32 	%r518, [%rd3+2560];
$L__BB14_46:
	setp.ge.s32 	%p32, %r17, %r48;
	mov.b32 	%r517, -1;
	@%p32 bra 	$L__BB14_48;
	ld.global.u32 	%r517, [%rd3+3072];
$L__BB14_48:
	add.s32 	%r240, %r1, 896;
	setp.ge.s32 	%p33, %r240, %r48;
	mov.b32 	%r516, -1;
	@%p33 bra 	$L__BB14_50;
	ld.global.u32 	%r516, [%rd3+3584];
$L__BB14_50:
	or.b32  	%r242, %r1, 1024;
	setp.ge.s32 	%p34, %r242, %r48;
	mov.b32 	%r515, -1;
	@%p34 bra 	$L__BB14_52;
	ld.global.u32 	%r515, [%rd3+4096];
$L__BB14_52:
	add.s32 	%r244, %r1, 1152;
	setp.ge.s32 	%p35, %r244, %r48;
	mov.b32 	%r514, -1;
	@%p35 bra 	$L__BB14_54;
	ld.global.u32 	%r514, [%rd3+4608];
$L__BB14_54:
	setp.ge.s32 	%p36, %r18, %r48;
	mov.b32 	%r513, -1;
	@%p36 bra 	$L__BB14_56;
	ld.global.u32 	%r513, [%rd3+5120];
$L__BB14_56:
	add.s32 	%r247, %r1, 1408;
	setp.ge.s32 	%p37, %r247, %r48;
	mov.b32 	%r512, -1;
	@%p37 bra 	$L__BB14_58;
	ld.global.u32 	%r512, [%rd3+5632];
$L__BB14_58:
	add.s32 	%r249, %r1, 1536;
	setp.ge.s32 	%p38, %r249, %r48;
	mov.b32 	%r511, -1;
	@%p38 bra 	$L__BB14_60;
	ld.global.u32 	%r511, [%rd3+6144];
$L__BB14_60:
	add.s32 	%r251, %r1, 1664;
	setp.ge.s32 	%p39, %r251, %r48;
	mov.b32 	%r510, -1;
	@%p39 bra 	$L__BB14_62;
	ld.global.u32 	%r510, [%rd3+6656];
$L__BB14_62:
	add.s32 	%r253, %r1, 1792;
	setp.ge.s32 	%p40, %r253, %r48;
	mov.b32 	%r509, -1;
	@%p40 bra 	$L__BB14_64;
	ld.global.u32 	%r509, [%rd3+7168];
$L__BB14_64:
	setp.ge.s32 	%p41, %r19, %r48;
	mov.b32 	%r508, -1;
	@%p41 bra 	$L__BB14_66;
	ld.global.u32 	%r508, [%rd3+7680];
$L__BB14_66:
	setp.le.s32 	%p42, %r186, %r185;
	@%p42 bra 	$L__BB14_69;
	setp.lt.s32 	%p43, %r523, 0;
	selp.b32 	%r257, 0, 2147483647, %p43;
	xor.b32  	%r258, %r257, %r523;
	setp.lt.s32 	%p44, %r522, 0;
	selp.b32 	%r259, 0, 2147483647, %p44;
	xor.b32  	%r260, %r259, %r522;
	setp.lt.s32 	%p45, %r521, 0;
	selp.b32 	%r261, 0, 2147483647, %p45;
	xor.b32  	%r262, %r261, %r521;
	setp.lt.s32 	%p46, %r520, 0;
	selp.b32 	%r263, 0, 2147483647, %p46;
	xor.b32  	%r264, %r263, %r520;
	setp.lt.s32 	%p47, %r519, 0;
	selp.b32 	%r265, 0, 2147483647, %p47;
	xor.b32  	%r266, %r265, %r519;
	setp.lt.s32 	%p48, %r518, 0;
	selp.b32 	%r267, 0, 2147483647, %p48;
	xor.b32  	%r268, %r267, %r518;
	setp.lt.s32 	%p49, %r517, 0;
	selp.b32 	%r269, 0, 2147483647, %p49;
	xor.b32  	%r270, %r269, %r517;
	setp.lt.s32 	%p50, %r516, 0;
	selp.b32 	%r271, 0, 2147483647, %p50;
	xor.b32  	%r272, %r271, %r516;
	setp.lt.s32 	%p51, %r515, 0;
	selp.b32 	%r273, 0, 2147483647, %p51;
	xor.b32  	%r274, %r273, %r515;
	setp.lt.s32 	%p52, %r514, 0;
	selp.b32 	%r275, 0, 2147483647, %p52;
	xor.b32  	%r276, %r275, %r514;
	setp.lt.s32 	%p53, %r513, 0;
	selp.b32 	%r277, 0, 2147483647, %p53;
	xor.b32  	%r278, %r277, %r513;
	setp.lt.s32 	%p54, %r512, 0;
	selp.b32 	%r279, 0, 2147483647, %p54;
	xor.b32  	%r280, %r279, %r512;
	setp.lt.s32 	%p55, %r511, 0;
	selp.b32 	%r281, 0, 2147483647, %p55;
	xor.b32  	%r282, %r281, %r511;
	setp.lt.s32 	%p56, %r510, 0;
	selp.b32 	%r283, 0, 2147483647, %p56;
	xor.b32  	%r284, %r283, %r510;
	setp.lt.s32 	%p57, %r509, 0;
	selp.b32 	%r285, 0, 2147483647, %p57;
	xor.b32  	%r286, %r285, %r509;
	setp.lt.s32 	%p58, %r508, 0;
	selp.b32 	%r287, 0, 2147483647, %p58;
	xor.b32  	%r288, %r287, %r508;
	setp.eq.s32 	%p59, %r258, 2147483647;
	selp.b32 	%r112, -2147483648, %r258, %p59;
	setp.eq.s32 	%p60, %r260, 2147483647;
	selp.b32 	%r113, -2147483648, %r260, %p60;
	setp.eq.s32 	%p61, %r262, 2147483647;
	selp.b32 	%r114, -2147483648, %r262, %p61;
	setp.eq.s32 	%p62, %r264, 2147483647;
	selp.b32 	%r115, -2147483648, %r264, %p62;
	setp.eq.s32 	%p63, %r266, 2147483647;
	selp.b32 	%r116, -2147483648, %r266, %p63;
	setp.eq.s32 	%p64, %r268, 2147483647;
	selp.b32 	%r117, -2147483648, %r268, %p64;
	setp.eq.s32 	%p65, %r270, 2147483647;
	selp.b32 	%r118, -2147483648, %r270, %p65;
	setp.eq.s32 	%p66, %r272, 2147483647;
	selp.b32 	%r119, -2147483648, %r272, %p66;
	setp.eq.s32 	%p67, %r274, 2147483647;
	selp.b32 	%r120, -2147483648, %r274, %p67;
	setp.eq.s32 	%p68, %r276, 2147483647;
	selp.b32 	%r121, -2147483648, %r276, %p68;
	setp.eq.s32 	%p69, %r278, 2147483647;
	selp.b32 	%r122, -2147483648, %r278, %p69;
	setp.eq.s32 	%p70, %r280, 2147483647;
	selp.b32 	%r123, -2147483648, %r280, %p70;
	setp.eq.s32 	%p71, %r282, 2147483647;
	selp.b32 	%r124, -2147483648, %r282, %p71;
	setp.eq.s32 	%p72, %r284, 2147483647;
	selp.b32 	%r125, -2147483648, %r284, %p72;
	setp.eq.s32 	%p73, %r286, 2147483647;
	selp.b32 	%r126, -2147483648, %r286, %p73;
	setp.eq.s32 	%p74, %r288, 2147483647;
	selp.b32 	%r127, -2147483648, %r288, %p74;
	mov.b32 	%r524, 0;
	mov.u32 	%r525, %r185;
$L__BB14_68:
	sub.s32 	%r289, %r186, %r525;
	shl.b32 	%r290, %r524, 10;
	mov.u32 	%r291, _ZZN3cub18CUB_300001_SM_10006detail10radix_sort30DeviceRadixSortHistogramKernelINS1_5radix10policy_hubIfijE10Policy1000ELNS0_9SortOrderE1EfjNS1_21identity_decomposer_tEEEvPT2_PKT1_SA_iiT3_E12temp_storage;
	add.s32 	%r292, %r291, %r290;
	min.s32 	%r293, %r289, 8;
	mov.b32 	%r294, -1;
	shl.b32 	%r295, %r294, %r293;
	not.b32 	%r296, %r295;
	shr.u32 	%r297, %r112, %r525;
	and.b32  	%r298, %r297, %r296;
	shl.b32 	%r299, %r298, 2;
	add.s32 	%r300, %r292, %r299;
	atom.shared.add.u32 	%r301, [%r300], 1;
	shr.u32 	%r302, %r113, %r525;
	and.b32  	%r303, %r302, %r296;
	shl.b32 	%r304, %r303, 2;
	add.s32 	%r305, %r292, %r304;
	atom.shared.add.u32 	%r306, [%r305], 1;
	shr.u32 	%r307, %r114, %r525;
	and.b32  	%r308, %r307, %r296;
	shl.b32 	%r309, %r308, 2;
	add.s32 	%r310, %r292, %r309;
	atom.shared.add.u32 	%r311, [%r310], 1;
	shr.u32 	%r312, %r115, %r525;
	and.b32  	%r313, %r312, %r296;
	shl.b32 	%r314, %r313, 2;
	add.s32 	%r315, %r292, %r314;
	atom.shared.add.u32 	%r316, [%r315], 1;
	shr.u32 	%r317, %r116, %r525;
	and.b32  	%r318, %r317, %r296;
	shl.b32 	%r319, %r318, 2;
	add.s32 	%r320, %r292, %r319;
	atom.shared.add.u32 	%r321, [%r320], 1;
	shr.u32 	%r322, %r117, %r525;
	and.b32  	%r323, %r322, %r296;
	shl.b32 	%r324, %r323, 2;
	add.s32 	%r325, %r292, %r324;
	atom.shared.add.u32 	%r326, [%r325], 1;
	shr.u32 	%r327, %r118, %r525;
	and.b32  	%r328, %r327, %r296;
	shl.b32 	%r329, %r328, 2;
	add.s32 	%r330, %r292, %r329;
	atom.shared.add.u32 	%r331, [%r330], 1;
	shr.u32 	%r332, %r119, %r525;
	and.b32  	%r333, %r332, %r296;
	shl.b32 	%r334, %r333, 2;
	add.s32 	%r335, %r292, %r334;
	atom.shared.add.u32 	%r336, [%r335], 1;
	shr.u32 	%r337, %r120, %r525;
	and.b32  	%r338, %r337, %r296;
	shl.b32 	%r339, %r338, 2;
	add.s32 	%r340, %r292, %r339;
	atom.shared.add.u32 	%r341, [%r340], 1;
	shr.u32 	%r342, %r121, %r525;
	and.b32  	%r343, %r342, %r296;
	shl.b32 	%r344, %r343, 2;
	add.s32 	%r345, %r292, %r344;
	atom.shared.add.u32 	%r346, [%r345], 1;
	shr.u32 	%r347, %r122, %r525;
	and.b32  	%r348, %r347, %r296;
	shl.b32 	%r349, %r348, 2;
	add.s32 	%r350, %r292, %r349;
	atom.shared.add.u32 	%r351, [%r350], 1;
	shr.u32 	%r352, %r123, %r525;
	and.b32  	%r353, %r352, %r296;
	shl.b32 	%r354, %r353, 2;
	add.s32 	%r355, %r292, %r354;
	atom.shared.add.u32 	%r356, [%r355], 1;
	shr.u32 	%r357, %r124, %r525;
	and.b32  	%r358, %r357, %r296;
	shl.b32 	%r359, %r358, 2;
	add.s32 	%r360, %r292, %r359;
	atom.shared.add.u32 	%r361, [%r360], 1;
	shr.u32 	%r362, %r125, %r525;
	and.b32  	%r363, %r362, %r296;
	shl.b32 	%r364, %r363, 2;
	add.s32 	%r365, %r292, %r364;
	atom.shared.add.u32 	%r366, [%r365], 1;
	shr.u32 	%r367, %r126, %r525;
	and.b32  	%r368, %r367, %r296;
	shl.b32 	%r369, %r368, 2;
	add.s32 	%r370, %r292, %r369;
	atom.shared.add.u32 	%r371, [%r370], 1;
	shr.u32 	%r372, %r127, %r525;
	and.b32  	%r373, %r372, %r296;
	shl.b32 	%r374, %r373, 2;
	add.s32 	%r375, %r292, %r374;
	atom.shared.add.u32 	%r376, [%r375], 1;
	add.s32 	%r525, %r525, 8;
	add.s32 	%r524, %r524, 1;
	setp.lt.s32 	%p75, %r525, %r186;
	@%p75 bra 	$L__BB14_68;
$L__BB14_69:
	add.s32 	%r492, %r492, %r3;
	setp.lt.u32 	%p76, %r492, %r45;
	@%p76 bra 	$L__BB14_32;
$L__BB14_70:
	bar.sync 	0;
	@%p1 bra 	$L__BB14_152;
	setp.lt.u32 	%p77, %r4, 7;
	mov.b32 	%r528, 0;
	@%p77 bra 	$L__BB14_90;
	mov.b32 	%r526, 0;
$L__BB14_73:
	.pragma "nounroll";
	shl.b32 	%r379, %r526, 10;
	add.s32 	%r134, %r11, %r379;
	ld.shared.u32 	%r135, [%r134];
	setp.eq.s32 	%p78, %r135, 0;
	@%p78 bra 	$L__BB14_75;
	shl.b32 	%r380, %r526, 8;
	add.s32 	%r381, %r380, %r1;
	mul.wide.u32 	%rd12, %r381, 4;
	add.s64 	%rd13, %rd2, %rd12;
	atom.global.add.u32 	%r382, [%rd13], %r135;
$L__BB14_75:
	ld.shared.u32 	%r136, [%r134+1024];
	setp.eq.s32 	%p79, %r136, 0;
	@%p79 bra 	$L__BB14_77;
	shl.b32 	%r383, %r526, 8;
	add.s32 	%r384, %r383, %r1;
	add.s32 	%r385, %r384, 256;
	mul.wide.u32 	%rd14, %r385, 4;
	add.s64 	%rd15, %rd2, %rd14;
	atom.global.add.u32 	%r386, [%rd15], %r136;
$L__BB14_77:
	ld.shared.u32 	%r137, [%r134+2048];
	setp.eq.s32 	%p80, %r137, 0;
	@%p80 bra 	$L__BB14_79;
	shl.b32 	%r387, %r526, 8;
	add.s32 	%r388, %r387, %r1;
	add.s32 	%r389, %r388, 512;
	mul.wide.u32 	%rd16, %r389, 4;
	add.s64 	%rd17, %rd2, %rd16;
	atom.global.add.u32 	%r390, [%rd17], %r137;
$L__BB14_79:
	ld.shared.u32 	%r138, [%r134+3072];
	setp.eq.s32 	%p81, %r138, 0;
	@%p81 bra 	$L__BB14_81;
	shl.b32 	%r391, %r526, 8;
	add.s32 	%r392, %r391, %r1;
	add.s32 	%r393, %r392, 768;
	mul.wide.u32 	%rd18, %r393, 4;
	add.s64 	%rd19, %rd2, %rd18;
	atom.global.add.u32 	%r394, [%rd19], %r138;
$L__BB14_81:
	ld.shared.u32 	%r139, [%r134+4096];
	setp.eq.s32 	%p82, %r139, 0;
	@%p82 bra 	$L__BB14_83;
	shl.b32 	%r395, %r526, 8;
	add.s32 	%r396, %r395, %r1;
	add.s32 	%r397, %r396, 1024;
	mul.wide.u32 	%rd20, %r397, 4;
	add.s64 	%rd21, %rd2, %rd20;
	atom.global.add.u32 	%r398, [%rd21], %r139;
$L__BB14_83:
	ld.shared.u32 	%r140, [%r134+5120];
	setp.eq.s32 	%p83, %r140, 0;
	@%p83 bra 	$L__BB14_85;
	shl.b32 	%r399, %r526, 8;
	add.s32 	%r400, %r399, %r1;
	add.s32 	%r401, %r400, 1280;
	mul.wide.u32 	%rd22, %r401, 4;
	add.s64 	%rd23, %rd2, %rd22;
	atom.global.add.u32 	%r402, [%rd23], %r140;
$L__BB14_85:
	ld.shared.u32 	%r141, [%r134+6144];
	setp.eq.s32 	%p84, %r141, 0;
	@%p84 bra 	$L__BB14_87;
	shl.b32 	%r403, %r526, 8;
	add.s32 	%r404, %r403, %r1;
	add.s32 	%r405, %r404, 1536;
	mul.wide.u32 	%rd24, %r405, 4;
	add.s64 	%rd25, %rd2, %rd24;
	atom.global.add.u32 	%r406, [%rd25], %r141;
$L__BB14_87:
	ld.shared.u32 	%r142, [%r134+7168];
	setp.eq.s32 	%p85, %r142, 0;
	@%p85 bra 	$L__BB14_89;
	shl.b32 	%r407, %r526, 8;
	add.s32 	%r408, %r407, %r1;
	add.s32 	%r409, %r408, 1792;
	mul.wide.u32 	%rd26, %r409, 4;
	add.s64 	%rd27, %rd2, %rd26;
	atom.global.add.u32 	%r410, [%rd27], %r142;
$L__BB14_89:
	add.s32 	%r526, %r526, 8;
	setp.ne.s32 	%p86, %r526, %r20;
	mov.u32 	%r528, %r20;
	@%p86 bra 	$L__BB14_73;
$L__BB14_90:
	setp.eq.s32 	%p87, %r7, 0;
	@%p87 bra 	$L__BB14_111;
	setp.lt.u32 	%p88, %r8, 3;
	@%p88 bra 	$L__BB14_101;
	shl.b32 	%r411, %r528, 10;
	add.s32 	%r145, %r11, %r411;
	ld.shared.u32 	%r146, [%r145];
	setp.eq.s32 	%p89, %r146, 0;
	@%p89 bra 	$L__BB14_94;
	shl.b32 	%r412, %r528, 8;
	add.s32 	%r413, %r412, %r1;
	mul.wide.u32 	%rd28, %r413, 4;
	add.s64 	%rd29, %rd2, %rd28;
	atom.global.add.u32 	%r414, [%rd29], %r146;
$L__BB14_94:
	ld.shared.u32 	%r147, [%r145+1024];
	setp.eq.s32 	%p90, %r147, 0;
	@%p90 bra 	$L__BB14_96;
	shl.b32 	%r415, %r528, 8;
	add.s32 	%r416, %r415, %r1;
	add.s32 	%r417, %r416, 256;
	mul.wide.u32 	%rd30, %r417, 4;
	add.s64 	%rd31, %rd2, %rd30;
	atom.global.add.u32 	%r418, [%rd31], %r147;
$L__BB14_96:
	ld.shared.u32 	%r148, [%r145+2048];
	setp.eq.s32 	%p91, %r148, 0;
	@%p91 bra 	$L__BB14_98;
	shl.b32 	%r419, %r528, 8;
	add.s32 	%r420, %r419, %r1;
	add.s32 	%r421, %r420, 512;
	mul.wide.u32 	%rd32, %r421, 4;
	add.s64 	%rd33, %rd2, %rd32;
	atom.global.add.u32 	%r422, [%rd33], %r148;
$L__BB14_98:
	ld.shared.u32 	%r149, [%r145+3072];
	setp.eq.s32 	%p92, %r149, 0;
	@%p92 bra 	$L__BB14_100;
	shl.b32 	%r423, %r528, 8;
	add.s32 	%r424, %r423, %r1;
	add.s32 	%r425, %r424, 768;
	mul.wide.u32 	%rd34, %r425, 4;
	add.s64 	%rd35, %rd2, %rd34;
	atom.global.add.u32 	%r426, [%rd35], %r149;
$L__BB14_100:
	add.s32 	%r528, %r528, 4;
$L__BB14_101:
	setp.eq.s32 	%p93, %r9, 0;
	@%p93 bra 	$L__BB14_111;
	setp.eq.s32 	%p94, %r10, 0;
	@%p94 bra 	$L__BB14_108;
	shl.b32 	%r427, %r528, 10;
	add.s32 	%r152, %r11, %r427;
	ld.shared.u32 	%r153, [%r152];
	setp.eq.s32 	%p95, %r153, 0;
	@%p95 bra 	$L__BB14_105;
	shl.b32 	%r428, %r528, 8;
	add.s32 	%r429, %r428, %r1;
	mul.wide.u32 	%rd36, %r429, 4;
	add.s64 	%rd37, %rd2, %rd36;
	atom.global.add.u32 	%r430, [%rd37], %r153;
$L__BB14_105:
	ld.shared.u32 	%r154, [%r152+1024];
	setp.eq.s32 	%p96, %r154, 0;
	@%p96 bra 	$L__BB14_107;
	shl.b32 	%r431, %r528, 8;
	add.s32 	%r432, %r431, %r1;
	add.s32 	%r433, %r432, 256;
	mul.wide.u32 	%rd38, %r433, 4;
	add.s64 	%rd39, %rd2, %rd38;
	atom.global.add.u32 	%r434, [%rd39], %r154;
$L__BB14_107:
	add.s32 	%r528, %r528, 2;
$L__BB14_108:
	setp.eq.s32 	%p97, %r21, 0;
	@%p97 bra 	$L__BB14_111;
	shl.b32 	%r435, %r528, 10;
	add.s32 	%r436, %r11, %r435;
	ld.shared.u32 	%r157, [%r436];
	setp.eq.s32 	%p98, %r157, 0;
	@%p98 bra 	$L__BB14_111;
	shl.b32 	%r437, %r528, 8;
	add.s32 	%r438, %r437, %r1;
	mul.wide.u32 	%rd40, %r438, 4;
	add.s64 	%rd41, %rd2, %rd40;
	atom.global.add.u32 	%r439, [%rd41], %r157;
$L__BB14_111:
	setp.gt.u32 	%p99, %r1, 127;
	@%p99 bra 	$L__BB14_152;
	setp.lt.u32 	%p100, %r4, 7;
	mov.b32 	%r532, 0;
	@%p100 bra 	$L__BB14_131;
	mov.b32 	%r530, 0;
$L__BB14_114:
	.pragma "nounroll";
	shl.b32 	%r442, %r530, 10;
	add.s32 	%r159, %r11, %r442;
	ld.shared.u32 	%r160, [%r159+512];
	setp.eq.s32 	%p101, %r160, 0;
	shl.b32 	%r443, %r530, 8;
	add.s32 	%r444, %r443, %r1;
	mul.wide.u32 	%rd42, %r444, 4;
	add.s64 	%rd4, %rd2, %rd42;
	@%p101 bra 	$L__BB14_116;
	atom.global.add.u32 	%r445, [%rd4+512], %r160;
$L__BB14_116:
	ld.shared.u32 	%r161, [%r159+1536];
	setp.eq.s32 	%p102, %r161, 0;
	@%p102 bra 	$L__BB14_118;
	atom.global.add.u32 	%r446, [%rd4+1536], %r161;
$L__BB14_118:
	ld.shared.u32 	%r162, [%r159+2560];
	setp.eq.s32 	%p103, %r162, 0;
	@%p103 bra 	$L__BB14_120;
	atom.global.add.u32 	%r447, [%rd4+2560], %r162;
$L__BB14_120:
	ld.shared.u32 	%r163, [%r159+3584];
	setp.eq.s32 	%p104, %r163, 0;
	@%p104 bra 	$L__BB14_122;
	atom.global.add.u32 	%r448, [%rd4+3584], %r163;
$L__BB14_122:
	ld.shared.u32 	%r164, [%r159+4608];
	setp.eq.s32 	%p105, %r164, 0;
	@%p105 bra 	$L__BB14_124;
	atom.global.add.u32 	%r449, [%rd4+4608], %r164;
$L__BB14_124:
	ld.shared.u32 	%r165, [%r159+5632];
	setp.eq.s32 	%p106, %r165, 0;
	@%p106 bra 	$L__BB14_126;
	atom.global.add.u32 	%r450, [%rd4+5632], %r165;
$L__BB14_126:
	ld.shared.u32 	%r166, [%r159+6656];
	setp.eq.s32 	%p107, %r166, 0;
	@%p107 bra 	$L__BB14_128;
	atom.global.add.u32 	%r451, [%rd4+6656], %r166;
$L__BB14_128:
	ld.shared.u32 	%r167, [%r159+7680];
	setp.eq.s32 	%p108, %r167, 0;
	@%p108 bra 	$L__BB14_130;
	atom.global.add.u32 	%r452, [%rd4+7680], %r167;
$L__BB14_130:
	add.s32 	%r530, %r530, 8;
	setp.ne.s32 	%p109, %r530, %r20;
	mov.u32 	%r532, %r20;
	@%p109 bra 	$L__BB14_114;
$L__BB14_131:
	setp.eq.s32 	%p110, %r7, 0;
	@%p110 bra 	$L__BB14_152;
	setp.lt.u32 	%p111, %r8, 3;
	@%p111 bra 	$L__BB14_142;
	shl.b32 	%r453, %r532, 10;
	add.s32 	%r170, %r11, %r453;
	ld.shared.u32 	%r171, [%r170+512];
	setp.eq.s32 	%p112, %r171, 0;
	@%p112 bra 	$L__BB14_135;
	shl.b32 	%r454, %r532, 8;
	add.s32 	%r455, %r454, %r1;
	mul.wide.u32 	%rd43, %r455, 4;
	add.s64 	%rd44, %rd2, %rd43;
	atom.global.add.u32 	%r456, [%rd44+512], %r171;
$L__BB14_135:
	ld.shared.u32 	%r172, [%r170+1536];
	setp.eq.s32 	%p113, %r172, 0;
	@%p113 bra 	$L__BB14_137;
	shl.b32 	%r457, %r532, 8;
	add.s32 	%r458, %r457, %r1;
	add.s32 	%r459, %r458, 256;
	mul.wide.u32 	%rd45, %r459, 4;
	add.s64 	%rd46, %rd2, %rd45;
	atom.global.add.u32 	%r460, [%rd46+512], %r172;
$L__BB14_137:
	ld.shared.u32 	%r173, [%r170+2560];
	setp.eq.s32 	%p114, %r173, 0;
	@%p114 bra 	$L__BB14_139;
	shl.b32 	%r461, %r532, 8;
	add.s32 	%r462, %r461, %r1;
	add.s32 	%r463, %r462, 512;
	mul.wide.u32 	%rd47, %r463, 4;
	add.s64 	%rd48, %rd2, %rd47;
	atom.global.add.u32 	%r464, [%rd48+512], %r173;
$L__BB14_139:
	ld.shared.u32 	%r174, [%r170+3584];
	setp.eq.s32 	%p115, %r174, 0;
	@%p115 bra 	$L__BB14_141;
	shl.b32 	%r465, %r532, 8;
	add.s32 	%r466, %r465, %r1;
	add.s32 	%r467, %r466, 768;
	mul.wide.u32 	%rd49, %r467, 4;
	add.s64 	%rd50, %rd2, %rd49;
	atom.global.add.u32 	%r468, [%rd50+512], %r174;
$L__BB14_141:
	add.s32 	%r532, %r532, 4;
$L__BB14_142:
	setp.eq.s32 	%p116, %r9, 0;
	@%p116 bra 	$L__BB14_152;
	setp.eq.s32 	%p117, %r10, 0;
	@%p117 bra 	$L__BB14_149;
	shl.b32 	%r469, %r532, 10;
	add.s32 	%r177, %r11, %r469;
	ld.shared.u32 	%r178, [%r177+512];
	setp.eq.s32 	%p118, %r178, 0;
	@%p118 bra 	$L__BB14_146;
	shl.b32 	%r470, %r532, 8;
	add.s32 	%r471, %r470, %r1;
	mul.wide.u32 	%rd51, %r471, 4;
	add.s64 	%rd52, %rd2, %rd51;
	atom.global.add.u32 	%r472, [%rd52+512], %r178;
$L__BB14_146:
	ld.shared.u32 	%r179, [%r177+1536];
	setp.eq.s32 	%p119, %r179, 0;
	@%p119 bra 	$L__BB14_148;
	shl.b32 	%r473, %r532, 8;
	add.s32 	%r474, %r473, %r1;
	add.s32 	%r475, %r474, 256;
	mul.wide.u32 	%rd53, %r475, 4;
	add.s64 	%rd54, %rd2, %rd53;
	atom.global.add.u32 	%r476, [%rd54+512], %r179;
$L__BB14_148:
	add.s32 	%r532, %r532, 2;
$L__BB14_149:
	setp.eq.s32 	%p120, %r21, 0;
	@%p120 bra 	$L__BB14_152;
	shl.b32 	%r477, %r532, 10;
	add.s32 	%r478, %r11, %r477;
	ld.shared.u32 	%r182, [%r478+512];
	setp.eq.s32 	%p121, %r182, 0;
	@%p121 bra 	$L__BB14_152;
	shl.b32 	%r479, %r532, 8;
	add.s32 	%r480, %r479, %r1;
	mul.wide.u32 	%rd55, %r480, 4;
	add.s64 	%rd56, %rd2, %rd55;
	atom.global.add.u32 	%r481, [%rd56+512], %r182;
$L__BB14_152:
	bar.sync 	0;
	add.s32 	%r482, %r482, 1;
	setp.ne.s32 	%p122, %r482, %r24;
	@%p122 bra 	$L__BB14_2;
$L__BB14_153:
	ret;

}
	// .globl	_ZN3cub18CUB_300001_SM_10006detail10radix_sort29DeviceRadixSortOnesweepKernelINS1_5radix10policy_hubIfijE10Policy1000ELNS0_9SortOrderE1EfijiiNS1_21identity_decomposer_tEEEvPT5_SB_PT3_PKSC_PT1_PKSG_PT2_PKSK_T4_iiT6_
.visible .entry _ZN3cub18CUB_300001_SM_10006detail10radix_sort29DeviceRadixSortOnesweepKernelINS1_5radix10policy_hubIfijE10Policy1000ELNS0_9SortOrderE1EfijiiNS1_21identity_decomposer_tEEEvPT5_SB_PT3_PKSC_PT1_PKSG_PT2_PKSK_T4_iiT6_(
	.param .u64 .ptr .align 1 _ZN3cub18CUB_300001_SM_10006detail10radix_sort29DeviceRadixSortOnesweepKernelINS1_5radix10policy_hubIfijE10Policy1000ELNS0_9SortOrderE1EfijiiNS1_21identity_decomposer_tEEEvPT5_SB_PT3_PKSC_PT1_PKSG_PT2_PKSK_T4_iiT6__param_0,
	.param .u64 .ptr .align 1 _ZN3cub18CUB_300001_SM_10006detail10radix_sort29DeviceRadixSortOnesweepKernelINS1_5radix10policy_hubIfijE10Policy1000ELNS0_9SortOrderE1EfijiiNS1_21identity_decomposer_tEEEvPT5_SB_PT3_PKSC_PT1_PKSG_PT2_PKSK_T4_iiT6__param_1,
	.param .u64 .ptr .align 1 _ZN3cub18CUB_300001_SM_10006detail10radix_sort29DeviceRadixSortOnesweepKernelINS1_5radix10policy_hubIfijE10Policy1000ELNS0_9SortOrderE1EfijiiNS1_21identity_decomposer_tEEEvPT5_SB_PT3_PKSC_PT1_PKSG_PT2_PKSK_T4_iiT6__param_2,
	.param .u64 .ptr .align 1 _ZN3cub18CUB_300001_SM_10006detail10radix_sort29DeviceRadixSortOnesweepKernelINS1_5radix10policy_hubIfijE10Policy1000ELNS0_9SortOrderE1EfijiiNS1_21identity_decomposer_tEEEvPT5_SB_PT3_PKSC_PT1_PKSG_PT2_PKSK_T4_iiT6__param_3,
	.param .u64 .ptr .align 1 _ZN3cub18CUB_300001_SM_10006detail10radix_sort29DeviceRadixSortOnesweepKernelINS1_5radix10policy_hubIfijE10Policy1000ELNS0_9SortOrderE1EfijiiNS1_21identity_decomposer_tEEEvPT5_SB_PT3_PKSC_PT1_PKSG_PT2_PKSK_T4_iiT6__param_4,
	.param .u64 .ptr .align 1 _ZN3cub18CUB_300001_SM_10006detail10radix_sort29DeviceRadixSortOnesweepKernelINS1_5radix10policy_hubIfijE10Policy1000ELNS0_9SortOrderE1EfijiiNS1_21identity_decomposer_tEEEvPT5_SB_PT3_PKSC_PT1_PKSG_PT2_PKSK_T4_iiT6__param_5,
	.param .u64 .ptr .align 1 _ZN3cub18CUB_300001_SM_10006detail10radix_sort29DeviceRadixSortOnesweepKernelINS1_5radix10policy_hubIfijE10Policy1000ELNS0_9SortOrderE1EfijiiNS1_21identity_decomposer_tEEEvPT5_SB_PT3_PKSC_PT1_PKSG_PT2_PKSK_T4_iiT6__param_6,
	.param .u64 .ptr .align 1 _ZN3cub18CUB_300001_SM_10006detail10radix_sort29DeviceRadixSortOnesweepKernelINS1_5radix10policy_hubIfijE10Policy1000ELNS0_9SortOrderE1EfijiiNS1_21identity_decomposer_tEEEvPT5_SB_PT3_PKSC_PT1_PKSG_PT2_PKSK_T4_iiT6__param_7,
	.param .u32 _ZN3cub18CUB_300001_SM_10006detail10radix_sort29DeviceRadixSortOnesweepKernelINS1_5radix10policy_hubIfijE10Policy1000ELNS0_9SortOrderE1EfijiiNS1_21identity_decomposer_tEEEvPT5_SB_PT3_PKSC_PT1_PKSG_PT2_PKSK_T4_iiT6__param_8,
	.param .u32 _ZN3cub18CUB_300001_SM_10006detail10radix_sort29DeviceRadixSortOnesweepKernelINS1_5radix10policy_hubIfijE10Policy1000ELNS0_9SortOrderE1EfijiiNS1_21identity_decomposer_tEEEvPT5_SB_PT3_PKSC_PT1_PKSG_PT2_PKSK_T4_iiT6__param_9,
	.param .u32 _ZN3cub18CUB_300001_SM_10006detail10radix_sort29DeviceRadixSortOnesweepKernelINS1_5radix10policy_hubIfijE10Policy1000ELNS0_9SortOrderE1EfijiiNS1_21identity_decomposer_tEEEvPT5_SB_PT3_PKSC_PT1_PKSG_PT2_PKSK_T4_iiT6__param_10,
	.param .align 1 .b8 _ZN3cub18CUB_300001_SM_10006detail10radix_sort29DeviceRadixSortOnesweepKernelINS1_5radix10policy_hubIfijE10Policy1000ELNS0_9SortOrderE1EfijiiNS1_21identity_decomposer_tEEEvPT5_SB_PT3_PKSC_PT1_PKSG_PT2_PKSK_T4_iiT6__param_11[1]
)
.maxntid 384
{
	.reg .pred 	%p<450>;
	.reg .b32 	%r<3233>;
	.reg .b64 	%rd<250>;
	// demoted variable
	.shared .align 16 .b8 _ZZN3cub18CUB_300001_SM_10006detail10radix_sort29DeviceRadixSortOnesweepKernelINS1_5radix10policy_hubIfijE10Policy1000ELNS0_9SortOrderE1EfijiiNS1_21identity_decomposer_tEEEvPT5_SB_PT3_PKSC_PT1_PKSG_PT2_PKSK_T4_iiT6_E1s[36352];
	ld.param.u64 	%rd17, [_ZN3cub18CUB_300001_SM_10006detail10radix_sort29DeviceRadixSortOnesweepKernelINS1_5radix10policy_hubIfijE10Policy1000ELNS0_9SortOrderE1EfijiiNS1_21identity_decomposer_tEEEvPT5_SB_PT3_PKSC_PT1_PKSG_PT2_PKSK_T4_iiT6__param_0];
	ld.param.u64 	%rd18, [_ZN3cub18CUB_300001_SM_10006detail10radix_sort29DeviceRadixSortOnesweepKernelINS1_5radix10policy_hubIfijE10Policy1000ELNS0_9SortOrderE1EfijiiNS1_21identity_decomposer_tEEEvPT5_SB_PT3_PKSC_PT1_PKSG_PT2_PKSK_T4_iiT6__param_1];
	ld.param.u64 	%rd22, [_ZN3cub18CUB_300001_SM_10006detail10radix_sort29DeviceRadixSortOnesweepKernelINS1_5radix10policy_hubIfijE10Policy1000ELNS0_9SortOrderE1EfijiiNS1_21identity_decomposer_tEEEvPT5_SB_PT3_PKSC_PT1_PKSG_PT2_PKSK_T4_iiT6__param_4];
	ld.param.u64 	%rd23, [_ZN3cub18CUB_300001_SM_10006detail10radix_sort29DeviceRadixSortOnesweepKernelINS1_5radix10policy_hubIfijE10Policy1000ELNS0_9SortOrderE1EfijiiNS1_21identity_decomposer_tEEEvPT5_SB_PT3_PKSC_PT1_PKSG_PT2_PKSK_T4_iiT6__param_5];
	ld.param.u64 	%rd24, [_ZN3cub18CUB_300001_SM_10006detail10radix_sort29DeviceRadixSortOnesweepKernelINS1_5radix10policy_hubIfijE10Policy1000ELNS0_9SortOrderE1EfijiiNS1_21identity_decomposer_tEEEvPT5_SB_PT3_PKSC_PT1_PKSG_PT2_PKSK_T4_iiT6__param_6];
	ld.param.u32 	%r642, [_ZN3cub18CUB_300001_SM_10006detail10radix_sort29DeviceRadixSortOnesweepKernelINS1_5radix10policy_hubIfijE10Policy1000ELNS0_9SortOrderE1EfijiiNS1_21identity_decomposer_tEEEvPT5_SB_PT3_PKSC_PT1_PKSG_PT2_PKSK_T4_iiT6__param_9];
	ld.param.u32 	%r643, [_ZN3cub18CUB_300001_SM_10006detail10radix_sort29DeviceRadixSortOnesweepKernelINS1_5radix10policy_hubIfijE10Policy1000ELNS0_9SortOrderE1EfijiiNS1_21identity_decomposer_tEEEvPT5_SB_PT3_PKSC_PT1_PKSG_PT2_PKSK_T4_iiT6__param_10];
	cvta.to.global.u64 	%rd1, %rd24;
	cvta.to.global.u64 	%rd2, %rd22;
	cvta.to.global.u64 	%rd3, %rd17;
	cvta.to.global.u64 	%rd4, %rd23;
	mov.u32 	%r1, %tid.x;
	shr.u32 	%r2, %r1, 5;
	// begin inline asm
	mov.u32 %r644, %laneid;
	// end inline asm
	setp.ne.s32 	%p1, %r1, 0;
	@%p1 bra 	$L__BB15_2;
	cvta.to.global.u64 	%rd25, %rd18;
	atom.global.add.u32 	%r645, [%rd25], 1;
	st.shared.u32 	[_ZZN3cub18CUB_300001_SM_10006detail10radix_sort29DeviceRadixSortOnesweepKernelINS1_5radix10policy_hubIfijE10Policy1000ELNS0_9SortOrderE1EfijiiNS1_21identity_decomposer_tEEEvPT5_SB_PT3_PKSC_PT1_PKSG_PT2_PKSK_T4_iiT6_E1s+35328], %r645;
$L__BB15_2:
	ld.param.u32 	%r3017, [_ZN3cub18CUB_300001_SM_10006detail10radix_sort29DeviceRadixSortOnesweepKernelINS1_5radix10policy_hubIfijE10Policy1000ELNS0_9SortOrderE1EfijiiNS1_21identity_decomposer_tEEEvPT5_SB_PT3_PKSC_PT1_PKSG_PT2_PKSK_T4_iiT6__param_8];
	bar.sync 	0;
	ld.shared.u32 	%r4, [_ZZN3cub18CUB_300001_SM_10006detail10radix_sort29DeviceRadixSortOnesweepKernelINS1_5radix10policy_hubIfijE10Policy1000ELNS0_9SortOrderE1EfijiiNS1_21identity_decomposer_tEEEvPT5_SB_PT3_PKSC_PT1_PKSG_PT2_PKSK_T4_iiT6_E1s+35328];
	mul.lo.s32 	%r5, %r4, 8832;
	add.s32 	%r6, %r5, 8832;
	setp.gt.s32 	%p2, %r6, %r3017;
	@%p2 bra 	$L__BB15_4;
	and.b32  	%r646, %r1, 31;
	and.b32  	%r647, %r1, 992;
	mul.lo.s32 	%r648, %r647, 23;
	or.b32  	%r649, %r648, %r646;
	cvt.u64.u32 	%rd26, %r5;
	cvt.u64.u32 	%rd27, %r649;
	add.s64 	%rd28, %rd27, %rd26;
	shl.b64 	%rd29, %rd28, 2;
	add.s64 	%rd30, %rd4, %rd29;
	ld.global.u32 	%r3077, [%rd30];
	ld.global.u32 	%r3076, [%rd30+128];
	ld.global.u32 	%r3075, [%rd30+256];
	ld.global.u32 	%r3074, [%rd30+384];
	ld.global.u32 	%r3073, [%rd30+512];
	ld.global.u32 	%r3072, [%rd30+640];
	ld.global.u32 	%r3071, [%rd30+768];
	ld.global.u32 	%r3070, [%rd30+896];
	ld.global.u32 	%r3069, [%rd30+1024];
	ld.global.u32 	%r3068, [%rd30+1152];
	ld.global.u32 	%r3067, [%rd30+1280];
	ld.global.u32 	%r3066, [%rd30+1408];
	ld.global.u32 	%r3065, [%rd30+1536];
	ld.global.u32 	%r3064, [%rd30+1664];
	ld.global.u32 	%r3063, [%rd30+1792];
	ld.global.u32 	%r3062, [%rd30+1920];
	ld.global.u32 	%r3061, [%rd30+2048];
	ld.global.u32 	%r3060, [%rd30+2176];
	ld.global.u32 	%r3059, [%rd30+2304];
	ld.global.u32 	%r3058, [%rd30+2432];
	ld.global.u32 	%r3057, [%rd30+2560];
	ld.global.u32 	%r3056, [%rd30+2688];
	ld.global.u32 	%r3055, [%rd30+2816];
	bra.uni 	$L__BB15_50;
$L__BB15_4:
	ld.param.u32 	%r3018, [_ZN3cub18CUB_300001_SM_10006detail10radix_sort29DeviceRadixSortOnesweepKernelINS1_5radix10policy_hubIfijE10Policy1000ELNS0_9SortOrderE1EfijiiNS1_21identity_decomposer_tEEEvPT5_SB_PT3_PKSC_PT1_PKSG_PT2_PKSK_T4_iiT6__param_8];
	cvt.u64.u32 	%rd31, %r5;
	sub.s32 	%r30, %r3018, %r5;
	and.b32  	%r651, %r1, 31;
	and.b32  	%r652, %r1, 992;
	mul.lo.s32 	%r653, %r652, 23;
	or.b32  	%r31, %r653, %r651;
	setp.ge.s32 	%p3, %r31, %r30;
	cvt.u64.u32 	%rd32, %r31;
	add.s64 	%rd33, %rd32, %rd31;
	shl.b64 	%rd34, %rd33, 2;
	add.s64 	%rd5, %rd4, %rd34;
	mov.b32 	%r3077, -1;
	@%p3 bra 	$L__BB15_6;
	ld.global.u32 	%r3077, [%rd5];
$L__BB15_6:
	add.s32 	%r655, %r31, 32;
	setp.ge.s32 	%p4, %r655, %r30;
	mov.b32 	%r3076, -1;
	@%p4 bra 	$L__BB15_8;
	ld.global.u32 	%r3076, [%rd5+128];
$L__BB15_8:
	add.s32 	%r657, %r31, 64;
	setp.ge.s32 	%p5, %r657, %r30;
	mov.b32 	%r3075, -1;
	@%p5 bra 	$L__BB15_10;
	ld.global.u32 	%r3075, [%rd5+256];
$L__BB15_10:
	add.s32 	%r659, %r31, 96;
	setp.ge.s32 	%p6, %r659, %r30;
	mov.b32 	%r3074, -1;
	@%p6 bra 	$L__BB15_12;
	ld.global.u32 	%r3074, [%rd5+384];
$L__BB15_12:
	add.s32 	%r661, %r31, 128;
	setp.ge.s32 	%p7, %r661, %r30;
	mov.b32 	%r3073, -1;
	@%p7 bra 	$L__BB15_14;
	ld.global.u32 	%r3073, [%rd5+512];
$L__BB15_14:
	add.s32 	%r663, %r31, 160;
	setp.ge.s32 	%p8, %r663, %r30;
	mov.b32 	%r3072, -1;
	@%p8 bra 	$L__BB15_16;
	ld.global.u32 	%r3072, [%rd5+640];
$L__BB15_16:
	add.s32 	%r665, %r31, 192;
	setp.ge.s32 	%p9, %r665, %r30;
	mov.b32 	%r3071, -1;
	@%p9 bra 	$L__BB15_18;
	ld.global.u32 	%r3071, [%rd5+768];
$L__BB15_18:
	add.s32 	%r667, %r31, 224;
	setp.ge.s32 	%p10, %r667, %r30;
	mov.b32 	%r3070, -1;
	@%p10 bra 	$L__BB15_20;
	ld.global.u32 	%r3070, [%rd5+896];
$L__BB15_20:
	add.s32 	%r669, %r31, 256;
	setp.ge.s32 	%p11, %r669, %r30;
	mov.b32 	%r3069, -1;
	@%p11 bra 	$L__BB15_22;
	ld.global.u32 	%r3069, [%rd5+1024];
$L__BB15_22:
	add.s32 	%r671, %r31, 288;
	setp.ge.s32 	%p12, %r671, %r30;
	mov.b32 	%r3068, -1;
	@%p12 bra 	$L__BB15_24;
	ld.global.u32 	%r3068, [%rd5+1152];
$L__BB15_24:
	add.s32 	%r673, %r31, 320;
	setp.ge.s32 	%p13, %r673, %r30;
	mov.b32 	%r3067, -1;
	@%p13 bra 	$L__BB15_26;
	ld.global.u32 	%r3067, [%rd5+1280];
$L__BB15_26:
	add.s32 	%r675, %r31, 352;
	setp.ge.s32 	%p14, %r675, %r30;
	mov.b32 	%r3066, -1;
	@%p14 bra 	$L__BB15_28;
	ld.global.u32 	%r3066, [%rd5+1408];
$L__BB15_28:
	add.s32 	%r677, %r31, 384;
	setp.ge.s32 	%p15, %r677, %r30;
	mov.b32 	%r3065, -1;
	@%p15 bra 	$L__BB15_30;
	ld.global.u32 	%r3065, [%rd5+1536];
$L__BB15_30:
	add.s32 	%r679, %r31, 416;
	setp.ge.s32 	%p16, %r679, %r30;
	mov.b32 	%r3064, -1;
	@%p16 bra 	$L__BB15_32;
	ld.global.u32 	%r3064, [%rd5+1664];
$L__BB15_32:
	add.s32 	%r681, %r31, 448;
	setp.ge.s32 	%p17, %r681, %r30;
	mov.b32 	%r3063, -1;
	@%p17 bra 	$L__BB15_34;
	ld.global.u32 	%r3063, [%rd5+1792];
$L__BB15_34:
	add.s32 	%r683, %r31, 480;
	setp.ge.s32 	%p18, %r683, %r30;
	mov.b32 	%r3062, -1;
	@%p18 bra 	$L__BB15_36;
	ld.global.u32 	%r3062, [%rd5+1920];
$L__BB15_36:
	add.s32 	%r685, %r31, 512;
	setp.ge.s32 	%p19, %r685, %r30;
	mov.b32 	%r3061, -1;
	@%p19 bra 	$L__BB15_38;
	ld.global.u32 	%r3061, [%rd5+2048];
$L__BB15_38:
	add.s32 	%r687, %r31, 544;
	setp.ge.s32 	%p20, %r687, %r30;
	mov.b32 	%r3060, -1;
	@%p20 bra 	$L__BB15_40;
	ld.global.u32 	%r3060, [%rd5+2176];
$L__BB15_40:
	add.s32 	%r689, %r31, 576;
	setp.ge.s32 	%p21, %r689, %r30;
	mov.b32 	%r3059, -1;
	@%p21 bra 	$L__BB15_42;
	ld.global.u32 	%r3059, [%rd5+2304];
$L__BB15_42:
	add.s32 	%r691, %r31, 608;
	setp.ge.s32 	%p22, %r691, %r30;
	mov.b32 	%r3058, -1;
	@%p22 bra 	$L__BB15_44;
	ld.global.u32 	%r3058, [%rd5+2432];
$L__BB15_44:
	add.s32 	%r693, %r31, 640;
	setp.ge.s32 	%p23, %r693, %r30;
	mov.b32 	%r3057, -1;
	@%p23 bra 	$L__BB15_46;
	ld.global.u32 	%r3057, [%rd5+2560];
$L__BB15_46:
	add.s32 	%r695, %r31, 672;
	setp.ge.s32 	%p24, %r695, %r30;
	mov.b32 	%r3056, -1;
	@%p24 bra 	$L__BB15_48;
	ld.global.u32 	%r3056, [%rd5+2688];
$L__BB15_48:
	add.s32 	%r697, %r31, 704;
	setp.ge.s32 	%p25, %r697, %r30;
	mov.b32 	%r3055, -1;
	@%p25 bra 	$L__BB15_50;
	ld.global.u32 	%r3055, [%rd5+2816];
$L__BB15_50:
	setp.lt.s32 	%p26, %r3077, 0;
	selp.b32 	%r698, 0, 2147483647, %p26;
	xor.b32  	%r3159, %r698, %r3077;
	setp.lt.s32 	%p27, %r3071, 0;
	selp.b32 	%r699, 0, 2147483647, %p27;
	xor.b32  	%r3153, %r699, %r3071;
	setp.lt.s32 	%p28, %r3070, 0;
	selp.b32 	%r700, 0, 2147483647, %p28;
	xor.b32  	%r3152, %r700, %r3070;
	setp.lt.s32 	%p29, %r3069, 0;
	selp.b32 	%r701, 0, 2147483647, %p29;
	xor.b32  	%r3151, %r701, %r3069;
	setp.lt.s32 	%p30, %r3068, 0;
	selp.b32 	%r702, 0, 2147483647, %p30;
	xor.b32  	%r3150, %r702, %r3068;
	setp.lt.s32 	%p31, %r3067, 0;
	selp.b32 	%r703, 0, 2147483647, %p31;
	xor.b32  	%r3149, %r703, %r3067;
	setp.lt.s32 	%p32, %r3055, 0;
	selp.b32 	%r704, 0, 2147483647, %p32;
	xor.b32  	%r3137, %r704, %r3055;
	mov.b32 	%r705, -1;
	shl.b32 	%r706, %r705, %r643;
	not.b32 	%r107, %r706;
	shl.b32 	%r707, %r2, 10;
	mov.u32 	%r708, _ZZN3cub18CUB_300001_SM_10006detail10radix_sort29DeviceRadixSortOnesweepKernelINS1_5radix10policy_hubIfijE10Policy1000ELNS0_9SortOrderE1EfijiiNS1_21identity_decomposer_tEEEvPT5_SB_PT3_PKSC_PT1_PKSG_PT2_PKSK_T4_iiT6_E1s;
	add.s32 	%r108, %r708, %r707;
	setp.gt.s32 	%p33, %r644, 255;
	@%p33 bra 	$L__BB15_63;
	max.s32 	%r709, %r644, 224;
	sub.s32 	%r710, %r709, %r644;
	add.s32 	%r711, %r710, 31;
	shr.u32 	%r712, %r711, 5;
	add.s32 	%r109, %r712, 1;
	and.b32  	%r110, %r109, 15;
	setp.lt.u32 	%p34, %r711, 480;
	mov.u32 	%r3081, %r644;
	@%p34 bra 	$L__BB15_54;
	and.b32  	%r713, %r109, 268435440;
	neg.s32 	%r3079, %r713;
	shl.b32 	%r715, %r644, 2;
	add.s32 	%r716, %r707, %r715;
	add.s32 	%r718, %r716, %r708;
	add.s32 	%r3078, %r718, 1024;
	mov.u32 	%r3081, %r644;
$L__BB15_53:
	.pragma "nounroll";
	mov.b32 	%r719, 0;
	st.shared.u32 	[%r3078+-1024], %r719;
	st.shared.u32 	[%r3078+-896], %r719;
	st.shared.u32 	[%r3078+-768], %r719;
	st.shared.u32 	[%r3078+-640], %r719;
	st.shared.u32 	[%r3078+-512], %r719;
	st.shared.u32 	[%r3078+-384], %r719;
	st.shared.u32 	[%r3078+-256], %r719;
	st.shared.u32 	[%r3078+-128], %r719;
	st.shared.u32 	[%r3078], %r719;
	st.shared.u32 	[%r3078+128], %r719;
	st.shared.u32 	[%r3078+256], %r719;
	st.shared.u32 	[%r3078+384], %r719;
	st.shared.u32 	[%r3078+512], %r719;
	st.shared.u32 	[%r3078+640], %r719;
	st.shared.u32 	[%r3078+768], %r719;
	st.shared.u32 	[%r3078+896], %r719;
	add.s32 	%r3081, %r3081, 512;
	add.s32 	%r3079, %r3079, 16;
	add.s32 	%r3078, %r3078, 2048;
	setp.ne.s32 	%p35, %r3079, 0;
	@%p35 bra 	$L__BB15_53;
$L__BB15_54:
	setp.eq.s32 	%p36, %r110, 0;
	@%p36 bra 	$L__BB15_63;
	and.b32  	%r120, %r109, 7;
	setp.lt.u32 	%p37, %r110, 8;
	@%p37 bra 	$L__BB15_57;
	shl.b32 	%r720, %r3081, 2;
	add.s32 	%r721, %r108, %r720;
	mov.b32 	%r722, 0;
	st.shared.u32 	[%r721], %r722;
	st.shared.u32 	[%r721+128], %r722;
	st.shared.u32 	[%r721+256], %r722;
	st.shared.u32 	[%r721+384], %r722;
	st.shared.u32 	[%r721+512], %r722;
	st.shared.u32 	[%r721+640], %r722;
	st.shared.u32 	[%r721+768], %r722;
	st.shared.u32 	[%r721+896], %r722;
	add.s32 	%r3081, %r3081, 256;
$L__BB15_57:
	setp.eq.s32 	%p38, %r120, 0;
	@%p38 bra 	$L__BB15_63;
	and.b32  	%r123, %r109, 3;
	setp.lt.u32 	%p39, %r120, 4;
	@%p39 bra 	$L__BB15_60;
	shl.b32 	%r723, %r3081, 2;
	add.s32 	%r724, %r108, %r723;
	mov.b32 	%r725, 0;
	st.shared.u32 	[%r724], %r725;
	st.shared.u32 	[%r724+128], %r725;
	st.shared.u32 	[%r724+256], %r725;
	st.shared.u32 	[%r724+384], %r725;
	add.s32 	%r3081, %r3081, 128;
$L__BB15_60:
	setp.eq.s32 	%p40, %r123, 0;
	@%p40 bra 	$L__BB15_63;
	shl.b32 	%r727, %r3081, 2;
	add.s32 	%r728, %r707, %r727;
	add.s32 	%r3085, %r708, %r728;
	neg.s32 	%r3084, %r123;
$L__BB15_62:
	.pragma "nounroll";
	mov.b32 	%r730, 0;
	st.shared.u32 	[%r3085], %r730;
	add.s32 	%r3085, %r3085, 128;
	add.s32 	%r3084, %r3084, 1;
	setp.ne.s32 	%p41, %r3084, 0;
	@%p41 bra 	$L__BB15_62;
$L__BB15_63:
	bar.warp.sync 	-1;
	setp.eq.s32 	%p42, %r3159, 2147483647;
	selp.b32 	%r732, -2147483648, %r3159, %p42;
	shr.u32 	%r733, %r732, %r642;
	and.b32  	%r132, %r733, %r107;
	shl.b32 	%r734, %r132, 2;
	add.s32 	%r735, %r108, %r734;
	atom.shared.add.u32 	%r736, [%r735], 1;
	setp.lt.s32 	%p43, %r3076, 0;
	selp.b32 	%r737, 0, 2147483647, %p43;
	xor.b32  	%r3158, %r737, %r3076;
	setp.eq.s32 	%p44, %r3158, 2147483647;
	selp.b32 	%r738, -2147483648, %r3158, %p44;
	shr.u32 	%r739, %r738, %r642;
	and.b32  	%r740, %r739, %r107;
	shl.b32 	%r741, %r740, 2;
	add.s32 	%r742, %r108, %r741;
	atom.shared.add.u32 	%r743, [%r742], 1;
	setp.lt.s32 	%p45, %r3075, 0;
	selp.b32 	%r744, 0, 2147483647, %p45;
	xor.b32  	%r3157, %r744, %r3075;
	setp.eq.s32 	%p46, %r3157, 2147483647;
	selp.b32 	%r745, -2147483648, %r3157, %p46;
	shr.u32 	%r746, %r745, %r642;
	and.b32  	%r747, %r746, %r107;
	shl.b32 	%r748, %r747, 2;
	add.s32 	%r749, %r108, %r748;
	atom.shared.add.u32 	%r750, [%r749], 1;
	setp.lt.s32 	%p47, %r3074, 0;
	selp.b32 	%r751, 0, 2147483647, %p47;
	xor.b32  	%r752, %r751, %r3074;
	setp.eq.s32 	%p48, %r752, 2147483647;
	selp.b32 	%r753, -2147483648, %r752, %p48;
	shr.u32 	%r754, %r753, %r642;
	and.b32  	%r755, %r754, %r107;
	shl.b32 	%r756, %r755, 2;
	add.s32 	%r757, %r108, %r756;
	atom.shared.add.u32 	%r758, [%r757], 1;
	setp.lt.s32 	%p49, %r3073, 0;
	selp.b32 	%r759, 0, 2147483647, %p49;
	xor.b32  	%r760, %r759, %r3073;
	setp.eq.s32 	%p50, %r760, 2147483647;
	selp.b32 	%r761, -2147483648, %r760, %p50;
	shr.u32 	%r762, %r761, %r642;
	and.b32  	%r763, %r762, %r107;
	shl.b32 	%r764, %r763, 2;
	add.s32 	%r765, %r108, %r764;
	atom.shared.add.u32 	%r766, [%r765], 1;
	setp.lt.s32 	%p51, %r3072, 0;
	selp.b32 	%r767, 0, 2147483647, %p51;
	xor.b32  	%r768, %r767, %r3072;
	setp.eq.s32 	%p52, %r768, 2147483647;
	selp.b32 	%r769, -2147483648, %r768, %p52;
	shr.u32 	%r770, %r769, %r642;
	and.b32  	%r771, %r770, %r107;
	shl.b32 	%r772, %r771, 2;
	add.s32 	%r773, %r108, %r772;
	atom.shared.add.u32 	%r774, [%r773], 1;
	setp.eq.s32 	%p53, %r3153, 2147483647;
	selp.b32 	%r775, -2147483648, %r3153, %p53;
	shr.u32 	%r776, %r775, %r642;
	and.b32  	%r777, %r776, %r107;
	shl.b32 	%r778, %r777, 2;
	add.s32 	%r779, %r108, %r778;
	atom.shared.add.u32 	%r780, [%r779], 1;
	setp.eq.s32 	%p54, %r3152, 2147483647;
	selp.b32 	%r781, -2147483648, %r3152, %p54;
	shr.u32 	%r782, %r781, %r642;
	and.b32  	%r783, %r782, %r107;
	shl.b32 	%r784, %r783, 2;
	add.s32 	%r785, %r108, %r784;
	atom.shared.add.u32 	%r786, [%r785], 1;
	setp.eq.s32 	%p55, %r3151, 2147483647;
	selp.b32 	%r787, -2147483648, %r3151, %p55;
	shr.u32 	%r788, %r787, %r642;
	and.b32  	%r789, %r788, %r107;
	shl.b32 	%r790, %r789, 2;
	add.s32 	%r791, %r108, %r790;
	atom.shared.add.u32 	%r792, [%r791], 1;
	setp.eq.s32 	%p56, %r3150, 2147483647;
	selp.b32 	%r793, -2147483648, %r3150, %p56;
	shr.u32 	%r794, %r793, %r642;
	and.b32  	%r795, %r794, %r107;
	shl.b32 	%r796, %r795, 2;
	add.s32 	%r797, %r108, %r796;
	atom.shared.add.u32 	%r798, [%r797], 1;
	setp.eq.s32 	%p57, %r3149, 2147483647;
	selp.b32 	%r799, -2147483648, %r3149, %p57;
	shr.u32 	%r800, %r799, %r642;
	and.b32  	%r801, %r800, %r107;
	shl.b32 	%r802, %r801, 2;
	add.s32 	%r803, %r108, %r802;
	atom.shared.add.u32 	%r804, [%r803], 1;
	setp.lt.s32 	%p58, %r3066, 0;
	selp.b32 	%r805, 0, 2147483647, %p58;
	xor.b32  	%r3148, %r805, %r3066;
	setp.eq.s32 	%p59, %r3148, 2147483647;
	selp.b32 	%r806, -2147483648, %r3148, %p59;
	shr.u32 	%r807, %r806, %r642;
	and.b32  	%r808, %r807, %r107;
	shl.b32 	%r809, %r808, 2;
	add.s32 	%r810, %r108, %r809;
	atom.shared.add.u32 	%r811, [%r810], 1;
	setp.lt.s32 	%p60, %r3065, 0;
	selp.b32 	%r812, 0, 2147483647, %p60;
	xor.b32  	%r3147, %r812, %r3065;
	setp.eq.s32 	%p61, %r3147, 2147483647;
	selp.b32 	%r813, -2147483648, %r3147, %p61;
	shr.u32 	%r814, %r813, %r642;
	and.b32  	%r815, %r814, %r107;
	shl.b32 	%r816, %r815, 2;
	add.s32 	%r817, %r108, %r816;
	atom.shared.add.u32 	%r818, [%r817], 1;
	setp.lt.s32 	%p62, %r3064, 0;
	selp.b32 	%r819, 0, 2147483647, %p62;
	xor.b32  	%r3146, %r819, %r3064;
	setp.eq.s32 	%p63, %r3146, 2147483647;
	selp.b32 	%r820, -2147483648, %r3146, %p63;
	shr.u32 	%r821, %r820, %r642;
	and.b32  	%r822, %r821, %r107;
	shl.b32 	%r823, %r822, 2;
	add.s32 	%r824, %r108, %r823;
	atom.shared.add.u32 	%r825, [%r824], 1;
	setp.lt.s32 	%p64, %r3063, 0;
	selp.b32 	%r826, 0, 2147483647, %p64;
	xor.b32  	%r3145, %r826, %r3063;
	setp.eq.s32 	%p65, %r3145, 2147483647;
	selp.b32 	%r827, -2147483648, %r3145, %p65;
	shr.u32 	%r828, %r827, %r642;
	and.b32  	%r829, %r828, %r107;
	shl.b32 	%r830, %r829, 2;
	add.s32 	%r831, %r108, %r830;
	atom.shared.add.u32 	%r832, [%r831], 1;
	setp.lt.s32 	%p66, %r3062, 0;
	selp.b32 	%r833, 0, 2147483647, %p66;
	xor.b32  	%r3144, %r833, %r3062;
	setp.eq.s32 	%p67, %r3144, 2147483647;
	selp.b32 	%r834, -2147483648, %r3144, %p67;
	shr.u32 	%r835, %r834, %r642;
	and.b32  	%r836, %r835, %r107;
	shl.b32 	%r837, %r836, 2;
	add.s32 	%r838, %r108, %r837;
	atom.shared.add.u32 	%r839, [%r838], 1;
	setp.lt.s32 	%p68, %r3061, 0;
	selp.b32 	%r840, 0, 2147483647, %p68;
	xor.b32  	%r3143, %r840, %r3061;
	setp.eq.s32 	%p69, %r3143, 2147483647;
	selp.b32 	%r841, -2147483648, %r3143, %p69;
	shr.u32 	%r842, %r841, %r642;
	and.b32  	%r843, %r842, %r107;
	shl.b32 	%r844, %r843, 2;
	add.s32 	%r845, %r108, %r844;
	atom.shared.add.u32 	%r846, [%r845], 1;
	setp.lt.s32 	%p70, %r3060, 0;
	selp.b32 	%r847, 0, 2147483647, %p70;
	xor.b32  	%r848, %r847, %r3060;
	setp.eq.s32 	%p71, %r848, 2147483647;
	selp.b32 	%r849, -2147483648, %r848, %p71;
	shr.u32 	%r850, %r849, %r642;
	and.b32  	%r851, %r850, %r107;
	shl.b32 	%r852, %r851, 2;
	add.s32 	%r853, %r108, %r852;
	atom.shared.add.u32 	%r854, [%r853], 1;
	setp.lt.s32 	%p72, %r3059, 0;
	selp.b32 	%r855, 0, 2147483647, %p72;
	xor.b32  	%r856, %r855, %r3059;
	setp.eq.s32 	%p73, %r856, 2147483647;
	selp.b32 	%r857, -2147483648, %r856, %p73;
	shr.u32 	%r858, %r857, %r642;
	and.b32  	%r859, %r858, %r107;
	shl.b32 	%r860, %r859, 2;
	add.s32 	%r861, %r108, %r860;
	atom.shared.add.u32 	%r862, [%r861], 1;
	setp.lt.s32 	%p74, %r3058, 0;
	selp.b32 	%r863, 0, 2147483647, %p74;
	xor.b32  	%r864, %r863, %r3058;
	setp.eq.s32 	%p75, %r864, 2147483647;
	selp.b32 	%r865, -2147483648, %r864, %p75;
	shr.u32 	%r866, %r865, %r642;
	and.b32  	%r867, %r866, %r107;
	shl.b32 	%r868, %r867, 2;
	add.s32 	%r869, %r108, %r868;
	atom.shared.add.u32 	%r870, [%r869], 1;
	setp.lt.s32 	%p76, %r3057, 0;
	selp.b32 	%r871, 0, 2147483647, %p76;
	xor.b32  	%r872, %r871, %r3057;
	setp.eq.s32 	%p77, %r872, 2147483647;
	selp.b32 	%r873, -2147483648, %r872, %p77;
	shr.u32 	%r874, %r873, %r642;
	and.b32  	%r875, %r874, %r107;
	shl.b32 	%r876, %r875, 2;
	add.s32 	%r877, %r108, %r876;
	atom.shared.add.u32 	%r878, [%r877], 1;
	setp.lt.s32 	%p78, %r3056, 0;
	selp.b32 	%r879, 0, 2147483647, %p78;
	xor.b32  	%r880, %r879, %r3056;
	setp.eq.s32 	%p79, %r880, 2147483647;
	selp.b32 	%r881, -2147483648, %r880, %p79;
	shr.u32 	%r882, %r881, %r642;
	and.b32  	%r883, %r882, %r107;
	shl.b32 	%r884, %r883, 2;
	add.s32 	%r885, %r108, %r884;
	atom.shared.add.u32 	%r886, [%r885], 1;
	setp.eq.s32 	%p80, %r3137, 2147483647;
	selp.b32 	%r887, -2147483648, %r3137, %p80;
	shr.u32 	%r888, %r887, %r642;
	and.b32  	%r889, %r888, %r107;
	shl.b32 	%r890, %r889, 2;
	add.s32 	%r891, %r108, %r890;
	atom.shared.add.u32 	%r892, [%r891], 1;
	bar.sync 	0;
	setp.gt.u32 	%p81, %r1, 255;
	shl.b32 	%r893, %r1, 2;
	add.s32 	%r141, %r708, %r893;
	mov.b32 	%r3086, 0;
	@%p81 bra 	$L__BB15_65;
	ld.shared.u32 	%r895, [%r141];
	mov.b32 	%r896, 0;
	st.shared.u32 	[%r141], %r896;
	ld.shared.u32 	%r897, [%r141+1024];
	st.shared.u32 	[%r141+1024], %r895;
	add.s32 	%r898, %r897, %r895;
	ld.shared.u32 	%r899, [%r141+2048];
	st.shared.u32 	[%r141+2048], %r898;
	add.s32 	%r900, %r899, %r898;
	ld.shared.u32 	%r901, [%r141+3072];
	st.shared.u32 	[%r141+3072], %r900;
	add.s32 	%r902, %r901, %r900;
	ld.shared.u32 	%r903, [%r141+4096];
	st.shared.u32 	[%r141+4096], %r902;
	add.s32 	%r904, %r903, %r902;
	ld.shared.u32 	%r905, [%r141+5120];
	st.shared.u32 	[%r141+5120], %r904;
	add.s32 	%r906, %r905, %r904;
	ld.shared.u32 	%r907, [%r141+6144];
	st.shared.u32 	[%r141+6144], %r906;
	add.s32 	%r908, %r907, %r906;
	ld.shared.u32 	%r909, [%r141+7168];
	st.shared.u32 	[%r141+7168], %r908;
	add.s32 	%r910, %r909, %r908;
	ld.shared.u32 	%r911, [%r141+8192];
	st.shared.u32 	[%r141+8192], %r910;
	add.s32 	%r912, %r911, %r910;
	ld.shared.u32 	%r913, [%r141+9216];
	st.shared.u32 	[%r141+9216], %r912;
	add.s32 	%r914, %r913, %r912;
	ld.shared.u32 	%r915, [%r141+10240];
	st.shared.u32 	[%r141+10240], %r914;
	add.s32 	%r916, %r915, %r914;
	ld.shared.u32 	%r917, [%r141+11264];
	st.shared.u32 	[%r141+11264], %r916;
	add.s32 	%r3086, %r917, %r916;
$L__BB15_65:
	setp.gt.u32 	%p82, %r1, 255;
	shl.b32 	%r918, %r4, 8;
	add.s32 	%r919, %r918, %r1;
	mul.wide.s32 	%rd35, %r919, 4;
	add.s64 	%rd6, %rd3, %rd35;
	@%p82 bra 	$L__BB15_67;
	or.b32  	%r920, %r3086, 1073741824;
	st.volatile.global.u32 	[%rd6], %r920;
$L__BB15_67:
	ld.param.u64 	%rd249, [_ZN3cub18CUB_300001_SM_10006detail10radix_sort29DeviceRadixSortOnesweepKernelINS1_5radix10policy_hubIfijE10Policy1000ELNS0_9SortOrderE1EfijiiNS1_21identity_decomposer_tEEEvPT5_SB_PT3_PKSC_PT1_PKSG_PT2_PKSK_T4_iiT6__param_7];
	ld.param.u64 	%rd248, [_ZN3cub18CUB_300001_SM_10006detail10radix_sort29DeviceRadixSortOnesweepKernelINS1_5radix10policy_hubIfijE10Policy1000ELNS0_9SortOrderE1EfijiiNS1_21identity_decomposer_tEEEvPT5_SB_PT3_PKSC_PT1_PKSG_PT2_PKSK_T4_iiT6__param_3];
	ld.param.u64 	%rd245, [_ZN3cub18CUB_300001_SM_10006detail10radix_sort29DeviceRadixSortOnesweepKernelINS1_5radix10policy_hubIfijE10Policy1000ELNS0_9SortOrderE1EfijiiNS1_21identity_decomposer_tEEEvPT5_SB_PT3_PKSC_PT1_PKSG_PT2_PKSK_T4_iiT6__param_2];
	setp.lt.s32 	%p83, %r3074, 0;
	selp.b32 	%r921, 0, 2147483647, %p83;
	xor.b32  	%r3156, %r921, %r3074;
	setp.lt.s32 	%p84, %r3060, 0;
	selp.b32 	%r922, 0, 2147483647, %p84;
	xor.b32  	%r3142, %r922, %r3060;
	setp.lt.s32 	%p85, %r3058, 0;
	selp.b32 	%r923, 0, 2147483647, %p85;
	xor.b32  	%r3140, %r923, %r3058;
	setp.lt.s32 	%p86, %r3059, 0;
	selp.b32 	%r924, 0, 2147483647, %p86;
	xor.b32  	%r3141, %r924, %r3059;
	setp.lt.s32 	%p87, %r3057, 0;
	selp.b32 	%r925, 0, 2147483647, %p87;
	xor.b32  	%r3139, %r925, %r3057;
	setp.lt.s32 	%p88, %r3056, 0;
	selp.b32 	%r926, 0, 2147483647, %p88;
	xor.b32  	%r3138, %r926, %r3056;
	setp.lt.s32 	%p89, %r3072, 0;
	selp.b32 	%r927, 0, 2147483647, %p89;
	xor.b32  	%r3154, %r927, %r3072;
	setp.lt.s32 	%p90, %r3073, 0;
	selp.b32 	%r928, 0, 2147483647, %p90;
	xor.b32  	%r3155, %r928, %r3073;
	setp.lt.u32 	%p91, %r1, 256;
	setp.eq.s32 	%p92, %r3086, 8832;
	and.pred  	%p93, %p91, %p92;
	selp.u32 	%r929, 1, 0, %p93;
	{ 
	.reg .pred 	%p1; 
	.reg .pred 	%p2; 
	setp.ne.u32 	%p1, %r929, 0; 
	bar.red.or.pred 	%p2, 0, %p1; 
	selp.u32 	%r930, 1, 0, %p2; 
	}
	setp.eq.s32 	%p94, %r930, 0;
	and.b32  	%r931, %r1, 992;
	and.b32  	%r932, %r1, 31;
	mul.lo.s32 	%r933, %r931, 23;
	or.b32  	%r934, %r933, %r932;
	cvt.u64.u32 	%rd36, %r5;
	cvt.u64.u32 	%rd7, %r934;
	add.s64 	%rd37, %rd7, %rd36;
	cvta.to.global.u64 	%rd38, %rd249;
	shl.b64 	%rd39, %rd37, 2;
	add.s64 	%rd8, %rd38, %rd39;
	cvta.to.global.u64 	%rd40, %rd245;
	mul.wide.u32 	%rd41, %r1, 4;
	add.s64 	%rd9, %rd40, %rd41;
	cvta.to.global.u64 	%rd42, %rd248;
	add.s64 	%rd10, %rd42, %rd41;
	@%p94 bra 	$L__BB15_223;
	setp.gt.u32 	%p95, %r1, 255;
	setp.gt.u32 	%p96, %r1, %r132;
	selp.b32 	%r152, 8832, 0, %p96;
	@%p95 bra 	$L__BB15_76;
	ld.global.u32 	%r935, [%rd10];
	sub.s32 	%r3090, %r935, %r152;
	st.shared.u32 	[%r141+35328], %r3090;
	setp.lt.s32 	%p97, %r4, 1;
	mov.u32 	%r3091, %r3086;
	@%p97 bra 	$L__BB15_75;
	mov.b32 	%r3088, -1;
	mov.u32 	%r3087, %r4;
	mov.u32 	%r3091, %r3086;
$L__BB15_71:
	add.s32 	%r157, %r3087, -1;
	shl.b32 	%r937, %r157, 8;
	add.s32 	%r938, %r937, %r1;
	mul.wide.s32 	%rd43, %r938, 4;
	add.s64 	%rd11, %rd3, %rd43;
$L__BB15_72:
	membar.cta;
	ld.volatile.global.u32 	%r158, [%rd11];
	setp.eq.s32 	%p98, %r158, 0;
	@%p98 bra 	$L__BB15_72;
	and.b32  	%r939, %r158, 1073741823;
	add.s32 	%r3091, %r939, %r3091;
	setp.gt.s32 	%p99, %r158, -1;
	vote.sync.ballot.b32 	%r3088, %p99, %r3088;
	setp.gt.u32 	%p101, %r3087, 1;
	and.pred  	%p102, %p99, %p101;
	mov.u32 	%r3087, %r157;
	@%p102 bra 	$L__BB15_71;
	ld.shared.u32 	%r3090, [%r141+35328];
$L__BB15_75:
	or.b32  	%r940, %r3091, -2147483648;
	st.volatile.global.u32 	[%rd6], %r940;
	sub.s32 	%r941, %r3091, %r3086;
	add.s32 	%r942, %r941, %r3090;
	st.shared.u32 	[%r141+35328], %r942;
$L__BB15_76:
	ld.param.u32 	%r3019, [_ZN3cub18CUB_300001_SM_10006detail10radix_sort29DeviceRadixSortOnesweepKernelINS1_5radix10policy_hubIfijE10Policy1000ELNS0_9SortOrderE1EfijiiNS1_21identity_decomposer_tEEEvPT5_SB_PT3_PKSC_PT1_PKSG_PT2_PKSK_T4_iiT6__param_8];
	ld.param.u64 	%rd246, [_ZN3cub18CUB_300001_SM_10006detail10radix_sort29DeviceRadixSortOnesweepKernelINS1_5radix10policy_hubIfijE10Policy1000ELNS0_9SortOrderE1EfijiiNS1_21identity_decomposer_tEEEvPT5_SB_PT3_PKSC_PT1_PKSG_PT2_PKSK_T4_iiT6__param_2];
	setp.gt.u32 	%p103, %r1, 255;
	setp.lt.s32 	%p104, %r6, %r3019;
	setp.eq.s64 	%p105, %rd246, 0;
	or.pred  	%p106, %p105, %p104;
	or.pred  	%p107, %p103, %p106;
	@%p107 bra 	$L__BB15_78;
	ld.shared.u32 	%r943, [%r141+35328];
	add.s32 	%r944, %r152, %r3086;
	add.s32 	%r945, %r944, %r943;
	st.global.u32 	[%rd9], %r945;
$L__BB15_78:
	ld.param.u32 	%r3020, [_ZN3cub18CUB_300001_SM_10006detail10radix_sort29DeviceRadixSortOnesweepKernelINS1_5radix10policy_hubIfijE10Policy1000ELNS0_9SortOrderE1EfijiiNS1_21identity_decomposer_tEEEvPT5_SB_PT3_PKSC_PT1_PKSG_PT2_PKSK_T4_iiT6__param_8];
	setp.gt.s32 	%p108, %r6, %r3020;
	bar.sync 	0;
	mov.u32 	%r947, _ZZN3cub18CUB_300001_SM_10006detail10radix_sort29DeviceRadixSortOnesweepKernelINS1_5radix10policy_hubIfijE10Policy1000ELNS0_9SortOrderE1EfijiiNS1_21identity_decomposer_tEEEvPT5_SB_PT3_PKSC_PT1_PKSG_PT2_PKSK_T4_iiT6_E1s;
	add.s32 	%r948, %r947, %r734;
	ld.shared.u32 	%rd13, [%r948+35328];
	@%p108 bra 	$L__BB15_80;
	add.s64 	%rd44, %rd7, %rd13;
	shl.b64 	%rd45, %rd44, 2;
	add.s64 	%rd46, %rd2, %rd45;
	st.global.u32 	[%rd46], %r3077;
	st.global.u32 	[%rd46+128], %r3076;
	st.global.u32 	[%rd46+256], %r3075;
	st.global.u32 	[%rd46+384], %r3074;
	st.global.u32 	[%rd46+512], %r3073;
	st.global.u32 	[%rd46+640], %r3072;
	st.global.u32 	[%rd46+768], %r3071;
	st.global.u32 	[%rd46+896], %r3070;
	st.global.u32 	[%rd46+1024], %r3069;
	st.global.u32 	[%rd46+1152], %r3068;
	st.global.u32 	[%rd46+1280], %r3067;
	st.global.u32 	[%rd46+1408], %r3066;
	st.global.u32 	[%rd46+1536], %r3065;
	st.global.u32 	[%rd46+1664], %r3064;
	st.global.u32 	[%rd46+1792], %r3063;
	st.global.u32 	[%rd46+1920], %r3062;
	st.global.u32 	[%rd46+2048], %r3061;
	st.global.u32 	[%rd46+2176], %r3060;
	st.global.u32 	[%rd46+2304], %r3059;
	st.global.u32 	[%rd46+2432], %r3058;
	st.global.u32 	[%rd46+2560], %r3057;
	st.global.u32 	[%rd46+2688], %r3056;
	st.global.u32 	[%rd46+2816], %r3055;
	bra.uni 	$L__BB15_126;
$L__BB15_80:
	ld.param.u32 	%r3021, [_ZN3cub18CUB_300001_SM_10006detail10radix_sort29DeviceRadixSortOnesweepKernelINS1_5radix10policy_hubIfijE10Policy1000ELNS0_9SortOrderE1EfijiiNS1_21identity_decomposer_tEEEvPT5_SB_PT3_PKSC_PT1_PKSG_PT2_PKSK_T4_iiT6__param_8];
	cvt.u32.u64 	%r949, %rd7;
	mad.lo.s32 	%r164, %r4, -8832, %r3021;
	setp.ge.s32 	%p109, %r949, %r164;
	add.s64 	%rd47, %rd7, %rd13;
	shl.b64 	%rd48, %rd47, 2;
	add.s64 	%rd14, %rd2, %rd48;
	@%p109 bra 	$L__BB15_82;
	st.global.u32 	[%rd14], %r3077;
$L__BB15_82:
	add.s32 	%r951, %r949, 32;
	setp.ge.s32 	%p110, %r951, %r164;
	@%p110 bra 	$L__BB15_84;
	st.global.u32 	[%rd14+128], %r3076;
$L__BB15_84:
	add.s32 	%r953, %r949, 64;
	setp.ge.s32 	%p111, %r953, %r164;
	@%p111 bra 	$L__BB15_86;
	st.global.u32 	[%rd14+256], %r3075;
$L__BB15_86:
	add.s32 	%r955, %r949, 96;
	setp.ge.s32 	%p112, %r955, %r164;
	@%p112 bra 	$L__BB15_88;
	st.global.u32 	[%rd14+384], %r3074;
$L__BB15_88:
	add.s32 	%r957, %r949, 128;
	setp.ge.s32 	%p113, %r957, %r164;
	@%p113 bra 	$L__BB15_90;
	st.global.u32 	[%rd14+512], %r3073;
$L__BB15_90:
	add.s32 	%r959, %r949, 160;
	setp.ge.s32 	%p114, %r959, %r164;
	@%p114 bra 	$L__BB15_92;
	st.global.u32 	[%rd14+640], %r3072;
$L__BB15_92:
	add.s32 	%r961, %r949, 192;
	setp.ge.s32 	%p115, %r961, %r164;
	@%p115 bra 	$L__BB15_94;
	st.global.u32 	[%rd14+768], %r3071;
$L__BB15_94:
	add.s32 	%r963, %r949, 224;
	setp.ge.s32 	%p116, %r963, %r164;
	@%p116 bra 	$L__BB15_96;
	st.global.u32 	[%rd14+896], %r3070;
$L__BB15_96:
	add.s32 	%r965, %r949, 256;
	setp.ge.s32 	%p117, %r965, %r164;
	@%p117 bra 	$L__BB15_98;
	st.global.u32 	[%rd14+1024], %r3069;
$L__BB15_98:
	add.s32 	%r967, %r949, 288;
	setp.ge.s32 	%p118, %r967, %r164;
	@%p118 bra 	$L__BB15_100;
	st.global.u32 	[%rd14+1152], %r3068;
$L__BB15_100:
	add.s32 	%r969, %r949, 320;
	setp.ge.s32 	%p119, %r969, %r164;
	@%p119 bra 	$L__BB15_102;
	st.global.u32 	[%rd14+1280], %r3067;
$L__BB15_102:
	add.s32 	%r971, %r949, 352;
	setp.ge.s32 	%p120, %r971, %r164;
	@%p120 bra 	$L__BB15_104;
	st.global.u32 	[%rd14+1408], %r3066;
$L__BB15_104:
	add.s32 	%r973, %r949, 384;
	setp.ge.s32 	%p121, %r973, %r164;
	@%p121 bra 	$L__BB15_106;
	st.global.u32 	[%rd14+1536], %r3065;
$L__BB15_106:
	add.s32 	%r975, %r949, 416;
	setp.ge.s32 	%p122, %r975, %r164;
	@%p122 bra 	$L__BB15_108;
	st.global.u32 	[%rd14+1664], %r3064;
$L__BB15_108:
	add.s32 	%r977, %r949, 448;
	setp.ge.s32 	%p123, %r977, %r164;
	@%p123 bra 	$L__BB15_110;
	st.global.u32 	[%rd14+1792], %r3063;
$L__BB15_110:
	add.s32 	%r979, %r949, 480;
	setp.ge.s32 	%p124, %r979, %r164;
	@%p124 bra 	$L__BB15_112;
	st.global.u32 	[%rd14+1920], %r3062;
$L__BB15_112:
	add.s32 	%r981, %r949, 512;
	setp.ge.s32 	%p125, %r981, %r164;
	@%p125 bra 	$L__BB15_114;
	st.global.u32 	[%rd14+2048], %r3061;
$L__BB15_114:
	add.s32 	%r983, %r949, 544;
	setp.ge.s32 	%p126, %r983, %r164;
	@%p126 bra 	$L__BB15_116;
	st.global.u32 	[%rd14+2176], %r3060;
$L__BB15_116:
	add.s32 	%r985, %r949, 576;
	setp.ge.s32 	%p127, %r985, %r164;
	@%p127 bra 	$L__BB15_118;
	st.global.u32 	[%rd14+2304], %r3059;
$L__BB15_118:
	add.s32 	%r987, %r949, 608;
	setp.ge.s32 	%p128, %r987, %r164;
	@%p128 bra 	$L__BB15_120;
	st.global.u32 	[%rd14+2432], %r3058;
$L__BB15_120:
	add.s32 	%r989, %r949, 640;
	setp.ge.s32 	%p129, %r989, %r164;
	@%p129 bra 	$L__BB15_122;
	st.global.u32 	[%rd14+2560], %r3057;
$L__BB15_122:
	add.s32 	%r991, %r949, 672;
	setp.ge.s32 	%p130, %r991, %r164;
	@%p130 bra 	$L__BB15_124;
	st.global.u32 	[%rd14+2688], %r3056;
$L__BB15_124:
	add.s32 	%r993, %r949, 704;
	setp.ge.s32 	%p131, %r993, %r164;
	@%p131 bra 	$L__BB15_126;
	st.global.u32 	[%rd14+2816], %r3055;
$L__BB15_126:
	ld.param.u32 	%r3022, [_ZN3cub18CUB_300001_SM_10006detail10radix_sort29DeviceRadixSortOnesweepKernelINS1_5radix10policy_hubIfijE10Policy1000ELNS0_9SortOrderE1EfijiiNS1_21identity_decomposer_tEEEvPT5_SB_PT3_PKSC_PT1_PKSG_PT2_PKSK_T4_iiT6__param_8];
	setp.gt.s32 	%p132, %r6, %r3022;
	@%p132 bra 	$L__BB15_128;
	ld.global.u32 	%r3136, [%rd8];
	ld.global.u32 	%r3135, [%rd8+128];
	ld.global.u32 	%r3134, [%rd8+256];
	ld.global.u32 	%r3133, [%rd8+384];
	ld.global.u32 	%r3132, [%rd8+512];
	ld.global.u32 	%r3131, [%rd8+640];
	ld.global.u32 	%r3130, [%rd8+768];
	ld.global.u32 	%r3129, [%rd8+896];
	ld.global.u32 	%r3128, [%rd8+1024];
	ld.global.u32 	%r3127, [%rd8+1152];
	ld.global.u32 	%r3126, [%rd8+1280];
	ld.global.u32 	%r3125, [%rd8+1408];
	ld.global.u32 	%r3124, [%rd8+1536];
	ld.global.u32 	%r3123, [%rd8+1664];
	ld.global.u32 	%r3122, [%rd8+1792];
	ld.global.u32 	%r3121, [%rd8+1920];
	ld.global.u32 	%r3120, [%rd8+2048];
	ld.global.u32 	%r3119, [%rd8+2176];
	ld.global.u32 	%r3118, [%rd8+2304];
	ld.global.u32 	%r3117, [%rd8+2432];
	ld.global.u32 	%r3116, [%rd8+2560];
	ld.global.u32 	%r3115, [%rd8+2688];
	ld.global.u32 	%r3114, [%rd8+2816];
	bra.uni 	$L__BB15_174;
$L__BB15_128:
	ld.param.u32 	%r3023, [_ZN3cub18CUB_300001_SM_10006detail10radix_sort29DeviceRadixSortOnesweepKernelINS1_5radix10policy_hubIfijE10Policy1000ELNS0_9SortOrderE1EfijiiNS1_21identity_decomposer_tEEEvPT5_SB_PT3_PKSC_PT1_PKSG_PT2_PKSK_T4_iiT6__param_8];
	cvt.u32.u64 	%r995, %rd7;
	sub.s32 	%r188, %r3023, %r5;
	setp.ge.s32 	%p133, %r995, %r188;
	@%p133 bra 	$L__BB15_130;
	ld.global.u32 	%r3136, [%rd8];
$L__BB15_130:
	add.s32 	%r998, %r995, 32;
	setp.ge.s32 	%p134, %r998, %r188;
	@%p134 bra 	$L__BB15_132;
	ld.global.u32 	%r3135, [%rd8+128];
$L__BB15_132:
	add.s32 	%r1001, %r995, 64;
	setp.ge.s32 	%p135, %r1001, %r188;
	@%p135 bra 	$L__BB15_134;
	ld.global.u32 	%r3134, [%rd8+256];
$L__BB15_134:
	add.s32 	%r1004, %r995, 96;
	setp.ge.s32 	%p136, %r1004, %r188;
	@%p136 bra 	$L__BB15_136;
	ld.global.u32 	%r3133, [%rd8+384];
$L__BB15_136:
	add.s32 	%r1007, %r995, 128;
	setp.ge.s32 	%p137, %r1007, %r188;
	@%p137 bra 	$L__BB15_138;
	ld.global.u32 	%r3132, [%rd8+512];
$L__BB15_138:
	add.s32 	%r1010, %r995, 160;
	setp.ge.s32 	%p138, %r1010, %r188;
	@%p138 bra 	$L__BB15_140;
	ld.global.u32 	%r3131, [%rd8+640];
$L__BB15_140:
	add.s32 	%r1013, %r995, 192;
	setp.ge.s32 	%p139, %r1013, %r188;
	@%p139 bra 	$L__BB15_142;
	ld.global.u32 	%r3130, [%rd8+768];
$L__BB15_142:
	add.s32 	%r1016, %r995, 224;
	setp.ge.s32 	%p140, %r1016, %r188;
	@%p140 bra 	$L__BB15_144;
	ld.global.u32 	%r3129, [%rd8+896];
$L__BB15_144:
	add.s32 	%r1019, %r995, 256;
	setp.ge.s32 	%p141, %r1019, %r188;
	@%p141 bra 	$L__BB15_146;
	ld.global.u32 	%r3128, [%rd8+1024];
$L__BB15_146:
	add.s32 	%r1022, %r995, 288;
	setp.ge.s32 	%p142, %r1022, %r188;
	@%p142 bra 	$L__BB15_148;
	ld.global.u32 	%r3127, [%rd8+1152];
$L__BB15_148:
	add.s32 	%r1025, %r995, 320;
	setp.ge.s32 	%p143, %r1025, %r188;
	@%p143 bra 	$L__BB15_150;
	ld.global.u32 	%r3126, [%rd8+1280];
$L__BB15_150:
	add.s32 	%r1028, %r995, 352;
	setp.ge.s32 	%p144, %r1028, %r188;
	@%p144 bra 	$L__BB15_152;
	ld.global.u32 	%r3125, [%rd8+1408];
$L__BB15_152:
	add.s32 	%r1031, %r995, 384;
	setp.ge.s32 	%p145, %r1031, %r188;
	@%p145 bra 	$L__BB15_154;
	ld.global.u32 	%r3124, [%rd8+1536];
$L__BB15_154:
	add.s32 	%r1034, %r995, 416;
	setp.ge.s32 	%p146, %r1034, %r188;
	@%p146 bra 	$L__BB15_156;
	ld.global.u32 	%r3123, [%rd8+1664];
$L__BB15_156:
	add.s32 	%r1037, %r995, 448;
	setp.ge.s32 	%p147, %r1037, %r188;
	@%p147 bra 	$L__BB15_158;
	ld.global.u32 	%r3122, [%rd8+1792];
$L__BB15_158:
	add.s32 	%r1040, %r995, 480;
	setp.ge.s32 	%p148, %r1040, %r188;
	@%p148 bra 	$L__BB15_160;
	ld.global.u32 	%r3121, [%rd8+1920];
$L__BB15_160:
	add.s32 	%r1043, %r995, 512;
	setp.ge.s32 	%p149, %r1043, %r188;
	@%p149 bra 	$L__BB15_162;
	ld.global.u32 	%r3120, [%rd8+2048];
$L__BB15_162:
	add.s32 	%r1046, %r995, 544;
	setp.ge.s32 	%p150, %r1046, %r188;
	@%p150 bra 	$L__BB15_164;
	ld.global.u32 	%r3119, [%rd8+2176];
$L__BB15_164:
	add.s32 	%r1049, %r995, 576;
	setp.ge.s32 	%p151, %r1049, %r188;
	@%p151 bra 	$L__BB15_166;
	ld.global.u32 	%r3118, [%rd8+2304];
$L__BB15_166:
	add.s32 	%r1052, %r995, 608;
	setp.ge.s32 	%p152, %r1052, %r188;
	@%p152 bra 	$L__BB15_168;
	ld.global.u32 	%r3117, [%rd8+2432];
$L__BB15_168:
	add.s32 	%r1055, %r995, 640;
	setp.ge.s32 	%p153, %r1055, %r188;
	@%p153 bra 	$L__BB15_170;
	ld.global.u32 	%r3116, [%rd8+2560];
$L__BB15_170:
	add.s32 	%r1058, %r995, 672;
	setp.ge.s32 	%p154, %r1058, %r188;
	@%p154 bra 	$L__BB15_172;
	ld.global.u32 	%r3115, [%rd8+2688];
$L__BB15_172:
	add.s32 	%r1061, %r995, 704;
	setp.ge.s32 	%p155, %r1061, %r188;
	@%p155 bra 	$L__BB15_174;
	ld.global.u32 	%r3114, [%rd8+2816];
$L__BB15_174:
	ld.param.u32 	%r3024, [_ZN3cub18CUB_300001_SM_10006detail10radix_sort29DeviceRadixSortOnesweepKernelINS1_5radix10policy_hubIfijE10Policy1000ELNS0_9SortOrderE1EfijiiNS1_21identity_decomposer_tEEEvPT5_SB_PT3_PKSC_PT1_PKSG_PT2_PKSK_T4_iiT6__param_8];
	setp.gt.s32 	%p156, %r6, %r3024;
	@%p156 bra 	$L__BB15_176;
	add.s64 	%rd49, %rd7, %rd13;
	shl.b64 	%rd50, %rd49, 2;
	add.s64 	%rd51, %rd1, %rd50;
	st.global.u32 	[%rd51], %r3136;
	st.global.u32 	[%rd51+128], %r3135;
	st.global.u32 	[%rd51+256], %r3134;
	st.global.u32 	[%rd51+384], %r3133;
	st.global.u32 	[%rd51+512], %r3132;
	st.global.u32 	[%rd51+640], %r3131;
	st.global.u32 	[%rd51+768], %r3130;
	st.global.u32 	[%rd51+896], %r3129;
	st.global.u32 	[%rd51+1024], %r3128;
	st.global.u32 	[%rd51+1152], %r3127;
	st.global.u32 	[%rd51+1280], %r3126;
	st.global.u32 	[%rd51+1408], %r3125;
	st.global.u32 	[%rd51+1536], %r3124;
	st.global.u32 	[%rd51+1664], %r3123;
	st.global.u32 	[%rd51+1792], %r3122;
	st.global.u32 	[%rd51+1920], %r3121;
	st.global.u32 	[%rd51+2048], %r3120;
	st.global.u32 	[%rd51+2176], %r3119;
	st.global.u32 	[%rd51+2304], %r3118;
	st.global.u32 	[%rd51+2432], %r3117;
	st.global.u32 	[%rd51+2560], %r3116;
	st.global.u32 	[%rd51+2688], %r3115;
	st.global.u32 	[%rd51+2816], %r3114;
	bra.uni 	$L__BB15_222;
$L__BB15_176:
	ld.param.u32 	%r3025, [_ZN3cub18CUB_300001_SM_10006detail10radix_sort29DeviceRadixSortOnesweepKernelINS1_5radix10policy_hubIfijE10Policy1000ELNS0_9SortOrderE1EfijiiNS1_21identity_decomposer_tEEEvPT5_SB_PT3_PKSC_PT1_PKSG_PT2_PKSK_T4_iiT6__param_8];
	cvt.u32.u64 	%r1063, %rd7;
	mad.lo.s32 	%r257, %r4, -8832, %r3025;
	setp.ge.s32 	%p157, %r1063, %r257;
	add.s64 	%rd52, %rd7, %rd13;
	shl.b64 	%rd53, %rd52, 2;
	add.s64 	%rd15, %rd1, %rd53;
	@%p157 bra 	$L__BB15_178;
	st.global.u32 	[%rd15], %r3136;
$L__BB15_178:
	add.s32 	%r1065, %r1063, 32;
	setp.ge.s32 	%p158, %r1065, %r257;
	@%p158 bra 	$L__BB15_180;
	st.global.u32 	[%rd15+128], %r3135;
$L__BB15_180:
	add.s32 	%r1067, %r1063, 64;
	setp.ge.s32 	%p159, %r1067, %r257;
	@%p159 bra 	$L__BB15_182;
	st.global.u32 	[%rd15+256], %r3134;
$L__BB15_182:
	add.s32 	%r1069, %r1063, 96;
	setp.ge.s32 	%p160, %r1069, %r257;
	@%p160 bra 	$L__BB15_184;
	st.global.u32 	[%rd15+384], %r3133;
$L__BB15_184:
	add.s32 	%r1071, %r1063, 128;
	setp.ge.s32 	%p161, %r1071, %r257;
	@%p161 bra 	$L__BB15_186;
	st.global.u32 	[%rd15+512], %r3132;
$L__BB15_186:
	add.s32 	%r1073, %r1063, 160;
	setp.ge.s32 	%p162, %r1073, %r257;
	@%p162 bra 	$L__BB15_188;
	st.global.u32 	[%rd15+640], %r3131;
$L__BB15_188:
	add.s32 	%r1075, %r1063, 192;
	setp.ge.s32 	%p163, %r1075, %r257;
	@%p163 bra 	$L__BB15_190;
	st.global.u32 	[%rd15+768], %r3130;
$L__BB15_190:
	add.s32 	%r1077, %r1063, 224;
	setp.ge.s32 	%p164, %r1077, %r257;
	@%p164 bra 	$L__BB15_192;
	st.global.u32 	[%rd15+896], %r3129;
$L__BB15_192:
	add.s32 	%r1079, %r1063, 256;
	setp.ge.s32 	%p165, %r1079, %r257;
	@%p165 bra 	$L__BB15_194;
	st.global.u32 	[%rd15+1024], %r3128;
$L__BB15_194:
	add.s32 	%r1081, %r1063, 288;
	setp.ge.s32 	%p166, %r1081, %r257;
	@%p166 bra 	$L__BB15_196;
	st.global.u32 	[%rd15+1152], %r3127;
$L__BB15_196:
	add.s32 	%r1083, %r1063, 320;
	setp.ge.s32 	%p167, %r1083, %r257;
	@%p167 bra 	$L__BB15_198;
	st.global.u32 	[%rd15+1280], %r3126;
$L__BB15_198:
	add.s32 	%r1085, %r1063, 352;
	setp.ge.s32 	%p168, %r1085, %r257;
	@%p168 bra 	$L__BB15_200;
	st.global.u32 	[%rd15+1408], %r3125;
$L__BB15_200:
	add.s32 	%r1087, %r1063, 384;
	setp.ge.s32 	%p169, %r1087, %r257;
	@%p169 bra 	$L__BB15_202;
	st.global.u32 	[%rd15+1536], %r3124;
$L__BB15_202:
	add.s32 	%r1089, %r1063, 416;
	setp.ge.s32 	%p170, %r1089, %r257;
	@%p170 bra 	$L__BB15_204;
	st.global.u32 	[%rd15+1664], %r3123;
$L__BB15_204:
	add.s32 	%r1091, %r1063, 448;
	setp.ge.s32 	%p171, %r1091, %r257;
	@%p171 bra 	$L__BB15_206;
	st.global.u32 	[%rd15+1792], %r3122;
$L__BB15_206:
	add.s32 	%r1093, %r1063, 480;
	setp.ge.s32 	%p172, %r1093, %r257;
	@%p172 bra 	$L__BB15_208;
	st.global.u32 	[%rd15+1920], %r3121;
$L__BB15_208:
	add.s32 	%r1095, %r1063, 512;
	setp.ge.s32 	%p173, %r1095, %r257;
	@%p173 bra 	$L__BB15_210;
	st.global.u32 	[%rd15+2048], %r3120;
$L__BB15_210:
	add.s32 	%r1097, %r1063, 544;
	setp.ge.s32 	%p174, %r1097, %r257;
	@%p174 bra 	$L__BB15_212;
	st.global.u32 	[%rd15+2176], %r3119;
$L__BB15_212:
	add.s32 	%r1099, %r1063, 576;
	setp.ge.s32 	%p175, %r1099, %r257;
	@%p175 bra 	$L__BB15_214;
	st.global.u32 	[%rd15+2304], %r3118;
$L__BB15_214:
	add.s32 	%r1101, %r1063, 608;
	setp.ge.s32 	%p176, %r1101, %r257;
	@%p176 bra 	$L__BB15_216;
	st.global.u32 	[%rd15+2432], %r3117;
$L__BB15_216:
	add.s32 	%r1103, %r1063, 640;
	setp.ge.s32 	%p177, %r1103, %r257;
	@%p177 bra 	$L__BB15_218;
	st.global.u32 	[%rd15+2560], %r3116;
$L__BB15_218:
	add.s32 	%r1105, %r1063, 672;
	setp.ge.s32 	%p178, %r1105, %r257;
	@%p178 bra 	$L__BB15_220;
	st.global.u32 	[%rd15+2688], %r3115;
$L__BB15_220:
	add.s32 	%r1107, %r1063, 704;
	setp.ge.s32 	%p179, %r1107, %r257;
	@%p179 bra 	$L__BB15_222;
	st.global.u32 	[%rd15+2816], %r3114;
$L__BB15_222:
	// begin inline asm
	exit;
	// end inline asm
	mov.u32 	%r3137, %r3055;
	mov.u32 	%r3138, %r3056;
	mov.u32 	%r3139, %r3057;
	mov.u32 	%r3140, %r3058;
	mov.u32 	%r3141, %r3059;
	mov.u32 	%r3142, %r3060;
	mov.u32 	%r3143, %r3061;
	mov.u32 	%r3144, %r3062;
	mov.u32 	%r3145, %r3063;
	mov.u32 	%r3146, %r3064;
	mov.u32 	%r3147, %r3065;
	mov.u32 	%r3148, %r3066;
	mov.u32 	%r3149, %r3067;
	mov.u32 	%r3150, %r3068;
	mov.u32 	%r3151, %r3069;
	mov.u32 	%r3152, %r3070;
	mov.u32 	%r3153, %r3071;
	mov.u32 	%r3154, %r3072;
	mov.u32 	%r3155, %r3073;
	mov.u32 	%r3156, %r3074;
	mov.u32 	%r3157, %r3075;
	mov.u32 	%r3158, %r3076;
	mov.u32 	%r3159, %r3077;
$L__BB15_223:
	mul.hi.u32 	%r1108, %r1, 357913942;
	add.s32 	%r1109, %r1108, %r1;
	shl.b32 	%r1110, %r1109, 2;
	add.s32 	%r1112, %r708, %r1110;
	add.s32 	%r281, %r1112, 13328;
	st.shared.u32 	[%r1112+13328], %r3086;
	bar.sync 	0;
	setp.gt.u32 	%p180, %r1, 31;
	@%p180 bra 	$L__BB15_225;
	mad.lo.s32 	%r1144, %r1, 52, %r708;
	ld.shared.u32 	%r1145, [%r1144+13328];
	ld.shared.u32 	%r1146, [%r1144+13332];
	ld.shared.u32 	%r1147, [%r1144+13336];
	ld.shared.u32 	%r1148, [%r1144+13340];
	ld.shared.u32 	%r1149, [%r1144+13344];
	ld.shared.u32 	%r1150, [%r1144+13348];
	ld.shared.u32 	%r1151, [%r1144+13352];
	ld.shared.u32 	%r1152, [%r1144+13356];
	ld.shared.u32 	%r1153, [%r1144+13360];
	ld.shared.u32 	%r1154, [%r1144+13364];
	ld.shared.u32 	%r1155, [%r1144+13368];
	ld.shared.u32 	%r1156, [%r1144+13372];
	add.s32 	%r1157, %r1146, %r1145;
	add.s32 	%r1158, %r1157, %r1147;
	add.s32 	%r1159, %r1158, %r1148;
	add.s32 	%r1160, %r1159, %r1149;
	add.s32 	%r1161, %r1160, %r1150;
	add.s32 	%r1162, %r1161, %r1151;
	add.s32 	%r1163, %r1162, %r1152;
	add.s32 	%r1164, %r1163, %r1153;
	add.s32 	%r1165, %r1164, %r1154;
	add.s32 	%r1166, %r1165, %r1155;
	add.s32 	%r1117, %r1166, %r1156;
	mov.b32 	%r1115, 1;
	mov.b32 	%r1140, 0;
	mov.b32 	%r1142, -1;
	// begin inline asm
	{  .reg .s32 r0;  .reg .pred p;  shfl.sync.up.b32 r0|p, %r1117, %r1115, %r1140, %r1142;  @p add.s32 r0, r0, %r1117;  mov.s32 %r1113, r0;}
	// end inline asm
	mov.b32 	%r1121, 2;
	// begin inline asm
	{  .reg .s32 r0;  .reg .pred p;  shfl.sync.up.b32 r0|p, %r1113, %r1121, %r1140, %r1142;  @p add.s32 r0, r0, %r1113;  mov.s32 %r1119, r0;}
	// end inline asm
	mov.b32 	%r1127, 4;
	// begin inline asm
	{  .reg .s32 r0;  .reg .pred p;  shfl.sync.up.b32 r0|p, %r1119, %r1127, %r1140, %r1142;  @p add.s32 r0, r0, %r1119;  mov.s32 %r1125, r0;}
	// end inline asm
	mov.b32 	%r1133, 8;
	// begin inline asm
	{  .reg .s32 r0;  .reg .pred p;  shfl.sync.up.b32 r0|p, %r1125, %r1133, %r1140, %r1142;  @p add.s32 r0, r0, %r1125;  mov.s32 %r1131, r0;}
	// end inline asm
	mov.b32 	%r1139, 16;
	// begin inline asm
	{  .reg .s32 r0;  .reg .pred p;  shfl.sync.up.b32 r0|p, %r1131, %r1139, %r1140, %r1142;  @p add.s32 r0, r0, %r1131;  mov.s32 %r1137, r0;}
	// end inline asm
	sub.s32 	%r1167, %r1137, %r1117;
	add.s32 	%r1168, %r1145, %r1167;
	add.s32 	%r1169, %r1146, %r1168;
	add.s32 	%r1170, %r1147, %r1169;
	add.s32 	%r1171, %r1148, %r1170;
	add.s32 	%r1172, %r1149, %r1171;
	add.s32 	%r1173, %r1150, %r1172;
	add.s32 	%r1174, %r1151, %r1173;
	add.s32 	%r1175, %r1152, %r1174;
	add.s32 	%r1176, %r1153, %r1175;
	add.s32 	%r1177, %r1154, %r1176;
	add.s32 	%r1178, %r1155, %r1177;
	st.shared.u32 	[%r1144+13328], %r1167;
	st.shared.u32 	[%r1144+13332], %r1168;
	st.shared.u32 	[%r1144+13336], %r1169;
	st.shared.u32 	[%r1144+13340], %r1170;
	st.shared.u32 	[%r1144+13344], %r1171;
	st.shared.u32 	[%r1144+13348], %r1172;
	st.shared.u32 	[%r1144+13352], %r1173;
	st.shared.u32 	[%r1144+13356], %r1174;
	st.shared.u32 	[%r1144+13360], %r1175;
	st.shared.u32 	[%r1144+13364], %r1176;
	st.shared.u32 	[%r1144+13368], %r1177;
	st.shared.u32 	[%r1144+13372], %r1178;
$L__BB15_225:
	setp.gt.u32 	%p181, %r1, 255;
	bar.sync 	0;
	ld.shared.u32 	%r282, [%r281];
	@%p181 bra 	$L__BB15_227;
	ld.shared.u32 	%r1179, [%r141];
	add.s32 	%r1180, %r1179, %r282;
	st.shared.u32 	[%r141], %r1180;
	ld.shared.u32 	%r1181, [%r141+1024];
	add.s32 	%r1182, %r1181, %r282;
	st.shared.u32 	[%r141+1024], %r1182;
	ld.shared.u32 	%r1183, [%r141+2048];
	add.s32 	%r1184, %r1183, %r282;
	st.shared.u32 	[%r141+2048], %r1184;
	ld.shared.u32 	%r1185, [%r141+3072];
	add.s32 	%r1186, %r1185, %r282;
	st.shared.u32 	[%r141+3072], %r1186;
	ld.shared.u32 	%r1187, [%r141+4096];
	add.s32 	%r1188, %r1187, %r282;
	st.shared.u32 	[%r141+4096], %r1188;
	ld.shared.u32 	%r1189, [%r141+5120];
	add.s32 	%r1190, %r1189, %r282;
	st.shared.u32 	[%r141+5120], %r1190;
	ld.shared.u32 	%r1191, [%r141+6144];
	add.s32 	%r1192, %r1191, %r282;
	st.shared.u32 	[%r141+6144], %r1192;
	ld.shared.u32 	%r1193, [%r141+7168];
	add.s32 	%r1194, %r1193, %r282;
	st.shared.u32 	[%r141+7168], %r1194;
	ld.shared.u32 	%r1195, [%r141+8192];
	add.s32 	%r1196, %r1195, %r282;
	st.shared.u32 	[%r141+8192], %r1196;
	ld.shared.u32 	%r1197, [%r141+9216];
	add.s32 	%r1198, %r1197, %r282;
	st.shared.u32 	[%r141+9216], %r1198;
	ld.shared.u32 	%r1199, [%r141+10240];
	add.s32 	%r1200, %r1199, %r282;
	st.shared.u32 	[%r141+10240], %r1200;
	ld.shared.u32 	%r1201, [%r141+11264];
	add.s32 	%r1202, %r1201, %r282;
	st.shared.u32 	[%r141+11264], %r1202;
$L__BB15_227:
	bar.sync 	0;
	// begin inline asm
	mov.u32 %r1203, %lanemask_le;
	// end inline asm
	setp.eq.s32 	%p182, %r3159, 2147483647;
	selp.b32 	%r1229, -2147483648, %r3159, %p182;
	shr.u32 	%r1230, %r1229, %r642;
	and.b32  	%r1226, %r1230, %r107;
	mov.b32 	%r1206, 1;
	// begin inline asm
	{
    .reg .pred p;
    and.b32 %r1204, %r1226, %r1206;    setp.ne.u32 p, %r1204, 0;
    vote.ballot.sync.b32 %r1204, p, 0xffffffff;
    @!p not.b32 %r1204, %r1204;
}

	// end inline asm
	mov.b32 	%r1209, 2;
	// begin inline asm
	{
    .reg .pred p;
    and.b32 %r1207, %r1226, %r1209;    setp.ne.u32 p, %r1207, 0;
    vote.ballot.sync.b32 %r1207, p, 0xffffffff;
    @!p not.b32 %r1207, %r1207;
}

	// end inline asm
	and.b32  	%r1231, %r1207, %r1204;
	mov.b32 	%r1212, 4;
	// begin inline asm
	{
    .reg .pred p;
    and.b32 %r1210, %r1226, %r1212;    setp.ne.u32 p, %r1210, 0;
    vote.ballot.sync.b32 %r1210, p, 0xffffffff;
    @!p not.b32 %r1210, %r1210;
}

	// end inline asm
	and.b32  	%r1232, %r1210, %r1231;
	mov.b32 	%r1215, 8;
	// begin inline asm
	{
    .reg .pred p;
    and.b32 %r1213, %r1226, %r1215;    setp.ne.u32 p, %r1213, 0;
    vote.ballot.sync.b32 %r1213, p, 0xffffffff;
    @!p not.b32 %r1213, %r1213;
}

	// end inline asm
	and.b32  	%r1233, %r1213, %r1232;
	mov.b32 	%r1218, 16;
	// begin inline asm
	{
    .reg .pred p;
    and.b32 %r1216, %r1226, %r1218;    setp.ne.u32 p, %r1216, 0;
    vote.ballot.sync.b32 %r1216, p, 0xffffffff;
    @!p not.b32 %r1216, %r1216;
}

	// end inline asm
	and.b32  	%r1234, %r1216, %r1233;
	mov.b32 	%r1221, 32;
	// begin inline asm
	{
    .reg .pred p;
    and.b32 %r1219, %r1226, %r1221;    setp.ne.u32 p, %r1219, 0;
    vote.ballot.sync.b32 %r1219, p, 0xffffffff;
    @!p not.b32 %r1219, %r1219;
}

	// end inline asm
	and.b32  	%r1235, %r1219, %r1234;
	mov.b32 	%r1224, 64;
	// begin inline asm
	{
    .reg .pred p;
    and.b32 %r1222, %r1226, %r1224;    setp.ne.u32 p, %r1222, 0;
    vote.ballot.sync.b32 %r1222, p, 0xffffffff;
    @!p not.b32 %r1222, %r1222;
}

	// end inline asm
	and.b32  	%r1236, %r1222, %r1235;
	mov.b32 	%r1227, 128;
	// begin inline asm
	{
    .reg .pred p;
    and.b32 %r1225, %r1226, %r1227;    setp.ne.u32 p, %r1225, 0;
    vote.ballot.sync.b32 %r1225, p, 0xffffffff;
    @!p not.b32 %r1225, %r1225;
}

	// end inline asm
	and.b32  	%r1237, %r1225, %r1236;
	clz.b32 	%r1238, %r1237;
	sub.s32 	%r285, 31, %r1238;
	and.b32  	%r1239, %r1203, %r1237;
	popc.b32 	%r286, %r1239;
	setp.ne.s32 	%p183, %r644, %r285;
	mov.b32 	%r3160, 0;
	@%p183 bra 	$L__BB15_229;
	shl.b32 	%r1240, %r1226, 2;
	add.s32 	%r1241, %r108, %r1240;
	atom.shared.add.u32 	%r3160, [%r1241], %r286;
$L__BB15_229:
	shfl.sync.idx.b32	%r1267|%p184, %r3160, %r285, 31, -1;
	add.s32 	%r289, %r286, %r1267;
	setp.eq.s32 	%p185, %r3158, 2147483647;
	selp.b32 	%r1268, -2147483648, %r3158, %p185;
	shr.u32 	%r1269, %r1268, %r642;
	and.b32  	%r1264, %r1269, %r107;
	mov.b32 	%r1244, 1;
	// begin inline asm
	{
    .reg .pred p;
    and.b32 %r1242, %r1264, %r1244;    setp.ne.u32 p, %r1242, 0;
    vote.ballot.sync.b32 %r1242, p, 0xffffffff;
    @!p not.b32 %r1242, %r1242;
}

	// end inline asm
	mov.b32 	%r1247, 2;
	// begin inline asm
	{
    .reg .pred p;
    and.b32 %r1245, %r1264, %r1247;    setp.ne.u32 p, %r1245, 0;
    vote.ballot.sync.b32 %r1245, p, 0xffffffff;
    @!p not.b32 %r1245, %r1245;
}

	// end inline asm
	and.b32  	%r1270, %r1245, %r1242;
	mov.b32 	%r1250, 4;
	// begin inline asm
	{
    .reg .pred p;
    and.b32 %r1248, %r1264, %r1250;    setp.ne.u32 p, %r1248, 0;
    vote.ballot.sync.b32 %r1248, p, 0xffffffff;
    @!p not.b32 %r1248, %r1248;
}

	// end inline asm
	and.b32  	%r1271, %r1248, %r1270;
	mov.b32 	%r1253, 8;
	// begin inline asm
	{
    .reg .pred p;
    and.b32 %r1251, %r1264, %r1253;    setp.ne.u32 p, %r1251, 0;
    vote.ballot.sync.b32 %r1251, p, 0xffffffff;
    @!p not.b32 %r1251, %r1251;
}

	// end inline asm
	and.b32  	%r1272, %r1251, %r1271;
	mov.b32 	%r1256, 16;
	// begin inline asm
	{
    .reg .pred p;
    and.b32 %r1254, %r1264, %r1256;    setp.ne.u32 p, %r1254, 0;
    vote.ballot.sync.b32 %r1254, p, 0xffffffff;
    @!p not.b32 %r1254, %r1254;
}

	// end inline asm
	and.b32  	%r1273, %r1254, %r1272;
	mov.b32 	%r1259, 32;
	// begin inline asm
	{
    .reg .pred p;
    and.b32 %r1257, %r1264, %r1259;    setp.ne.u32 p, %r1257, 0;
    vote.ballot.sync.b32 %r1257, p, 0xffffffff;
    @!p not.b32 %r1257, %r1257;
}

	// end inline asm
	and.b32  	%r1274, %r1257, %r1273;
	mov.b32 	%r1262, 64;
	// begin inline asm
	{
    .reg .pred p;
    and.b32 %r1260, %r1264, %r1262;    setp.ne.u32 p, %r1260, 0;
    vote.ballot.sync.b32 %r1260, p, 0xffffffff;
    @!p not.b32 %r1260, %r1260;
}

	// end inline asm
	and.b32  	%r1275, %r1260, %r1274;
	mov.b32 	%r1265, 128;
	// begin inline asm
	{
    .reg .pred p;
    and.b32 %r1263, %r1264, %r1265;    setp.ne.u32 p, %r1263, 0;
    vote.ballot.sync.b32 %r1263, p, 0xffffffff;
    @!p not.b32 %r1263, %r1263;
}

	// end inline asm
	and.b32  	%r1276, %r1263, %r1275;
	clz.b32 	%r1277, %r1276;
	sub.s32 	%r291, 31, %r1277;
	and.b32  	%r1278, %r1203, %r1276;
	popc.b32 	%r292, %r1278;
	setp.ne.s32 	%p186, %r644, %r291;
	mov.b32 	%r3161, 0;
	@%p186 bra 	$L__BB15_231;
	shl.b32 	%r1279, %r1264, 2;
	add.s32 	%r1280, %r108, %r1279;
	atom.shared.add.u32 	%r3161, [%r1280], %r292;
$L__BB15_231:
	shfl.sync.idx.b32	%r1306|%p187, %r3161, %r291, 31, -1;
	add.s32 	%r295, %r292, %r1306;
	setp.eq.s32 	%p188, %r3157, 2147483647;
	selp.b32 	%r1307, -2147483648, %r3157, %p188;
	shr.u32 	%r1308, %r1307, %r642;
	and.b32  	%r1303, %r1308, %r107;
	mov.b32 	%r1283, 1;
	// begin inline asm
	{
    .reg .pred p;
    and.b32 %r1281, %r1303, %r1283;    setp.ne.u32 p, %r1281, 0;
    vote.ballot.sync.b32 %r1281, p, 0xffffffff;
    @!p not.b32 %r1281, %r1281;
}

	// end inline asm
	mov.b32 	%r1286, 2;
	// begin inline asm
	{
    .reg .pred p;
    and.b32 %r1284, %r1303, %r1286;    setp.ne.u32 p, %r1284, 0;
    vote.ballot.sync.b32 %r1284, p, 0xffffffff;
    @!p not.b32 %r1284, %r1284;
}

	// end inline asm
	and.b32  	%r1309, %r1284, %r1281;
	mov.b32 	%r1289, 4;
	// begin inline asm
	{
    .reg .pred p;
    and.b32 %r1287, %r1303, %r1289;    setp.ne.u32 p, %r1287, 0;
    vote.ballot.sync.b32 %r1287, p, 0xffffffff;
    @!p not.b32 %r1287, %r1287;
}

	// end inline asm
	and.b32  	%r1310, %r1287, %r1309;
	mov.b32 	%r1292, 8;
	// begin inline asm
	{
    .reg .pred p;
    and.b32 %r1290, %r1303, %r1292;    setp.ne.u32 p, %r1290, 0;
    vote.ballot.sync.b32 %r1290, p, 0xffffffff;
    @!p not.b32 %r1290, %r1290;
}

	// end inline asm
	and.b32  	%r1311, %r1290, %r1310;
	mov.b32 	%r1295, 16;
	// begin inline asm
	{
    .reg .pred p;
    and.b32 %r1293, %r1303, %r1295;    setp.ne.u32 p, %r1293, 0;
    vote.ballot.sync.b32 %r1293, p, 0xffffffff;
    @!p not.b32 %r1293, %r1293;
}

	// end inline asm
	and.b32  	%r1312, %r1293, %r1311;
	mov.b32 	%r1298, 32;
	// begin inline asm
	{
    .reg .pred p;
    and.b32 %r1296, %r1303, %r1298;    setp.ne.u32 p, %r1296, 0;
    vote.ballot.sync.b32 %r1296, p, 0xffffffff;
    @!p not.b32 %r1296, %r1296;
}

	// end inline asm
	and.b32  	%r1313, %r1296, %r1312;
	mov.b32 	%r1301, 64;
	// begin inline asm
	{
    .reg .pred p;
    and.b32 %r1299, %r1303, %r1301;    setp.ne.u32 p, %r1299, 0;
    vote.ballot.sync.b32 %r1299, p, 0xffffffff;
    @!p not.b32 %r1299, %r1299;
}

	// end inline asm
	and.b32  	%r1314, %r1299, %r1313;
	mov.b32 	%r1304, 128;
	// begin inline asm
	{
    .reg .pred p;
    and.b32 %r1302, %r1303, %r1304;    setp.ne.u32 p, %r1302, 0;
    vote.ballot.sync.b32 %r1302, p, 0xffffffff;
    @!p not.b32 %r1302, %r1302;
}

	// end inline asm
	and.b32  	%r1315, %r1302, %r1314;
	clz.b32 	%r1316, %r1315;
	sub.s32 	%r297, 31, %r1316;
	and.b32  	%r1317, %r1203, %r1315;
	popc.b32 	%r298, %r1317;
	setp.ne.s32 	%p189, %r644, %r297;
	mov.b32 	%r3162, 0;
	@%p189 bra 	$L__BB15_233;
	shl.b32 	%r1318, %r1303, 2;
	add.s32 	%r1319, %r108, %r1318;
	atom.shared.add.u32 	%r3162, [%r1319], %r298;
$L__BB15_233:
	shfl.sync.idx.b32	%r1345|%p190, %r3162, %r297, 31, -1;
	add.s32 	%r301, %r298, %r1345;
	setp.eq.s32 	%p191, %r3156, 2147483647;
	selp.b32 	%r1346, -2147483648, %r3156, %p191;
	shr.u32 	%r1347, %r1346, %r642;
	and.b32  	%r1342, %r1347, %r107;
	mov.b32 	%r1322, 1;
	// begin inline asm
	{
    .reg .pred p;
    and.b32 %r1320, %r1342, %r1322;    setp.ne.u32 p, %r1320, 0;
    vote.ballot.sync.b32 %r1320, p, 0xffffffff;
    @!p not.b32 %r1320, %r1320;
}

	// end inline asm
	mov.b32 	%r1325, 2;
	// begin inline asm
	{
    .reg .pred p;
    and.b32 %r1323, %r1342, %r1325;    setp.ne.u32 p, %r1323, 0;
    vote.ballot.sync.b32 %r1323, p, 0xffffffff;
    @!p not.b32 %r1323, %r1323;
}

	// end inline asm
	and.b32  	%r1348, %r1323, %r1320;
	mov.b32 	%r1328, 4;
	// begin inline asm
	{
    .reg .pred p;
    and.b32 %r1326, %r1342, %r1328;    setp.ne.u32 p, %r1326, 0;
    vote.ballot.sync.b32 %r1326, p, 0xffffffff;
    @!p not.b32 %r1326, %r1326;
}

	// end inline asm
	and.b32  	%r1349, %r1326, %r1348;
	mov.b32 	%r1331, 8;
	// begin inline asm
	{
    .reg .pred p;
    and.b32 %r1329, %r1342, %r1331;    setp.ne.u32 p, %r1329, 0;
    vote.ballot.sync.b32 %r1329, p, 0xffffffff;
    @!p not.b32 %r1329, %r1329;
}

	// end inline asm
	and.b32  	%r1350, %r1329, %r1349;
	mov.b32 	%r1334, 16;
	// begin inline asm
	{
    .reg .pred p;
    and.b32 %r1332, %r1342, %r1334;    setp.ne.u32 p, %r1332, 0;
    vote.ballot.sync.b32 %r1332, p, 0xffffffff;
    @!p not.b32 %r1332, %r1332;
}

	// end inline asm
	and.b32  	%r1351, %r1332, %r1350;
	mov.b32 	%r1337, 32;
	// begin inline asm
	{
    .reg .pred p;
    and.b32 %r1335, %r1342, %r1337;    setp.ne.u32 p, %r1335, 0;
    vote.ballot.sync.b32 %r1335, p, 0xffffffff;
    @!p not.b32 %r1335, %r1335;
}

	// end inline asm
	and.b32  	%r1352, %r1335, %r1351;
	mov.b32 	%r1340, 64;
	// begin inline asm
	{
    .reg .pred p;
    and.b32 %r1338, %r1342, %r1340;    setp.ne.u32 p, %r1338, 0;
    vote.ballot.sync.b32 %r1338, p, 0xffffffff;
    @!p not.b32 %r1338, %r1338;
}

	// end inline asm
	and.b32  	%r1353, %r1338, %r1352;
	mov.b32 	%r1343, 128;
	// begin inline asm
	{
    .reg .pred p;
    and.b32 %r1341, %r1342, %r1343;    setp.ne.u32 p, %r1341, 0;
    vote.ballot.sync.b32 %r1341, p, 0xffffffff;
    @!p not.b32 %r1341, %r1341;
}

	// end inline asm
	and.b32  	%r1354, %r1341, %r1353;
	clz.b32 	%r1355, %r1354;
	sub.s32 	%r303, 31, %r1355;
	and.b32  	%r1356, %r1203, %r1354;
	popc.b32 	%r304, %r1356;
	setp.ne.s32 	%p192, %r644, %r303;
	mov.b32 	%r3163, 0;
	@%p192 bra 	$L__BB15_235;
	shl.b32 	%r1357, %r1342, 2;
	add.s32 	%r1358, %r108, %r1357;
	atom.shared.add.u32 	%r3163, [%r1358], %r304;
$L__BB15_235:
	shfl.sync.idx.b32	%r1384|%p193, %r3163, %r303, 31, -1;
	add.s32 	%r307, %r304, %r1384;
	setp.eq.s32 	%p194, %r3155, 2147483647;
	selp.b32 	%r1385, -2147483648, %r3155, %p194;
	shr.u32 	%r1386, %r1385, %r642;
	and.b32  	%r1381, %r1386, %r107;
	mov.b32 	%r1361, 1;
	// begin inline asm
	{
    .reg .pred p;
    and.b32 %r1359, %r1381, %r1361;    setp.ne.u32 p, %r1359, 0;
    vote.ballot.sync.b32 %r1359, p, 0xffffffff;
    @!p not.b32 %r1359, %r1359;
}

	// end inline asm
	mov.b32 	%r1364, 2;
	// begin inline asm
	{
    .reg .pred p;
    and.b32 %r1362, %r1381, %r1364;    setp.ne.u32 p, %r1362, 0;
    vote.ballot.sync.b32 %r1362, p, 0xffffffff;
    @!p not.b32 %r1362, %r1362;
}

	// end inline asm
	and.b32  	%r1387, %r1362, %r1359;
	mov.b32 	%r1367, 4;
	// begin inline asm
	{
    .reg .pred p;
    and.b32 %r1365, %r1381, %r1367;    setp.ne.u32 p, %r1365, 0;
    vote.ballot.sync.b32 %r1365, p, 0xffffffff;
    @!p not.b32 %r1365, %r1365;
}

	// end inline asm
	and.b32  	%r1388, %r1365, %r1387;
	mov.b32 	%r1370, 8;
	// begin inline asm
	{
    .reg .pred p;
    and.b32 %r1368, %r1381, %r1370;    setp.ne.u32 p, %r1368, 0;
    vote.ballot.sync.b32 %r1368, p, 0xffffffff;
    @!p not.b32 %r1368, %r1368;
}

	// end inline asm
	and.b32  	%r1389, %r1368, %r1388;
	mov.b32 	%r1373, 16;
	// begin inline asm
	{
    .reg .pred p;
    and.b32 %r1371, %r1381, %r1373;    setp.ne.u32 p, %r1371, 0;
    vote.ballot.sync.b32 %r1371, p, 0xffffffff;
    @!p not.b32 %r1371, %r1371;
}

	// end inline asm
	and.b32  	%r1390, %r1371, %r1389;
	mov.b32 	%r1376, 32;
	// begin inline asm
	{
    .reg .pred p;
    and.b32 %r1374, %r1381, %r1376;    setp.ne.u32 p, %r1374, 0;
    vote.ballot.sync.b32 %r1374, p, 0xffffffff;
    @!p not.b32 %r1374, %r1374;
}

	// end inline asm
	and.b32  	%r1391, %r1374, %r1390;
	mov.b32 	%r1379, 64;
	// begin inline asm
	{
    .reg .pred p;
    and.b32 %r1377, %r1381, %r1379;    setp.ne.u32 p, %r1377, 0;
    vote.ballot.sync.b32 %r1377, p, 0xffffffff;
    @!p not.b32 %r1377, %r1377;
}

	// end inline asm
	and.b32  	%r1392, %r1377, %r1391;
	mov.b32 	%r1382, 128;
	// begin inline asm
	{
    .reg .pred p;
    and.b32 %r1380, %r1381, %r1382;    setp.ne.u32 p, %r1380, 0;
    vote.ballot.sync.b32 %r1380, p, 0xffffffff;
    @!p not.b32 %r1380, %r1380;
}

	// end inline asm
	and.b32  	%r1393, %r1380, %r1392;
	clz.b32 	%r1394, %r1393;
	sub.s32 	%r309, 31, %r1394;
	and.b32  	%r1395, %r1203, %r1393;
	popc.b32 	%r310, %r1395;
	setp.ne.s32 	%p195, %r644, %r309;
	mov.b32 	%r3164, 0;
	@%p195 bra 	$L__BB15_237;
	shl.b32 	%r1396, %r1381, 2;
	add.s32 	%r1397, %r108, %r1396;
	atom.shared.add.u32 	%r3164, [%r1397], %r310;
$L__BB15_237:
	shfl.sync.idx.b32	%r1423|%p196, %r3164, %r309, 31, -1;
	add.s32 	%r313, %r310, %r1423;
	setp.eq.s32 	%p197, %r3154, 2147483647;
	selp.b32 	%r1424, -2147483648, %r3154, %p197;
	shr.u32 	%r1425, %r1424, %r642;
	and.b32  	%r1420, %r1425, %r107;
	mov.b32 	%r1400, 1;
	// begin inline asm
	{
    .reg .pred p;
    and.b32 %r1398, %r1420, %r1400;    setp.ne.u32 p, %r1398, 0;
    vote.ballot.sync.b32 %r1398, p, 0xffffffff;
    @!p not.b32 %r1398, %r1398;
}

	// end inline asm
	mov.b32 	%r1403, 2;
	// begin inline asm
	{
    .reg .pred p;
    and.b32 %r1401, %r1420, %r1403;    setp.ne.u32 p, %r1401, 0;
    vote.ballot.sync.b32 %r1401, p, 0xffffffff;
    @!p not.b32 %r1401, %r1401;
}

	// end inline asm
	and.b32  	%r1426, %r1401, %r1398;
	mov.b32 	%r1406, 4;
	// begin inline asm
	{
    .reg .pred p;
    and.b32 %r1404, %r1420, %r1406;    setp.ne.u32 p, %r1404, 0;
    vote.ballot.sync.b32 %r1404, p, 0xffffffff;
    @!p not.b32 %r1404, %r1404;
}

	// end inline asm
	and.b32  	%r1427, %r1404, %r1426;
	mov.b32 	%r1409, 8;
	// begin inline asm
	{
    .reg .pred p;
    and.b32 %r1407, %r1420, %r1409;    setp.ne.u32 p, %r1407, 0;
    vote.ballot.sync.b32 %r1407, p, 0xffffffff;
    @!p not.b32 %r1407, %r1407;
}

	// end inline asm
	and.b32  	%r1428, %r1407, %r1427;
	mov.b32 	%r1412, 16;
	// begin inline asm
	{
    .reg .pred p;
    and.b32 %r1410, %r1420, %r1412;    setp.ne.u32 p, %r1410, 0;
    vote.ballot.sync.b32 %r1410, p, 0xffffffff;
    @!p not.b32 %r1410, %r1410;
}

	// end inline asm
	and.b32  	%r1429, %r1410, %r1428;
	mov.b32 	%r1415, 32;
	// begin inline asm
	{
    .reg .pred p;
    and.b32 %r1413, %r1420, %r1415;    setp.ne.u32 p, %r1413, 0;
    vote.ballot.sync.b32 %r1413, p, 0xffffffff;
    @!p not.b32 %r1413, %r1413;
}

	// end inline asm
	and.b32  	%r1430, %r1413, %r1429;
	mov.b32 	%r1418, 64;
	// begin inline asm
	{
    .reg .pred p;
    and.b32 %r1416, %r1420, %r1418;    setp.ne.u32 p, %r1416, 0;
    vote.ballot.sync.b32 %r1416, p, 0xffffffff;
    @!p not.b32 %r1416, %r1416;
}

	// end inline asm
	and.b32  	%r1431, %r1416, %r1430;
	mov.b32 	%r1421, 128;
	// begin inline asm
	{
    .reg .pred p;
    and.b32 %r1419, %r1420, %r1421;    setp.ne.u32 p, %r1419, 0;
    vote.ballot.sync.b32 %r1419, p, 0xffffffff;
    @!p not.b32 %r1419, %r1419;
}

	// end inline asm
	and.b32  	%r1432, %r1419, %r1431;
	clz.b32 	%r1433, %r1432;
	sub.s32 	%r315, 31, %r1433;
	and.b32  	%r1434, %r1203, %r1432;
	popc.b32 	%r316, %r1434;
	setp.ne.s32 	%p198, %r644, %r315;
	mov.b32 	%r3165, 0;
	@%p198 bra 	$L__BB15_239;
	shl.b32 	%r1435, %r1420, 2;
	add.s32 	%r1436, %r108, %r1435;
	atom.shared.add.u32 	%r3165, [%r1436], %r316;
$L__BB15_239:
	shfl.sync.idx.b32	%r1462|%p199, %r3165, %r315, 31, -1;
	add.s32 	%r319, %r316, %r1462;
	setp.eq.s32 	%p200, %r3153, 2147483647;
	selp.b32 	%r1463, -2147483648, %r3153, %p200;
	shr.u32 	%r1464, %r1463, %r642;
	and.b32  	%r1459, %r1464, %r107;
	mov.b32 	%r1439, 1;
	// begin inline asm
	{
    .reg .pred p;
    and.b32 %r1437, %r1459, %r1439;    setp.ne.u32 p, %r1437, 0;
    vote.ballot.sync.b32 %r1437, p, 0xffffffff;
    @!p not.b32 %r1437, %r1437;
}

	// end inline asm
	mov.b32 	%r1442, 2;
	// begin inline asm
	{
    .reg .pred p;
    and.b32 %r1440, %r1459, %r1442;    setp.ne.u32 p, %r1440, 0;
    vote.ballot.sync.b32 %r1440, p, 0xffffffff;
    @!p not.b32 %r1440, %r1440;
}

	// end inline asm
	and.b32  	%r1465, %r1440, %r1437;
	mov.b32 	%r1445, 4;
	// begin inline asm
	{
    .reg .pred p;
    and.b32 %r1443, %r1459, %r1445;    setp.ne.u32 p, %r1443, 0;
    vote.ballot.sync.b32 %r1443, p, 0xffffffff;
    @!p not.b32 %r1443, %r1443;
}

	// end inline asm
	and.b32  	%r1466, %r1443, %r1465;
	mov.b32 	%r1448, 8;
	// begin inline asm
	{
    .reg .pred p;
    and.b32 %r1446, %r1459, %r1448;    setp.ne.u32 p, %r1446, 0;
    vote.ballot.sync.b32 %r1446, p, 0xffffffff;
    @!p not.b32 %r1446, %r1446;
}

	// end inline asm
	and.b32  	%r1467, %r1446, %r1466;
	mov.b32 	%r1451, 16;
	// begin inline asm
	{
    .reg .pred p;
    and.b32 %r1449, %r1459, %r1451;    setp.ne.u32 p, %r1449, 0;
    vote.ballot.sync.b32 %r1449, p, 0xffffffff;
    @!p not.b32 %r1449, %r1449;
}

	// end inline asm
	and.b32  	%r1468, %r1449, %r1467;
	mov.b32 	%r1454, 32;
	// begin inline asm
	{
    .reg .pred p;
    and.b32 %r1452, %r1459, %r1454;    setp.ne.u32 p, %r1452, 0;
    vote.ballot.sync.b32 %r1452, p, 0xffffffff;
    @!p not.b32 %r1452, %r1452;
}

	// end inline asm
	and.b32  	%r1469, %r1452, %r1468;
	mov.b32 	%r1457, 64;
	// begin inline asm
	{
    .reg .pred p;
    and.b32 %r1455, %r1459, %r1457;    setp.ne.u32 p, %r1455, 0;
    vote.ballot.sync.b32 %r1455, p, 0xffffffff;
    @!p not.b32 %r1455, %r1455;
}

	// end inline asm
	and.b32  	%r1470, %r1455, %r1469;
	mov.b32 	%r1460, 128;
	// begin inline asm
	{
    .reg .pred p;
    and.b32 %r1458, %r1459, %r1460;    setp.ne.u32 p, %r1458, 0;
    vote.ballot.sync.b32 %r1458, p, 0xffffffff;
    @!p not.b32 %r1458, %r1458;
}

	// end inline asm
	and.b32  	%r1471, %r1458, %r1470;
	clz.b32 	%r1472, %r1471;
	sub.s32 	%r321, 31, %r1472;
	and.b32  	%r1473, %r1203, %r1471;
	popc.b32 	%r322, %r1473;
	setp.ne.s32 	%p201, %r644, %r321;
	mov.b32 	%r3166, 0;
	@%p201 bra 	$L__BB15_241;
	shl.b32 	%r1474, %r1459, 2;
	add.s32 	%r1475, %r108, %r1474;
	atom.shared.add.u32 	%r3166, [%r1475], %r322;
$L__BB15_241:
	shfl.sync.idx.b32	%r1501|%p202, %r3166, %r321, 31, -1;
	add.s32 	%r325, %r322, %r1501;
	setp.eq.s32 	%p203, %r3152, 2147483647;
	selp.b32 	%r1502, -2147483648, %r3152, %p203;
	shr.u32 	%r1503, %r1502, %r642;
	and.b32  	%r1498, %r1503, %r107;
	mov.b32 	%r1478, 1;
	// begin inline asm
	{
    .reg .pred p;
    and.b32 %r1476, %r1498, %r1478;    setp.ne.u32 p, %r1476, 0;
    vote.ballot.sync.b32 %r1476, p, 0xffffffff;
    @!p not.b32 %r1476, %r1476;
}

	// end inline asm
	mov.b32 	%r1481, 2;
	// begin inline asm
	{
    .reg .pred p;
    and.b32 %r1479, %r1498, %r1481;    setp.ne.u32 p, %r1479, 0;
    vote.ballot.sync.b32 %r1479, p, 0xffffffff;
    @!p not.b32 %r1479, %r1479;
}

	// end inline asm
	and.b32  	%r1504, %r1479, %r1476;
	mov.b32 	%r1484, 4;
	// begin inline asm
	{
    .reg .pred p;
    and.b32 %r1482, %r1498, %r1484;    setp.ne.u32 p, %r1482, 0;
    vote.ballot.sync.b32 %r1482, p, 0xffffffff;
    @!p not.b32 %r1482, %r1482;
}

	// end inline asm
	and.b32  	%r1505, %r1482, %r1504;
	mov.b32 	%r1487, 8;
	// begin inline asm
	{
    .reg .pred p;
    and.b32 %r1485, %r1498, %r1487;    setp.ne.u32 p, %r1485, 0;
    vote.ballot.sync.b32 %r1485, p, 0xffffffff;
    @!p not.b32 %r1485, %r1485;
}

	// end inline asm
	and.b32  	%r1506, %r1485, %r1505;
	mov.b32 	%r1490, 16;
	// begin inline asm
	{
    .reg .pred p;
    and.b32 %r1488, %r1498, %r1490;    setp.ne.u32 p, %r1488, 0;
    vote.ballot.sync.b32 %r1488, p, 0xffffffff;
    @!p not.b32 %r1488, %r1488;
}

	// end inline asm
	and.b32  	%r1507, %r1488, %r1506;
	mov.b32 	%r1493, 32;
	// begin inline asm
	{
    .reg .pred p;
    and.b32 %r1491, %r1498, %r1493;    setp.ne.u32 p, %r1491, 0;
    vote.ballot.sync.b32 %r1491, p, 0xffffffff;
    @!p not.b32 %r1491, %r1491;
}

	// end inline asm
	and.b32  	%r1508, %r1491, %r1507;
	mov.b32 	%r1496, 64;
	// begin inline asm
	{
    .reg .pred p;
    and.b32 %r1494, %r1498, %r1496;    setp.ne.u32 p, %r1494, 0;
    vote.ballot.sync.b32 %r1494, p, 0xffffffff;
    @!p not.b32 %r1494, %r1494;
}

	// end inline asm
	and.b32  	%r1509, %r1494, %r1508;
	mov.b32 	%r1499, 128;
	// begin inline asm
	{
    .reg .pred p;
    and.b32 %r1497, %r1498, %r1499;    setp.ne.u32 p, %r1497, 0;
    vote.ballot.sync.b32 %r1497, p, 0xffffffff;
    @!p not.b32 %r1497, %r1497;
}

	// end inline asm
	and.b32  	%r1510, %r1497, %r1509;
	clz.b32 	%r1511, %r1510;
	sub.s32 	%r327, 31, %r1511;
	and.b32  	%r1512, %r1203, %r1510;
	popc.b32 	%r328, %r1512;
	setp.ne.s32 	%p204, %r644, %r327;
	mov.b32 	%r3167, 0;
	@%p204 bra 	$L__BB15_243;
	shl.b32 	%r1513, %r1498, 2;
	add.s32 	%r1514, %r108, %r1513;
	atom.shared.add.u32 	%r3167, [%r1514], %r328;
$L__BB15_243:
	shfl.sync.idx.b32	%r1540|%p205, %r3167, %r327, 31, -1;
	add.s32 	%r331, %r328, %r1540;
	setp.eq.s32 	%p206, %r3151, 2147483647;
	selp.b32 	%r1541, -2147483648, %r3151, %p206;
	shr.u32 	%r1542, %r1541, %r642;
	and.b32  	%r1537, %r1542, %r107;
	mov.b32 	%r1517, 1;
	// begin inline asm
	{
    .reg .pred p;
    and.b32 %r1515, %r1537, %r1517;    setp.ne.u32 p, %r1515, 0;
    vote.ballot.sync.b32 %r1515, p, 0xffffffff;
    @!p not.b32 %r1515, %r1515;
}

	// end inline asm
	mov.b32 	%r1520, 2;
	// begin inline asm
	{
    .reg .pred p;
    and.b32 %r1518, %r1537, %r1520;    setp.ne.u32 p, %r1518, 0;
    vote.ballot.sync.b32 %r1518, p, 0xffffffff;
    @!p not.b32 %r1518, %r1518;
}

	// end inline asm
	and.b32  	%r1543, %r1518, %r1515;
	mov.b32 	%r1523, 4;
	// begin inline asm
	{
    .reg .pred p;
    and.b32 %r1521, %r1537, %r1523;    setp.ne.u32 p, %r1521, 0;
    vote.ballot.sync.b32 %r1521, p, 0xffffffff;
    @!p not.b32 %r1521, %r1521;
}

	// end inline asm
	and.b32  	%r1544, %r1521, %r1543;
	mov.b32 	%r1526, 8;
	// begin inline asm
	{
    .reg .pred p;
    and.b32 %r1524, %r1537, %r1526;    setp.ne.u32 p, %r1524, 0;
    vote.ballot.sync.b32 %r1524, p, 0xffffffff;
    @!p not.b32 %r1524, %r1524;
}

	// end inline asm
	and.b32  	%r1545, %r1524, %r1544;
	mov.b32 	%r1529, 16;
	// begin inline asm
	{
    .reg .pred p;
    and.b32 %r1527, %r1537, %r1529;    setp.ne.u32 p, %r1527, 0;
    vote.ballot.sync.b32 %r1527, p, 0xffffffff;
    @!p not.b32 %r1527, %r1527;
}

	// end inline asm
	and.b32  	%r1546, %r1527, %r1545;
	mov.b32 	%r1532, 32;
	// begin inline asm
	{
    .reg .pred p;
    and.b32 %r1530, %r1537, %r1532;    setp.ne.u32 p, %r1530, 0;
    vote.ballot.sync.b32 %r1530, p, 0xffffffff;
    @!p not.b32 %r1530, %r1530;
}

	// end inline asm
	and.b32  	%r1547, %r1530, %r1546;
	mov.b32 	%r1535, 64;
	// begin inline asm
	{
    .reg .pred p;
    and.b32 %r1533, %r1537, %r1535;    setp.ne.u32 p, %r1533, 0;
    vote.ballot.sync.b32 %r1533, p, 0xffffffff;
    @!p not.b32 %r1533, %r1533;
}

	// end inline asm
	and.b32  	%r1548, %r1533, %r1547;
	mov.b32 	%r1538, 128;
	// begin inline asm
	{
    .reg .pred p;
    and.b32 %r1536, %r1537, %r1538;    setp.ne.u32 p, %r1536, 0;
    vote.ballot.sync.b32 %r1536, p, 0xffffffff;
    @!p not.b32 %r1536, %r1536;
}

	// end inline asm
	and.b32  	%r1549, %r1536, %r1548;
	clz.b32 	%r1550, %r1549;
	sub.s32 	%r333, 31, %r1550;
	and.b32  	%r1551, %r1203, %r1549;
	popc.b32 	%r334, %r1551;
	setp.ne.s32 	%p207, %r644, %r333;
	mov.b32 	%r3168, 0;
	@%p207 bra 	$L__BB15_245;
	shl.b32 	%r1552, %r1537, 2;
	add.s32 	%r1553, %r108, %r1552;
	atom.shared.add.u32 	%r3168, [%r1553], %r334;
$L__BB15_245:
	shfl.sync.idx.b32	%r1579|%p208, %r3168, %r333, 31, -1;
	add.s32 	%r337, %r334, %r1579;
	setp.eq.s32 	%p209, %r3150, 2147483647;
	selp.b32 	%r1580, -2147483648, %r3150, %p209;
	shr.u32 	%r1581, %r1580, %r642;
	and.b32  	%r1576, %r1581, %r107;
	mov.b32 	%r1556, 1;
	// begin inline asm
	{
    .reg .pred p;
    and.b32 %r1554, %r1576, %r1556;    setp.ne.u32 p, %r1554, 0;
    vote.ballot.sync.b32 %r1554, p, 0xffffffff;
    @!p not.b32 %r1554, %r1554;
}

	// end inline asm
	mov.b32 	%r1559, 2;
	// begin inline asm
	{
    .reg .pred p;
    and.b32 %r1557, %r1576, %r1559;    setp.ne.u32 p, %r1557, 0;
    vote.ballot.sync.b32 %r1557, p, 0xffffffff;
    @!p not.b32 %r1557, %r1557;
}

	// end inline asm
	and.b32  	%r1582, %r1557, %r1554;
	mov.b32 	%r1562, 4;
	// begin inline asm
	{
    .reg .pred p;
    and.b32 %r1560, %r1576, %r1562;    setp.ne.u32 p, %r1560, 0;
    vote.ballot.sync.b32 %r1560, p, 0xffffffff;
    @!p not.b32 %r1560, %r1560;
}

	// end inline asm
	and.b32  	%r1583, %r1560, %r1582;
	mov.b32 	%r1565, 8;
	// begin inline asm
	{
    .reg .pred p;
    and.b32 %r1563, %r1576, %r1565;    setp.ne.u32 p, %r1563, 0;
    vote.ballot.sync.b32 %r1563, p, 0xffffffff;
    @!p not.b32 %r1563, %r1563;
}

	// end inline asm
	and.b32  	%r1584, %r1563, %r1583;
	mov.b32 	%r1568, 16;
	// begin inline asm
	{
    .reg .pred p;
    and.b32 %r1566, %r1576, %r1568;    setp.ne.u32 p, %r1566, 0;
    vote.ballot.sync.b32 %r1566, p, 0xffffffff;
    @!p not.b32 %r1566, %r1566;
}

	// end inline asm
	and.b32  	%r1585, %r1566, %r1584;
	mov.b32 	%r1571, 32;
	// begin inline asm
	{
    .reg .pred p;
    and.b32 %r1569, %r1576, %r1571;    setp.ne.u32 p, %r1569, 0;
    vote.ballot.sync.b32 %r1569, p, 0xffffffff;
    @!p not.b32 %r1569, %r1569;
}

	// end inline asm
	and.b32  	%r1586, %r1569, %r1585;
	mov.b32 	%r1574, 64;
	// begin inline asm
	{
    .reg .pred p;
    and.b32 %r1572, %r1576, %r1574;    setp.ne.u32 p, %r1572, 0;
    vote.ballot.sync.b32 %r1572, p, 0xffffffff;
    @!p not.b32 %r1572, %r1572;
}

	// end inline asm
	and.b32  	%r1587, %r1572, %r1586;
	mov.b32 	%r1577, 128;
	// begin inline asm
	{
    .reg .pred p;
    and.b32 %r1575, %r1576, %r1577;    setp.ne.u32 p, %r1575, 0;
    vote.ballot.sync.b32 %r1575, p, 0xffffffff;
    @!p not.b32 %r1575, %r1575;
}

	// end inline asm
	and.b32  	%r1588, %r1575, %r1587;
	clz.b32 	%r1589, %r1588;
	sub.s32 	%r339, 31, %r1589;
	and.b32  	%r1590, %r1203, %r1588;
	popc.b32 	%r340, %r1590;
	setp.ne.s32 	%p210, %r644, %r339;
	mov.b32 	%r3169, 0;
	@%p210 bra 	$L__BB15_247;
	shl.b32 	%r1591, %r1576, 2;
	add.s32 	%r1592, %r108, %r1591;
	atom.shared.add.u32 	%r3169, [%r1592], %r340;
$L__BB15_247:
	shfl.sync.idx.b32	%r1618|%p211, %r3169, %r339, 31, -1;
	add.s32 	%r343, %r340, %r1618;
	setp.eq.s32 	%p212, %r3149, 2147483647;
	selp.b32 	%r1619, -2147483648, %r3149, %p212;
	shr.u32 	%r1620, %r1619, %r642;
	and.b32  	%r1615, %r1620, %r107;
	mov.b32 	%r1595, 1;
	// begin inline asm
	{
    .reg .pred p;
    and.b32 %r1593, %r1615, %r1595;    setp.ne.u32 p, %r1593, 0;
    vote.ballot.sync.b32 %r1593, p, 0xffffffff;
    @!p not.b32 %r1593, %r1593;
}

	// end inline asm
	mov.b32 	%r1598, 2;
	// begin inline asm
	{
    .reg .pred p;
    and.b32 %r1596, %r1615, %r1598;    setp.ne.u32 p, %r1596, 0;
    vote.ballot.sync.b32 %r1596, p, 0xffffffff;
    @!p not.b32 %r1596, %r1596;
}

	// end inline asm
	and.b32  	%r1621, %r1596, %r1593;
	mov.b32 	%r1601, 4;
	// begin inline asm
	{
    .reg .pred p;
    and.b32 %r1599, %r1615, %r1601;    setp.ne.u32 p, %r1599, 0;
    vote.ballot.sync.b32 %r1599, p, 0xffffffff;
    @!p not.b32 %r1599, %r1599;
}

	// end inline asm
	and.b32  	%r1622, %r1599, %r1621;
	mov.b32 	%r1604, 8;
	// begin inline asm
	{
    .reg .pred p;
    and.b32 %r1602, %r1615, %r1604;    setp.ne.u32 p, %r1602, 0;
    vote.ballot.sync.b32 %r1602, p, 0xffffffff;
    @!p not.b32 %r1602, %r1602;
}

	// end inline asm
	and.b32  	%r1623, %r1602, %r1622;
	mov.b32 	%r1607, 16;
	// begin inline asm
	{
    .reg .pred p;
    and.b32 %r1605, %r1615, %r1607;    setp.ne.u32 p, %r1605, 0;
    vote.ballot.sync.b32 %r1605, p, 0xffffffff;
    @!p not.b32 %r1605, %r1605;
}

	// end inline asm
	and.b32  	%r1624, %r1605, %r1623;
	mov.b32 	%r1610, 32;
	// begin inline asm
	{
    .reg .pred p;
    and.b32 %r1608, %r1615, %r1610;    setp.ne.u32 p, %r1608, 0;
    vote.ballot.sync.b32 %r1608, p, 0xffffffff;
    @!p not.b32 %r1608, %r1608;
}

	// end inline asm
	and.b32  	%r1625, %r1608, %r1624;
	mov.b32 	%r1613, 64;
	// begin inline asm
	{
    .reg .pred p;
    and.b32 %r1611, %r1615, %r1613;    setp.ne.u32 p, %r1611, 0;
    vote.ballot.sync.b32 %r1611, p, 0xffffffff;
    @!p not.b32 %r1611, %r1611;
}

	// end inline asm
	and.b32  	%r1626, %r1611, %r1625;
	mov.b32 	%r1616, 128;
	// begin inline asm
	{
    .reg .pred p;
    and.b32 %r1614, %r1615, %r1616;    setp.ne.u32 p, %r1614, 0;
    vote.ballot.sync.b32 %r1614, p, 0xffffffff;
    @!p not.b32 %r1614, %r1614;
}

	// end inline asm
	and.b32  	%r1627, %r1614, %r1626;
	clz.b32 	%r1628, %r1627;
	sub.s32 	%r345, 31, %r1628;
	and.b32  	%r1629, %r1203, %r1627;
	popc.b32 	%r346, %r1629;
	setp.ne.s32 	%p213, %r644, %r345;
	mov.b32 	%r3170, 0;
	@%p213 bra 	$L__BB15_249;
	shl.b32 	%r1630, %r1615, 2;
	add.s32 	%r1631, %r108, %r1630;
	atom.shared.add.u32 	%r3170, [%r1631], %r346;
$L__BB15_249:
	shfl.sync.idx.b32	%r1657|%p214, %r3170, %r345, 31, -1;
	add.s32 	%r349, %r346, %r1657;
	setp.eq.s32 	%p215, %r3148, 2147483647;
	selp.b32 	%r1658, -2147483648, %r3148, %p215;
	shr.u32 	%r1659, %r1658, %r642;
	and.b32  	%r1654, %r1659, %r107;
	mov.b32 	%r1634, 1;
	// begin inline asm
	{
    .reg .pred p;
    and.b32 %r1632, %r1654, %r1634;    setp.ne.u32 p, %r1632, 0;
    vote.ballot.sync.b32 %r1632, p, 0xffffffff;
    @!p not.b32 %r1632, %r1632;
}

	// end inline asm
	mov.b32 	%r1637, 2;
	// begin inline asm
	{
    .reg .pred p;
    and.b32 %r1635, %r1654, %r1637;    setp.ne.u32 p, %r1635, 0;
    vote.ballot.sync.b32 %r1635, p, 0xffffffff;
    @!p not.b32 %r1635, %r1635;
}

	// end inline asm
	and.b32  	%r1660, %r1635, %r1632;
	mov.b32 	%r1640, 4;
	// begin inline asm
	{
    .reg .pred p;
    and.b32 %r1638, %r1654, %r1640;    setp.ne.u32 p, %r1638, 0;
    vote.ballot.sync.b32 %r1638, p, 0xffffffff;
    @!p not.b32 %r1638, %r1638;
}

	// end inline asm
	and.b32  	%r1661, %r1638, %r1660;
	mov.b32 	%r1643, 8;
	// begin inline asm
	{
    .reg .pred p;
    and.b32 %r1641, %r1654, %r1643;    setp.ne.u32 p, %r1641, 0;
    vote.ballot.sync.b32 %r1641, p, 0xffffffff;
    @!p not.b32 %r1641, %r1641;
}

	// end inline asm
	and.b32  	%r1662, %r1641, %r1661;
	mov.b32 	%r1646, 16;
	// begin inline asm
	{
    .reg .pred p;
    and.b32 %r1644, %r1654, %r1646;    setp.ne.u32 p, %r1644, 0;
    vote.ballot.sync.b32 %r1644, p, 0xffffffff;
    @!p not.b32 %r1644, %r1644;
}

	// end inline asm
	and.b32  	%r1663, %r1644, %r1662;
	mov.b32 	%r1649, 32;
	// begin inline asm
	{
    .reg .pred p;
    and.b32 %r1647, %r1654, %r1649;    setp.ne.u32 p, %r1647, 0;
    vote.ballot.sync.b32 %r1647, p, 0xffffffff;
    @!p not.b32 %r1647, %r1647;
}

	// end inline asm
	and.b32  	%r1664, %r1647, %r1663;
	mov.b32 	%r1652, 64;
	// begin inline asm
	{
    .reg .pred p;
    and.b32 %r1650, %r1654, %r1652;    setp.ne.u32 p, %r1650, 0;
    vote.ballot.sync.b32 %r1650, p, 0xffffffff;
    @!p not.b32 %r1650, %r1650;
}

	// end inline asm
	and.b32  	%r1665, %r1650, %r1664;
	mov.b32 	%r1655, 128;
	// begin inline asm
	{
    .reg .pred p;
    and.b32 %r1653, %r1654, %r1655;    setp.ne.u32 p, %r1653, 0;
    vote.ballot.sync.b32 %r1653, p, 0xffffffff;
    @!p not.b32 %r1653, %r1653;
}

	// end inline asm
	and.b32  	%r1666, %r1653, %r1665;
	clz.b32 	%r1667, %r1666;
	sub.s32 	%r351, 31, %r1667;
	and.b32  	%r1668, %r1203, %r1666;
	popc.b32 	%r352, %r1668;
	setp.ne.s32 	%p216, %r644, %r351;
	mov.b32 	%r3171, 0;
	@%p216 bra 	$L__BB15_251;
	shl.b32 	%r1669, %r1654, 2;
	add.s32 	%r1670, %r108, %r1669;
	atom.shared.add.u32 	%r3171, [%r1670], %r352;
$L__BB15_251:
	shfl.sync.idx.b32	%r1696|%p217, %r3171, %r351, 31, -1;
	add.s32 	%r355, %r352, %r1696;
	setp.eq.s32 	%p218, %r3147, 2147483647;
	selp.b32 	%r1697, -2147483648, %r3147, %p218;
	shr.u32 	%r1698, %r1697, %r642;
	and.b32  	%r1693, %r1698, %r107;
	mov.b32 	%r1673, 1;
	// begin inline asm
	{
    .reg .pred p;
    and.b32 %r1671, %r1693, %r1673;    setp.ne.u32 p, %r1671, 0;
    vote.ballot.sync.b32 %r1671, p, 0xffffffff;
    @!p not.b32 %r1671, %r1671;
}

	// end inline asm
	mov.b32 	%r1676, 2;
	// begin inline asm
	{
    .reg .pred p;
    and.b32 %r1674, %r1693, %r1676;    setp.ne.u32 p, %r1674, 0;
    vote.ballot.sync.b32 %r1674, p, 0xffffffff;
    @!p not.b32 %r1674, %r1674;
}

	// end inline asm
	and.b32  	%r1699, %r1674, %r1671;
	mov.b32 	%r1679, 4;
	// begin inline asm
	{
    .reg .pred p;
    and.b32 %r1677, %r1693, %r1679;    setp.ne.u32 p, %r1677, 0;
    vote.ballot.sync.b32 %r1677, p, 0xffffffff;
    @!p not.b32 %r1677, %r1677;
}

	// end inline asm
	and.b32  	%r1700, %r1677, %r1699;
	mov.b32 	%r1682, 8;
	// begin inline asm
	{
    .reg .pred p;
    and.b32 %r1680, %r1693, %r1682;    setp.ne.u32 p, %r1680, 0;
    vote.ballot.sync.b32 %r1680, p, 0xffffffff;
    @!p not.b32 %r1680, %r1680;
}

	// end inline asm
	and.b32  	%r1701, %r1680, %r1700;
	mov.b32 	%r1685, 16;
	// begin inline asm
	{
    .reg .pred p;
    and.b32 %r1683, %r1693, %r1685;    setp.ne.u32 p, %r1683, 0;
    vote.ballot.sync.b32 %r1683, p, 0xffffffff;
    @!p not.b32 %r1683, %r1683;
}

	// end inline asm
	and.b32  	%r1702, %r1683, %r1701;
	mov.b32 	%r1688, 32;
	// begin inline asm
	{
    .reg .pred p;
    and.b32 %r1686, %r1693, %r1688;    setp.ne.u32 p, %r1686, 0;
    vote.ballot.sync.b32 %r1686, p, 0xffffffff;
    @!p not.b32 %r1686, %r1686;
}

	// end inline asm
	and.b32  	%r1703, %r1686, %r1702;
	mov.b32 	%r1691, 64;
	// begin inline asm
	{
    .reg .pred p;
    and.b32 %r1689, %r1693, %r1691;    setp.ne.u32 p, %r1689, 0;
    vote.ballot.sync.b32 %r1689, p, 0xffffffff;
    @!p not.b32 %r1689, %r1689;
}

	// end inline asm
	and.b32  	%r1704, %r1689, %r1703;
	mov.b32 	%r1694, 128;
	// begin inline asm
	{
    .reg .pred p;
    and.b32 %r1692, %r1693, %r1694;    setp.ne.u32 p, %r1692, 0;
    vote.ballot.sync.b32 %r1692, p, 0xffffffff;
    @!p not.b32 %r1692, %r1692;
}

	// end inline asm
	and.b32  	%r1705, %r1692, %r1704;
	clz.b32 	%r1706, %r1705;
	sub.s32 	%r357, 31, %r1706;
	and.b32  	%r1707, %r1203, %r1705;
	popc.b32 	%r358, %r1707;
	setp.ne.s32 	%p219, %r644, %r357;
	mov.b32 	%r3172, 0;
	@%p219 bra 	$L__BB15_253;
	shl.b32 	%r1708, %r1693, 2;
	add.s32 	%r1709, %r108, %r1708;
	atom.shared.add.u32 	%r3172, [%r1709], %r358;
$L__BB15_253:
	shfl.sync.idx.b32	%r1735|%p220, %r3172, %r357, 31, -1;
	add.s32 	%r361, %r358, %r1735;
	setp.eq.s32 	%p221, %r3146, 2147483647;
	selp.b32 	%r1736, -2147483648, %r3146, %p221;
	shr.u32 	%r1737, %r1736, %r642;
	and.b32  	%r1732, %r1737, %r107;
	mov.b32 	%r1712, 1;
	// begin inline asm
	{
    .reg .pred p;
    and.b32 %r1710, %r1732, %r1712;    setp.ne.u32 p, %r1710, 0;
    vote.ballot.sync.b32 %r1710, p, 0xffffffff;
    @!p not.b32 %r1710, %r1710;
}

	// end inline asm
	mov.b32 	%r1715, 2;
	// begin inline asm
	{
    .reg .pred p;
    and.b32 %r1713, %r1732, %r1715;    setp.ne.u32 p, %r1713, 0;
    vote.ballot.sync.b32 %r1713, p, 0xffffffff;
    @!p not.b32 %r1713, %r1713;
}

	// end inline asm
	and.b32  	%r1738, %r1713, %r1710;
	mov.b32 	%r1718, 4;
	// begin inline asm
	{
    .reg .pred p;
    and.b32 %r1716, %r1732, %r1718;    setp.ne.u32 p, %r1716, 0;
    vote.ballot.sync.b32 %r1716, p, 0xffffffff;
    @!p not.b32 %r1716, %r1716;
}

	// end inline asm
	and.b32  	%r1739, %r1716, %r1738;
	mov.b32 	%r1721, 8;
	// begin inline asm
	{
    .reg .pred p;
    and.b32 %r1719, %r1732, %r1721;    setp.ne.u32 p, %r1719, 0;
    vote.ballot.sync.b32 %r1719, p, 0xffffffff;
    @!p not.b32 %r1719, %r1719;
}

	// end inline asm
	and.b32  	%r1740, %r1719, %r1739;
	mov.b32 	%r1724, 16;
	// begin inline asm
	{
    .reg .pred p;
    and.b32 %r1722, %r1732, %r1724;    setp.ne.u32 p, %r1722, 0;
    vote.ballot.sync.b32 %r1722, p, 0xffffffff;
    @!p not.b32 %r1722, %r1722;
}

	// end inline asm
	and.b32  	%r1741, %r1722, %r1740;
	mov.b32 	%r1727, 32;
	// begin inline asm
	{
    .reg .pred p;
    and.b32 %r1725, %r1732, %r1727;    setp.ne.u32 p, %r1725, 0;
    vote.ballot.sync.b32 %r1725, p, 0xffffffff;
    @!p not.b32 %r1725, %r1725;
}

	// end inline asm
	and.b32  	%r1742, %r1725, %r1741;
	mov.b32 	%r1730, 64;
	// begin inline asm
	{
    .reg .pred p;
    and.b32 %r1728, %r1732, %r1730;    setp.ne.u32 p, %r1728, 0;
    vote.ballot.sync.b32 %r1728, p, 0xffffffff;
    @!p not.b32 %r1728, %r1728;
}

	// end inline asm
	and.b32  	%r1743, %r1728, %r1742;
	mov.b32 	%r1733, 128;
	// begin inline asm
	{
    .reg .pred p;
    and.b32 %r1731, %r1732, %r1733;    setp.ne.u32 p, %r1731, 0;
    vote.ballot.sync.b32 %r1731, p, 0xffffffff;
    @!p not.b32 %r1731, %r1731;
}

	// end inline asm
	and.b32  	%r1744, %r1731, %r1743;
	clz.b32 	%r1745, %r1744;
	sub.s32 	%r363, 31, %r1745;
	and.b32  	%r1746, %r1203, %r1744;
	popc.b32 	%r364, %r1746;
	setp.ne.s32 	%p222, %r644, %r363;
	mov.b32 	%r3173, 0;
	@%p222 bra 	$L__BB15_255;
	shl.b32 	%r1747, %r1732, 2;
	add.s32 	%r1748, %r108, %r1747;
	atom.shared.add.u32 	%r3173, [%r1748], %r364;
$L__BB15_255:
	shfl.sync.idx.b32	%r1774|%p223, %r3173, %r363, 31, -1;
	add.s32 	%r367, %r364, %r1774;
	setp.eq.s32 	%p224, %r3145, 2147483647;
	selp.b32 	%r1775, -2147483648, %r3145, %p224;
	shr.u32 	%r1776, %r1775, %r642;
	and.b32  	%r1771, %r1776, %r107;
	mov.b32 	%r1751, 1;
	// begin inline asm
	{
    .reg .pred p;
    and.b32 %r1749, %r1771, %r1751;    setp.ne.u32 p, %r1749, 0;
    vote.ballot.sync.b32 %r1749, p, 0xffffffff;
    @!p not.b32 %r1749, %r1749;
}

	// end inline asm
	mov.b32 	%r1754, 2;
	// begin inline asm
	{
    .reg .pred p;
    and.b32 %r1752, %r1771, %r1754;    setp.ne.u32 p, %r1752, 0;
    vote.ballot.sync.b32 %r1752, p, 0xffffffff;
    @!p not.b32 %r1752, %r1752;
}

	// end inline asm
	and.b32  	%r1777, %r1752, %r1749;
	mov.b32 	%r1757, 4;
	// begin inline asm
	{
    .reg .pred p;
    and.b32 %r1755, %r1771, %r1757;    setp.ne.u32 p, %r1755, 0;
    vote.ballot.sync.b32 %r1755, p, 0xffffffff;
    @!p not.b32 %r1755, %r1755;
}

	// end inline asm
	and.b32  	%r1778, %r1755, %r1777;
	mov.b32 	%r1760, 8;
	// begin inline asm
	{
    .reg .pred p;
    and.b32 %r1758, %r1771, %r1760;    setp.ne.u32 p, %r1758, 0;
    vote.ballot.sync.b32 %r1758, p, 0xffffffff;
    @!p not.b32 %r1758, %r1758;
}

	// end inline asm
	and.b32  	%r1779, %r1758, %r1778;
	mov.b32 	%r1763, 16;
	// begin inline asm
	{
    .reg .pred p;
    and.b32 %r1761, %r1771, %r1763;    setp.ne.u32 p, %r1761, 0;
    vote.ballot.sync.b32 %r1761, p, 0xffffffff;
    @!p not.b32 %r1761, %r1761;
}

	// end inline asm
	and.b32  	%r1780, %r1761, %r1779;
	mov.b32 	%r1766, 32;
	// begin inline asm
	{
    .reg .pred p;
    and.b32 %r1764, %r1771, %r1766;    setp.ne.u32 p, %r1764, 0;
    vote.ballot.sync.b32 %r1764, p, 0xffffffff;
    @!p not.b32 %r1764, %r1764;
}

	// end inline asm
	and.b32  	%r1781, %r1764, %r1780;
	mov.b32 	%r1769, 64;
	// begin inline asm
	{
    .reg .pred p;
    and.b32 %r1767, %r1771, %r1769;    setp.ne.u32 p, %r1767, 0;
    vote.ballot.sync.b32 %r1767, p, 0xffffffff;
    @!p not.b32 %r1767, %r1767;
}

	// end inline asm
	and.b32  	%r1782, %r1767, %r1781;
	mov.b32 	%r1772, 128;
	// begin inline asm
	{
    .reg .pred p;
    and.b32 %r1770, %r1771, %r1772;    setp.ne.u32 p, %r1770, 0;
    vote.ballot.sync.b32 %r1770, p, 0xffffffff;
    @!p not.b32 %r1770, %r1770;
}

	// end inline asm
	and.b32  	%r1783, %r1770, %r1782;
	clz.b32 	%r1784, %r1783;
	sub.s32 	%r369, 31, %r1784;
	and.b32  	%r1785, %r1203, %r1783;
	popc.b32 	%r370, %r1785;
	setp.ne.s32 	%p225, %r644, %r369;
	mov.b32 	%r3174, 0;
	@%p225 bra 	$L__BB15_257;
	shl.b32 	%r1786, %r1771, 2;
	add.s32 	%r1787, %r108, %r1786;
	atom.shared.add.u32 	%r3174, [%r1787], %r370;
$L__BB15_257:
	shfl.sync.idx.b32	%r1813|%p226, %r3174, %r369, 31, -1;
	add.s32 	%r373, %r370, %r1813;
	setp.eq.s32 	%p227, %r3144, 2147483647;
	selp.b32 	%r1814, -2147483648, %r3144, %p227;
	shr.u32 	%r1815, %r1814, %r642;
	and.b32  	%r1810, %r1815, %r107;
	mov.b32 	%r1790, 1;
	// begin inline asm
	{
    .reg .pred p;
    and.b32 %r1788, %r1810, %r1790;    setp.ne.u32 p, %r1788, 0;
    vote.ballot.sync.b32 %r1788, p, 0xffffffff;
    @!p not.b32 %r1788, %r1788;
}

	// end inline asm
	mov.b32 	%r1793, 2;
	// begin inline asm
	{
    .reg .pred p;
    and.b32 %r1791, %r1810, %r1793;    setp.ne.u32 p, %r1791, 0;
    vote.ballot.sync.b32 %r1791, p, 0xffffffff;
    @!p not.b32 %r1791, %r1791;
}

	// end inline asm
	and.b32  	%r1816, %r1791, %r1788;
	mov.b32 	%r1796, 4;
	// begin inline asm
	{
    .reg .pred p;
    and.b32 %r1794, %r1810, %r1796;    setp.ne.u32 p, %r1794, 0;
    vote.ballot.sync.b32 %r1794, p, 0xffffffff;
    @!p not.b32 %r1794, %r1794;
}

	// end inline asm
	and.b32  	%r1817, %r1794, %r1816;
	mov.b32 	%r1799, 8;
	// begin inline asm
	{
    .reg .pred p;
    and.b32 %r1797, %r1810, %r1799;    setp.ne.u32 p, %r1797, 0;
    vote.ballot.sync.b32 %r1797, p, 0xffffffff;
    @!p not.b32 %r1797, %r1797;
}

	// end inline asm
	and.b32  	%r1818, %r1797, %r1817;
	mov.b32 	%r1802, 16;
	// begin inline asm
	{
    .reg .pred p;
    and.b32 %r1800, %r1810, %r1802;    setp.ne.u32 p, %r1800, 0;
    vote.ballot.sync.b32 %r1800, p, 0xffffffff;
    @!p not.b32 %r1800, %r1800;
}

	// end inline asm
	and.b32  	%r1819, %r1800, %r1818;
	mov.b32 	%r1805, 32;
	// begin inline asm
	{
    .reg .pred p;
    and.b32 %r1803, %r1810, %r1805;    setp.ne.u32 p, %r1803, 0;
    vote.ballot.sync.b32 %r1803, p, 0xffffffff;
    @!p not.b32 %r1803, %r1803;
}

	// end inline asm
	and.b32  	%r1820, %r1803, %r1819;
	mov.b32 	%r1808, 64;
	// begin inline asm
	{
    .reg .pred p;
    and.b32 %r1806, %r1810, %r1808;    setp.ne.u32 p, %r1806, 0;
    vote.ballot.sync.b32 %r1806, p, 0xffffffff;
    @!p not.b32 %r1806, %r1806;
}

	// end inline asm
	and.b32  	%r1821, %r1806, %r1820;
	mov.b32 	%r1811, 128;
	// begin inline asm
	{
    .reg .pred p;
    and.b32 %r1809, %r1810, %r1811;    setp.ne.u32 p, %r1809, 0;
    vote.ballot.sync.b32 %r1809, p, 0xffffffff;
    @!p not.b32 %r1809, %r1809;
}

	// end inline asm
	and.b32  	%r1822, %r1809, %r1821;
	clz.b32 	%r1823, %r1822;
	sub.s32 	%r375, 31, %r1823;
	and.b32  	%r1824, %r1203, %r1822;
	popc.b32 	%r376, %r1824;
	setp.ne.s32 	%p228, %r644, %r375;
	mov.b32 	%r3175, 0;
	@%p228 bra 	$L__BB15_259;
	shl.b32 	%r1825, %r1810, 2;
	add.s32 	%r1826, %r108, %r1825;
	atom.shared.add.u32 	%r3175, [%r1826], %r376;
$L__BB15_259:
	shfl.sync.idx.b32	%r1852|%p229, %r3175, %r375, 31, -1;
	add.s32 	%r379, %r376, %r1852;
	setp.eq.s32 	%p230, %r3143, 2147483647;
	selp.b32 	%r1853, -2147483648, %r3143, %p230;
	shr.u32 	%r1854, %r1853, %r642;
	and.b32  	%r1849, %r1854, %r107;
	mov.b32 	%r1829, 1;
	// begin inline asm
	{
    .reg .pred p;
    and.b32 %r1827, %r1849, %r1829;    setp.ne.u32 p, %r1827, 0;
    vote.ballot.sync.b32 %r1827, p, 0xffffffff;
    @!p not.b32 %r1827, %r1827;
}

	// end inline asm
	mov.b32 	%r1832, 2;
	// begin inline asm
	{
    .reg .pred p;
    and.b32 %r1830, %r1849, %r1832;    setp.ne.u32 p, %r1830, 0;
    vote.ballot.sync.b32 %r1830, p, 0xffffffff;
    @!p not.b32 %r1830, %r1830;
}

	// end inline asm
	and.b32  	%r1855, %r1830, %r1827;
	mov.b32 	%r1835, 4;
	// begin inline asm
	{
    .reg .pred p;
    and.b32 %r1833, %r1849, %r1835;    setp.ne.u32 p, %r1833, 0;
    vote.ballot.sync.b32 %r1833, p, 0xffffffff;
    @!p not.b32 %r1833, %r1833;
}

	// end inline asm
	and.b32  	%r1856, %r1833, %r1855;
	mov.b32 	%r1838, 8;
	// begin inline asm
	{
    .reg .pred p;
    and.b32 %r1836, %r1849, %r1838;    setp.ne.u32 p, %r1836, 0;
    vote.ballot.sync.b32 %r1836, p, 0xffffffff;
    @!p not.b32 %r1836, %r1836;
}

	// end inline asm
	and.b32  	%r1857, %r1836, %r1856;
	mov.b32 	%r1841, 16;
	// begin inline asm
	{
    .reg .pred p;
    and.b32 %r1839, %r1849, %r1841;    setp.ne.u32 p, %r1839, 0;
    vote.ballot.sync.b32 %r1839, p, 0xffffffff;
    @!p not.b32 %r1839, %r1839;
}

	// end inline asm
	and.b32  	%r1858, %r1839, %r1857;
	mov.b32 	%r1844, 32;
	// begin inline asm
	{
    .reg .pred p;
    and.b32 %r1842, %r1849, %r1844;    setp.ne.u32 p, %r1842, 0;
    vote.ballot.sync.b32 %r1842, p, 0xffffffff;
    @!p not.b32 %r1842, %r1842;
}

	// end inline asm
	and.b32  	%r1859, %r1842, %r1858;
	mov.b32 	%r1847, 64;
	// begin inline asm
	{
    .reg .pred p;
    and.b32 %r1845, %r1849, %r1847;    setp.ne.u32 p, %r1845, 0;
    vote.ballot.sync.b32 %r1845, p, 0xffffffff;
    @!p not.b32 %r1845, %r1845;
}

	// end inline asm
	and.b32  	%r1860, %r1845, %r1859;
	mov.b32 	%r1850, 128;
	// begin inline asm
	{
    .reg .pred p;
    and.b32 %r1848, %r1849, %r1850;    setp.ne.u32 p, %r1848, 0;
    vote.ballot.sync.b32 %r1848, p, 0xffffffff;
    @!p not.b32 %r1848, %r1848;
}

	// end inline asm
	and.b32  	%r1861, %r1848, %r1860;
	clz.b32 	%r1862, %r1861;
	sub.s32 	%r381, 31, %r1862;
	and.b32  	%r1863, %r1203, %r1861;
	popc.b32 	%r382, %r1863;
	setp.ne.s32 	%p231, %r644, %r381;
	mov.b32 	%r3176, 0;
	@%p231 bra 	$L__BB15_261;
	shl.b32 	%r1864, %r1849, 2;
	add.s32 	%r1865, %r108, %r1864;
	atom.shared.add.u32 	%r3176, [%r1865], %r382;
$L__BB15_261:
	shfl.sync.idx.b32	%r1891|%p232, %r3176, %r381, 31, -1;
	add.s32 	%r385, %r382, %r1891;
	setp.eq.s32 	%p233, %r3142, 2147483647;
	selp.b32 	%r1892, -2147483648, %r3142, %p233;
	shr.u32 	%r1893, %r1892, %r642;
	and.b32  	%r1888, %r1893, %r107;
	mov.b32 	%r1868, 1;
	// begin inline asm
	{
    .reg .pred p;
    and.b32 %r1866, %r1888, %r1868;    setp.ne.u32 p, %r1866, 0;
    vote.ballot.sync.b32 %r1866, p, 0xffffffff;
    @!p not.b32 %r1866, %r1866;
}

	// end inline asm
	mov.b32 	%r1871, 2;
	// begin inline asm
	{
    .reg .pred p;
    and.b32 %r1869, %r1888, %r1871;    setp.ne.u32 p, %r1869, 0;
    vote.ballot.sync.b32 %r1869, p, 0xffffffff;
    @!p not.b32 %r1869, %r1869;
}

	// end inline asm
	and.b32  	%r1894, %r1869, %r1866;
	mov.b32 	%r1874, 4;
	// begin inline asm
	{
    .reg .pred p;
    and.b32 %r1872, %r1888, %r1874;    setp.ne.u32 p, %r1872, 0;
    vote.ballot.sync.b32 %r1872, p, 0xffffffff;
    @!p not.b32 %r1872, %r1872;
}

	// end inline asm
	and.b32  	%r1895, %r1872, %r1894;
	mov.b32 	%r1877, 8;
	// begin inline asm
	{
    .reg .pred p;
    and.b32 %r1875, %r1888, %r1877;    setp.ne.u32 p, %r1875, 0;
    vote.ballot.sync.b32 %r1875, p, 0xffffffff;
    @!p not.b32 %r1875, %r1875;
}

	// end inline asm
	and.b32  	%r1896, %r1875, %r1895;
	mov.b32 	%r1880, 16;
	// begin inline asm
	{
    .reg .pred p;
    and.b32 %r1878, %r1888, %r1880;    setp.ne.u32 p, %r1878, 0;
    vote.ballot.sync.b32 %r1878, p, 0xffffffff;
    @!p not.b32 %r1878, %r1878;
}

	// end inline asm
	and.b32  	%r1897, %r1878, %r1896;
	mov.b32 	%r1883, 32;
	// begin inline asm
	{
    .reg .pred p;
    and.b32 %r1881, %r1888, %r1883;    setp.ne.u32 p, %r1881, 0;
    vote.ballot.sync.b32 %r1881, p, 0xffffffff;
    @!p not.b32 %r1881, %r1881;
}

	// end inline asm
	and.b32  	%r1898, %r1881, %r1897;
	mov.b32 	%r1886, 64;
	// begin inline asm
	{
    .reg .pred p;
    and.b32 %r1884, %r1888, %r1886;    setp.ne.u32 p, %r1884, 0;
    vote.ballot.sync.b32 %r1884, p, 0xffffffff;
    @!p not.b32 %r1884, %r1884;
}

	// end inline asm
	and.b32  	%r1899, %r1884, %r1898;
	mov.b32 	%r1889, 128;
	// begin inline asm
	{
    .reg .pred p;
    and.b32 %r1887, %r1888, %r1889;    setp.ne.u32 p, %r1887, 0;
    vote.ballot.sync.b32 %r1887, p, 0xffffffff;
    @!p not.b32 %r1887, %r1887;
}

	// end inline asm
	and.b32  	%r1900, %r1887, %r1899;
	clz.b32 	%r1901, %r1900;
	sub.s32 	%r387, 31, %r1901;
	and.b32  	%r1902, %r1203, %r1900;
	popc.b32 	%r388, %r1902;
	setp.ne.s32 	%p234, %r644, %r387;
	mov.b32 	%r3177, 0;
	@%p234 bra 	$L__BB15_263;
	shl.b32 	%r1903, %r1888, 2;
	add.s32 	%r1904, %r108, %r1903;
	atom.shared.add.u32 	%r3177, [%r1904], %r388;
$L__BB15_263:
	shfl.sync.idx.b32	%r1930|%p235, %r3177, %r387, 31, -1;
	add.s32 	%r391, %r388, %r1930;
	setp.eq.s32 	%p236, %r3141, 2147483647;
	selp.b32 	%r1931, -2147483648, %r3141, %p236;
	shr.u32 	%r1932, %r1931, %r642;
	and.b32  	%r1927, %r1932, %r107;
	mov.b32 	%r1907, 1;
	// begin inline asm
	{
    .reg .pred p;
    and.b32 %r1905, %r1927, %r1907;    setp.ne.u32 p, %r1905, 0;
    vote.ballot.sync.b32 %r1905, p, 0xffffffff;
    @!p not.b32 %r1905, %r1905;
}

	// end inline asm
	mov.b32 	%r1910, 2;
	// begin inline asm
	{
    .reg .pred p;
    and.b32 %r1908, %r1927, %r1910;    setp.ne.u32 p, %r1908, 0;
    vote.ballot.sync.b32 %r1908, p, 0xffffffff;
    @!p not.b32 %r1908, %r1908;
}

	// end inline asm
	and.b32  	%r1933, %r1908, %r1905;
	mov.b32 	%r1913, 4;
	// begin inline asm
	{
    .reg .pred p;
    and.b32 %r1911, %r1927, %r1913;    setp.ne.u32 p, %r1911, 0;
    vote.ballot.sync.b32 %r1911, p, 0xffffffff;
    @!p not.b32 %r1911, %r1911;
}

	// end inline asm
	and.b32  	%r1934, %r1911, %r1933;
	mov.b32 	%r1916, 8;
	// begin inline asm
	{
    .reg .pred p;
    and.b32 %r1914, %r1927, %r1916;    setp.ne.u32 p, %r1914, 0;
    vote.ballot.sync.b32 %r1914, p, 0xffffffff;
    @!p not.b32 %r1914, %r1914;
}

	// end inline asm
	and.b32  	%r1935, %r1914, %r1934;
	mov.b32 	%r1919, 16;
	// begin inline asm
	{
    .reg .pred p;
    and.b32 %r1917, %r1927, %r1919;    setp.ne.u32 p, %r1917, 0;
    vote.ballot.sync.b32 %r1917, p, 0xffffffff;
    @!p not.b32 %r1917, %r1917;
}

	// end inline asm
	and.b32  	%r1936, %r1917, %r1935;
	mov.b32 	%r1922, 32;
	// begin inline asm
	{
    .reg .pred p;
    and.b32 %r1920, %r1927, %r1922;    setp.ne.u32 p, %r1920, 0;
    vote.ballot.sync.b32 %r1920, p, 0xffffffff;
    @!p not.b32 %r1920, %r1920;
}

	// end inline asm
	and.b32  	%r1937, %r1920, %r1936;
	mov.b32 	%r1925, 64;
	// begin inline asm
	{
    .reg .pred p;
    and.b32 %r1923, %r1927, %r1925;    setp.ne.u32 p, %r1923, 0;
    vote.ballot.sync.b32 %r1923, p, 0xffffffff;
    @!p not.b32 %r1923, %r1923;
}

	// end inline asm
	and.b32  	%r1938, %r1923, %r1937;
	mov.b32 	%r1928, 128;
	// begin inline asm
	{
    .reg .pred p;
    and.b32 %r1926, %r1927, %r1928;    setp.ne.u32 p, %r1926, 0;
    vote.ballot.sync.b32 %r1926, p, 0xffffffff;
    @!p not.b32 %r1926, %r1926;
}

	// end inline asm
	and.b32  	%r1939, %r1926, %r1938;
	clz.b32 	%r1940, %r1939;
	sub.s32 	%r393, 31, %r1940;
	and.b32  	%r1941, %r1203, %r1939;
	popc.b32 	%r394, %r1941;
	setp.ne.s32 	%p237, %r644, %r393;
	mov.b32 	%r3178, 0;
	@%p237 bra 	$L__BB15_265;
	shl.b32 	%r1942, %r1927, 2;
	add.s32 	%r1943, %r108, %r1942;
	atom.shared.add.u32 	%r3178, [%r1943], %r394;
$L__BB15_265:
	shfl.sync.idx.b32	%r1969|%p238, %r3178, %r393, 31, -1;
	add.s32 	%r397, %r394, %r1969;
	setp.eq.s32 	%p239, %r3140, 2147483647;
	selp.b32 	%r1970, -2147483648, %r3140, %p239;
	shr.u32 	%r1971, %r1970, %r642;
	and.b32  	%r1966, %r1971, %r107;
	mov.b32 	%r1946, 1;
	// begin inline asm
	{
    .reg .pred p;
    and.b32 %r1944, %r1966, %r1946;    setp.ne.u32 p, %r1944, 0;
    vote.ballot.sync.b32 %r1944, p, 0xffffffff;
    @!p not.b32 %r1944, %r1944;
}

	// end inline asm
	mov.b32 	%r1949, 2;
	// begin inline asm
	{
    .reg .pred p;
    and.b32 %r1947, %r1966, %r1949;    setp.ne.u32 p, %r1947, 0;
    vote.ballot.sync.b32 %r1947, p, 0xffffffff;
    @!p not.b32 %r1947, %r1947;
}

	// end inline asm
	and.b32  	%r1972, %r1947, %r1944;
	mov.b32 	%r1952, 4;
	// begin inline asm
	{
    .reg .pred p;
    and.b32 %r1950, %r1966, %r1952;    setp.ne.u32 p, %r1950, 0;
    vote.ballot.sync.b32 %r1950, p, 0xffffffff;
    @!p not.b32 %r1950, %r1950;
}

	// end inline asm
	and.b32  	%r1973, %r1950, %r1972;
	mov.b32 	%r1955, 8;
	// begin inline asm
	{
    .reg .pred p;
    and.b32 %r1953, %r1966, %r1955;    setp.ne.u32 p, %r1953, 0;
    vote.ballot.sync.b32 %r1953, p, 0xffffffff;
    @!p not.b32 %r1953, %r1953;
}

	// end inline asm
	and.b32  	%r1974, %r1953, %r1973;
	mov.b32 	%r1958, 16;
	// begin inline asm
	{
    .reg .pred p;
    and.b32 %r1956, %r1966, %r1958;    setp.ne.u32 p, %r1956, 0;
    vote.ballot.sync.b32 %r1956, p, 0xffffffff;
    @!p not.b32 %r1956, %r1956;
}

	// end inline asm
	and.b32  	%r1975, %r1956, %r1974;
	mov.b32 	%r1961, 32;
	// begin inline asm
	{
    .reg .pred p;
    and.b32 %r1959, %r1966, %r1961;    setp.ne.u32 p, %r1959, 0;
    vote.ballot.sync.b32 %r1959, p, 0xffffffff;
    @!p not.b32 %r1959, %r1959;
}

	// end inline asm
	and.b32  	%r1976, %r1959, %r1975;
	mov.b32 	%r1964, 64;
	// begin inline asm
	{
    .reg .pred p;
    and.b32 %r1962, %r1966, %r1964;    setp.ne.u32 p, %r1962, 0;
    vote.ballot.sync.b32 %r1962, p, 0xffffffff;
    @!p not.b32 %r1962, %r1962;
}

	// end inline asm
	and.b32  	%r1977, %r1962, %r1976;
	mov.b32 	%r1967, 128;
	// begin inline asm
	{
    .reg .pred p;
    and.b32 %r1965, %r1966, %r1967;    setp.ne.u32 p, %r1965, 0;
    vote.ballot.sync.b32 %r1965, p, 0xffffffff;
    @!p not.b32 %r1965, %r1965;
}

	// end inline asm
	and.b32  	%r1978, %r1965, %r1977;
	clz.b32 	%r1979, %r1978;
	sub.s32 	%r399, 31, %r1979;
	and.b32  	%r1980, %r1203, %r1978;
	popc.b32 	%r400, %r1980;
	setp.ne.s32 	%p240, %r644, %r399;
	mov.b32 	%r3179, 0;
	@%p240 bra 	$L__BB15_267;
	shl.b32 	%r1981, %r1966, 2;
	add.s32 	%r1982, %r108, %r1981;
	atom.shared.add.u32 	%r3179, [%r1982], %r400;
$L__BB15_267:
	shfl.sync.idx.b32	%r2008|%p241, %r3179, %r399, 31, -1;
	add.s32 	%r403, %r400, %r2008;
	setp.eq.s32 	%p242, %r3139, 2147483647;
	selp.b32 	%r2009, -2147483648, %r3139, %p242;
	shr.u32 	%r2010, %r2009, %r642;
	and.b32  	%r2005, %r2010, %r107;
	mov.b32 	%r1985, 1;
	// begin inline asm
	{
    .reg .pred p;
    and.b32 %r1983, %r2005, %r1985;    setp.ne.u32 p, %r1983, 0;
    vote.ballot.sync.b32 %r1983, p, 0xffffffff;
    @!p not.b32 %r1983, %r1983;
}

	// end inline asm
	mov.b32 	%r1988, 2;
	// begin inline asm
	{
    .reg .pred p;
    and.b32 %r1986, %r2005, %r1988;    setp.ne.u32 p, %r1986, 0;
    vote.ballot.sync.b32 %r1986, p, 0xffffffff;
    @!p not.b32 %r1986, %r1986;
}

	// end inline asm
	and.b32  	%r2011, %r1986, %r1983;
	mov.b32 	%r1991, 4;
	// begin inline asm
	{
    .reg .pred p;
    and.b32 %r1989, %r2005, %r1991;    setp.ne.u32 p, %r1989, 0;
    vote.ballot.sync.b32 %r1989, p, 0xffffffff;
    @!p not.b32 %r1989, %r1989;
}

	// end inline asm
	and.b32  	%r2012, %r1989, %r2011;
	mov.b32 	%r1994, 8;
	// begin inline asm
	{
    .reg .pred p;
    and.b32 %r1992, %r2005, %r1994;    setp.ne.u32 p, %r1992, 0;
    vote.ballot.sync.b32 %r1992, p, 0xffffffff;
    @!p not.b32 %r1992, %r1992;
}

	// end inline asm
	and.b32  	%r2013, %r1992, %r2012;
	mov.b32 	%r1997, 16;
	// begin inline asm
	{
    .reg .pred p;
    and.b32 %r1995, %r2005, %r1997;    setp.ne.u32 p, %r1995, 0;
    vote.ballot.sync.b32 %r1995, p, 0xffffffff;
    @!p not.b32 %r1995, %r1995;
}

	// end inline asm
	and.b32  	%r2014, %r1995, %r2013;
	mov.b32 	%r2000, 32;
	// begin inline asm
	{
    .reg .pred p;
    and.b32 %r1998, %r2005, %r2000;    setp.ne.u32 p, %r1998, 0;
    vote.ballot.sync.b32 %r1998, p, 0xffffffff;
    @!p not.b32 %r1998, %r1998;
}

	// end inline asm
	and.b32  	%r2015, %r1998, %r2014;
	mov.b32 	%r2003, 64;
	// begin inline asm
	{
    .reg .pred p;
    and.b32 %r2001, %r2005, %r2003;    setp.ne.u32 p, %r2001, 0;
    vote.ballot.sync.b32 %r2001, p, 0xffffffff;
    @!p not.b32 %r2001, %r2001;
}

	// end inline asm
	and.b32  	%r2016, %r2001, %r2015;
	mov.b32 	%r2006, 128;
	// begin inline asm
	{
    .reg .pred p;
    and.b32 %r2004, %r2005, %r2006;    setp.ne.u32 p, %r2004, 0;
    vote.ballot.sync.b32 %r2004, p, 0xffffffff;
    @!p not.b32 %r2004, %r2004;
}

	// end inline asm
	and.b32  	%r2017, %r2004, %r2016;
	clz.b32 	%r2018, %r2017;
	sub.s32 	%r405, 31, %r2018;
	and.b32  	%r2019, %r1203, %r2017;
	popc.b32 	%r406, %r2019;
	setp.ne.s32 	%p243, %r644, %r405;
	mov.b32 	%r3180, 0;
	@%p243 bra 	$L__BB15_269;
	shl.b32 	%r2020, %r2005, 2;
	add.s32 	%r2021, %r108, %r2020;
	atom.shared.add.u32 	%r3180, [%r2021], %r406;
$L__BB15_269:
	shfl.sync.idx.b32	%r2047|%p244, %r3180, %r405, 31, -1;
	add.s32 	%r409, %r406, %r2047;
	setp.eq.s32 	%p245, %r3138, 2147483647;
	selp.b32 	%r2048, -2147483648, %r3138, %p245;
	shr.u32 	%r2049, %r2048, %r642;
	and.b32  	%r2044, %r2049, %r107;
	mov.b32 	%r2024, 1;
	// begin inline asm
	{
    .reg .pred p;
    and.b32 %r2022, %r2044, %r2024;    setp.ne.u32 p, %r2022, 0;
    vote.ballot.sync.b32 %r2022, p, 0xffffffff;
    @!p not.b32 %r2022, %r2022;
}

	// end inline asm
	mov.b32 	%r2027, 2;
	// begin inline asm
	{
    .reg .pred p;
    and.b32 %r2025, %r2044, %r2027;    setp.ne.u32 p, %r2025, 0;
    vote.ballot.sync.b32 %r2025, p, 0xffffffff;
    @!p not.b32 %r2025, %r2025;
}

	// end inline asm
	and.b32  	%r2050, %r2025, %r2022;
	mov.b32 	%r2030, 4;
	// begin inline asm
	{
    .reg .pred p;
    and.b32 %r2028, %r2044, %r2030;    setp.ne.u32 p, %r2028, 0;
    vote.ballot.sync.b32 %r2028, p, 0xffffffff;
    @!p not.b32 %r2028, %r2028;
}

	// end inline asm
	and.b32  	%r2051, %r2028, %r2050;
	mov.b32 	%r2033, 8;
	// begin inline asm
	{
    .reg .pred p;
    and.b32 %r2031, %r2044, %r2033;    setp.ne.u32 p, %r2031, 0;
    vote.ballot.sync.b32 %r2031, p, 0xffffffff;
    @!p not.b32 %r2031, %r2031;
}

	// end inline asm
	and.b32  	%r2052, %r2031, %r2051;
	mov.b32 	%r2036, 16;
	// begin inline asm
	{
    .reg .pred p;
    and.b32 %r2034, %r2044, %r2036;    setp.ne.u32 p, %r2034, 0;
    vote.ballot.sync.b32 %r2034, p, 0xffffffff;
    @!p not.b32 %r2034, %r2034;
}

	// end inline asm
	and.b32  	%r2053, %r2034, %r2052;
	mov.b32 	%r2039, 32;
	// begin inline asm
	{
    .reg .pred p;
    and.b32 %r2037, %r2044, %r2039;    setp.ne.u32 p, %r2037, 0;
    vote.ballot.sync.b32 %r2037, p, 0xffffffff;
    @!p not.b32 %r2037, %r2037;
}

	// end inline asm
	and.b32  	%r2054, %r2037, %r2053;
	mov.b32 	%r2042, 64;
	// begin inline asm
	{
    .reg .pred p;
    and.b32 %r2040, %r2044, %r2042;    setp.ne.u32 p, %r2040, 0;
    vote.ballot.sync.b32 %r2040, p, 0xffffffff;
    @!p not.b32 %r2040, %r2040;
}

	// end inline asm
	and.b32  	%r2055, %r2040, %r2054;
	mov.b32 	%r2045, 128;
	// begin inline asm
	{
    .reg .pred p;
    and.b32 %r2043, %r2044, %r2045;    setp.ne.u32 p, %r2043, 0;
    vote.ballot.sync.b32 %r2043, p, 0xffffffff;
    @!p not.b32 %r2043, %r2043;
}

	// end inline asm
	and.b32  	%r2056, %r2043, %r2055;
	clz.b32 	%r2057, %r2056;
	sub.s32 	%r411, 31, %r2057;
	and.b32  	%r2058, %r1203, %r2056;
	popc.b32 	%r412, %r2058;
	setp.ne.s32 	%p246, %r644, %r411;
	mov.b32 	%r3181, 0;
	@%p246 bra 	$L__BB15_271;
	shl.b32 	%r2059, %r2044, 2;
	add.s32 	%r2060, %r108, %r2059;
	atom.shared.add.u32 	%r3181, [%r2060], %r412;
$L__BB15_271:
	shfl.sync.idx.b32	%r2086|%p247, %r3181, %r411, 31, -1;
	add.s32 	%r415, %r412, %r2086;
	setp.eq.s32 	%p248, %r3137, 2147483647;
	selp.b32 	%r2087, -2147483648, %r3137, %p248;
	shr.u32 	%r2088, %r2087, %r642;
	and.b32  	%r2083, %r2088, %r107;
	mov.b32 	%r2063, 1;
	// begin inline asm
	{
    .reg .pred p;
    and.b32 %r2061, %r2083, %r2063;    setp.ne.u32 p, %r2061, 0;
    vote.ballot.sync.b32 %r2061, p, 0xffffffff;
    @!p not.b32 %r2061, %r2061;
}

	// end inline asm
	mov.b32 	%r2066, 2;
	// begin inline asm
	{
    .reg .pred p;
    and.b32 %r2064, %r2083, %r2066;    setp.ne.u32 p, %r2064, 0;
    vote.ballot.sync.b32 %r2064, p, 0xffffffff;
    @!p not.b32 %r2064, %r2064;
}

	// end inline asm
	and.b32  	%r2089, %r2064, %r2061;
	mov.b32 	%r2069, 4;
	// begin inline asm
	{
    .reg .pred p;
    and.b32 %r2067, %r2083, %r2069;    setp.ne.u32 p, %r2067, 0;
    vote.ballot.sync.b32 %r2067, p, 0xffffffff;
    @!p not.b32 %r2067, %r2067;
}

	// end inline asm
	and.b32  	%r2090, %r2067, %r2089;
	mov.b32 	%r2072, 8;
	// begin inline asm
	{
    .reg .pred p;
    and.b32 %r2070, %r2083, %r2072;    setp.ne.u32 p, %r2070, 0;
    vote.ballot.sync.b32 %r2070, p, 0xffffffff;
    @!p not.b32 %r2070, %r2070;
}

	// end inline asm
	and.b32  	%r2091, %r2070, %r2090;
	mov.b32 	%r2075, 16;
	// begin inline asm
	{
    .reg .pred p;
    and.b32 %r2073, %r2083, %r2075;    setp.ne.u32 p, %r2073, 0;
    vote.ballot.sync.b32 %r2073, p, 0xffffffff;
    @!p not.b32 %r2073, %r2073;
}

	// end inline asm
	and.b32  	%r2092, %r2073, %r2091;
	mov.b32 	%r2078, 32;
	// begin inline asm
	{
    .reg .pred p;
    and.b32 %r2076, %r2083, %r2078;    setp.ne.u32 p, %r2076, 0;
    vote.ballot.sync.b32 %r2076, p, 0xffffffff;
    @!p not.b32 %r2076, %r2076;
}

	// end inline asm
	and.b32  	%r2093, %r2076, %r2092;
	mov.b32 	%r2081, 64;
	// begin inline asm
	{
    .reg .pred p;
    and.b32 %r2079, %r2083, %r2081;    setp.ne.u32 p, %r2079, 0;
    vote.ballot.sync.b32 %r2079, p, 0xffffffff;
    @!p not.b32 %r2079, %r2079;
}

	// end inline asm
	and.b32  	%r2094, %r2079, %r2093;
	mov.b32 	%r2084, 128;
	// begin inline asm
	{
    .reg .pred p;
    and.b32 %r2082, %r2083, %r2084;    setp.ne.u32 p, %r2082, 0;
    vote.ballot.sync.b32 %r2082, p, 0xffffffff;
    @!p not.b32 %r2082, %r2082;
}

	// end inline asm
	and.b32  	%r2095, %r2082, %r2094;
	clz.b32 	%r2096, %r2095;
	sub.s32 	%r417, 31, %r2096;
	and.b32  	%r2097, %r1203, %r2095;
	popc.b32 	%r418, %r2097;
	setp.ne.s32 	%p249, %r644, %r417;
	mov.b32 	%r3182, 0;
	@%p249 bra 	$L__BB15_273;
	shl.b32 	%r2098, %r2083, 2;
	add.s32 	%r2099, %r108, %r2098;
	atom.shared.add.u32 	%r3182, [%r2099], %r418;
$L__BB15_273:
	setp.gt.u32 	%p250, %r1, 255;
	shfl.sync.idx.b32	%r2100|%p251, %r3182, %r417, 31, -1;
	add.s32 	%r2101, %r418, %r2100;
	bar.sync 	0;
	shl.b32 	%r2102, %r289, 2;
	add.s32 	%r421, %r708, %r2102;
	st.shared.u32 	[%r421+-4], %r3159;
	shl.b32 	%r2104, %r295, 2;
	add.s32 	%r422, %r708, %r2104;
	st.shared.u32 	[%r422+-4], %r3158;
	shl.b32 	%r2105, %r301, 2;
	add.s32 	%r423, %r708, %r2105;
	st.shared.u32 	[%r423+-4], %r3157;
	shl.b32 	%r2106, %r307, 2;
	add.s32 	%r424, %r708, %r2106;
	st.shared.u32 	[%r424+-4], %r3156;
	shl.b32 	%r2107, %r313, 2;
	add.s32 	%r425, %r708, %r2107;
	st.shared.u32 	[%r425+-4], %r3155;
	shl.b32 	%r2108, %r319, 2;
	add.s32 	%r426, %r708, %r2108;
	st.shared.u32 	[%r426+-4], %r3154;
	shl.b32 	%r2109, %r325, 2;
	add.s32 	%r427, %r708, %r2109;
	st.shared.u32 	[%r427+-4], %r3153;
	shl.b32 	%r2110, %r331, 2;
	add.s32 	%r428, %r708, %r2110;
	st.shared.u32 	[%r428+-4], %r3152;
	shl.b32 	%r2111, %r337, 2;
	add.s32 	%r429, %r708, %r2111;
	st.shared.u32 	[%r429+-4], %r3151;
	shl.b32 	%r2112, %r343, 2;
	add.s32 	%r430, %r708, %r2112;
	st.shared.u32 	[%r430+-4], %r3150;
	shl.b32 	%r2113, %r349, 2;
	add.s32 	%r431, %r708, %r2113;
	st.shared.u32 	[%r431+-4], %r3149;
	shl.b32 	%r2114, %r355, 2;
	add.s32 	%r432, %r708, %r2114;
	st.shared.u32 	[%r432+-4], %r3148;
	shl.b32 	%r2115, %r361, 2;
	add.s32 	%r433, %r708, %r2115;
	st.shared.u32 	[%r433+-4], %r3147;
	shl.b32 	%r2116, %r367, 2;
	add.s32 	%r434, %r708, %r2116;
	st.shared.u32 	[%r434+-4], %r3146;
	shl.b32 	%r2117, %r373, 2;
	add.s32 	%r435, %r708, %r2117;
	st.shared.u32 	[%r435+-4], %r3145;
	shl.b32 	%r2118, %r379, 2;
	add.s32 	%r436, %r708, %r2118;
	st.shared.u32 	[%r436+-4], %r3144;
	shl.b32 	%r2119, %r385, 2;
	add.s32 	%r437, %r708, %r2119;
	st.shared.u32 	[%r437+-4], %r3143;
	shl.b32 	%r2120, %r391, 2;
	add.s32 	%r438, %r708, %r2120;
	st.shared.u32 	[%r438+-4], %r3142;
	shl.b32 	%r2121, %r397, 2;
	add.s32 	%r439, %r708, %r2121;
	st.shared.u32 	[%r439+-4], %r3141;
	shl.b32 	%r2122, %r403, 2;
	add.s32 	%r440, %r708, %r2122;
	st.shared.u32 	[%r440+-4], %r3140;
	shl.b32 	%r2123, %r409, 2;
	add.s32 	%r441, %r708, %r2123;
	st.shared.u32 	[%r441+-4], %r3139;
	shl.b32 	%r2124, %r415, 2;
	add.s32 	%r442, %r708, %r2124;
	st.shared.u32 	[%r442+-4], %r3138;
	shl.b32 	%r2125, %r2101, 2;
	add.s32 	%r443, %r708, %r2125;
	st.shared.u32 	[%r443+-4], %r3137;
	@%p250 bra 	$L__BB15_281;
	ld.global.u32 	%r2126, [%rd10];
	sub.s32 	%r3186, %r2126, %r282;
	st.shared.u32 	[%r141+35328], %r3186;
	setp.lt.s32 	%p252, %r4, 1;
	mov.u32 	%r3187, %r3086;
	@%p252 bra 	$L__BB15_280;
	mov.b32 	%r3184, -1;
	mov.u32 	%r3183, %r4;
	mov.u32 	%r3187, %r3086;
$L__BB15_276:
	ld.param.u64 	%rd243, [_ZN3cub18CUB_300001_SM_10006detail10radix_sort29DeviceRadixSortOnesweepKernelINS1_5radix10policy_hubIfijE10Policy1000ELNS0_9SortOrderE1EfijiiNS1_21identity_decomposer_tEEEvPT5_SB_PT3_PKSC_PT1_PKSG_PT2_PKSK_T4_iiT6__param_0];
	add.s32 	%r448, %r3183, -1;
	shl.b32 	%r2128, %r448, 8;
	add.s32 	%r2129, %r2128, %r1;
	cvta.to.global.u64 	%rd54, %rd243;
	mul.wide.s32 	%rd55, %r2129, 4;
	add.s64 	%rd16, %rd54, %rd55;
$L__BB15_277:
	membar.cta;
	ld.volatile.global.u32 	%r449, [%rd16];
	setp.eq.s32 	%p253, %r449, 0;
	@%p253 bra 	$L__BB15_277;
	and.b32  	%r2130, %r449, 1073741823;
	add.s32 	%r3187, %r2130, %r3187;
	setp.gt.s32 	%p254, %r449, -1;
	vote.sync.ballot.b32 	%r3184, %p254, %r3184;
	setp.gt.u32 	%p256, %r3183, 1;
	and.pred  	%p257, %p254, %p256;
	mov.u32 	%r3183, %r448;
	@%p257 bra 	$L__BB15_276;
	ld.shared.u32 	%r3186, [%r141+35328];
$L__BB15_280:
	ld.param.u64 	%rd244, [_ZN3cub18CUB_300001_SM_10006detail10radix_sort29DeviceRadixSortOnesweepKernelINS1_5radix10policy_hubIfijE10Policy1000ELNS0_9SortOrderE1EfijiiNS1_21identity_decomposer_tEEEvPT5_SB_PT3_PKSC_PT1_PKSG_PT2_PKSK_T4_iiT6__param_0];
	or.b32  	%r2131, %r3187, -2147483648;
	cvta.to.global.u64 	%rd56, %rd244;
	mul.wide.s32 	%rd57, %r919, 4;
	add.s64 	%rd58, %rd56, %rd57;
	st.volatile.global.u32 	[%rd58], %r2131;
	sub.s32 	%r2134, %r3187, %r3086;
	add.s32 	%r2135, %r2134, %r3186;
	st.shared.u32 	[%r141+35328], %r2135;
$L__BB15_281:
	ld.param.u32 	%r3026, [_ZN3cub18CUB_300001_SM_10006detail10radix_sort29DeviceRadixSortOnesweepKernelINS1_5radix10policy_hubIfijE10Policy1000ELNS0_9SortOrderE1EfijiiNS1_21identity_decomposer_tEEEvPT5_SB_PT3_PKSC_PT1_PKSG_PT2_PKSK_T4_iiT6__param_8];
	ld.param.u64 	%rd247, [_ZN3cub18CUB_300001_SM_10006detail10radix_sort29DeviceRadixSortOnesweepKernelINS1_5radix10policy_hubIfijE10Policy1000ELNS0_9SortOrderE1EfijiiNS1_21identity_decomposer_tEEEvPT5_SB_PT3_PKSC_PT1_PKSG_PT2_PKSK_T4_iiT6__param_2];
	setp.gt.u32 	%p258, %r1, 255;
	setp.lt.s32 	%p259, %r6, %r3026;
	setp.eq.s64 	%p260, %rd247, 0;
	or.pred  	%p261, %p260, %p259;
	or.pred  	%p262, %p258, %p261;
	@%p262 bra 	$L__BB15_283;
	ld.shared.u32 	%r2136, [%r141+35328];
	add.s32 	%r2137, %r282, %r3086;
	add.s32 	%r2138, %r2137, %r2136;
	st.global.u32 	[%rd9], %r2138;
$L__BB15_283:
	ld.param.u32 	%r3027, [_ZN3cub18CUB_300001_SM_10006detail10radix_sort29DeviceRadixSortOnesweepKernelINS1_5radix10policy_hubIfijE10Policy1000ELNS0_9SortOrderE1EfijiiNS1_21identity_decomposer_tEEEvPT5_SB_PT3_PKSC_PT1_PKSG_PT2_PKSK_T4_iiT6__param_8];
	setp.gt.s32 	%p263, %r6, %r3027;
	bar.sync 	0;
	@%p263 bra 	$L__BB15_285;
	ld.shared.u32 	%r2139, [%r141];
	setp.eq.s32 	%p264, %r2139, 2147483647;
	selp.b32 	%r2140, -2147483648, %r2139, %p264;
	shr.u32 	%r2141, %r2140, %r642;
	and.b32  	%r2142, %r2141, %r107;
	shl.b32 	%r2143, %r2142, 2;
	add.s32 	%r2145, %r708, 35328;
	add.s32 	%r2146, %r2145, %r2143;
	ld.shared.u32 	%r2147, [%r2146];
	add.s32 	%r2148, %r2147, %r1;
	setp.lt.s32 	%p265, %r2139, 0;
	selp.b32 	%r2149, 0, 2147483647, %p265;
	xor.b32  	%r2150, %r2149, %r2139;
	mul.wide.u32 	%rd59, %r2148, 4;
	add.s64 	%rd60, %rd2, %rd59;
	st.global.u32 	[%rd60], %r2150;
	bar.warp.sync 	-1;
	ld.shared.u32 	%r2151, [%r141+1536];
	setp.eq.s32 	%p266, %r2151, 2147483647;
	selp.b32 	%r2152, -2147483648, %r2151, %p266;
	shr.u32 	%r2153, %r2152, %r642;
	and.b32  	%r2154, %r2153, %r107;
	shl.b32 	%r2155, %r2154, 2;
	add.s32 	%r2156, %r2145, %r2155;
	ld.shared.u32 	%r2157, [%r2156];
	add.s32 	%r2158, %r1, %r2157;
	add.s32 	%r2159, %r2158, 384;
	setp.lt.s32 	%p267, %r2151, 0;
	selp.b32 	%r2160, 0, 2147483647, %p267;
	xor.b32  	%r2161, %r2160, %r2151;
	mul.wide.u32 	%rd61, %r2159, 4;
	add.s64 	%rd62, %rd2, %rd61;
	st.global.u32 	[%rd62], %r2161;
	bar.warp.sync 	-1;
	ld.shared.u32 	%r2162, [%r141+3072];
	setp.eq.s32 	%p268, %r2162, 2147483647;
	selp.b32 	%r2163, -2147483648, %r2162, %p268;
	shr.u32 	%r2164, %r2163, %r642;
	and.b32  	%r2165, %r2164, %r107;
	shl.b32 	%r2166, %r2165, 2;
	add.s32 	%r2167, %r2145, %r2166;
	ld.shared.u32 	%r2168, [%r2167];
	add.s32 	%r2169, %r1, %r2168;
	add.s32 	%r2170, %r2169, 768;
	setp.lt.s32 	%p269, %r2162, 0;
	selp.b32 	%r2171, 0, 2147483647, %p269;
	xor.b32  	%r2172, %r2171, %r2162;
	mul.wide.u32 	%rd63, %r2170, 4;
	add.s64 	%rd64, %rd2, %rd63;
	st.global.u32 	[%rd64], %r2172;
	bar.warp.sync 	-1;
	ld.shared.u32 	%r2173, [%r141+4608];
	setp.eq.s32 	%p270, %r2173, 2147483647;
	selp.b32 	%r2174, -2147483648, %r2173, %p270;
	shr.u32 	%r2175, %r2174, %r642;
	and.b32  	%r2176, %r2175, %r107;
	shl.b32 	%r2177, %r2176, 2;
	add.s32 	%r2178, %r2145, %r2177;
	ld.shared.u32 	%r2179, [%r2178];
	add.s32 	%r2180, %r1, %r2179;
	add.s32 	%r2181, %r2180, 1152;
	setp.lt.s32 	%p271, %r2173, 0;
	selp.b32 	%r2182, 0, 2147483647, %p271;
	xor.b32  	%r2183, %r2182, %r2173;
	mul.wide.u32 	%rd65, %r2181, 4;
	add.s64 	%rd66, %rd2, %rd65;
	st.global.u32 	[%rd66], %r2183;
	bar.warp.sync 	-1;
	ld.shared.u32 	%r2184, [%r141+6144];
	setp.eq.s32 	%p272, %r2184, 2147483647;
	selp.b32 	%r2185, -2147483648, %r2184, %p272;
	shr.u32 	%r2186, %r2185, %r642;
	and.b32  	%r2187, %r2186, %r107;
	shl.b32 	%r2188, %r2187, 2;
	add.s32 	%r2189, %r2145, %r2188;
	ld.shared.u32 	%r2190, [%r2189];
	add.s32 	%r2191, %r1, %r2190;
	add.s32 	%r2192, %r2191, 1536;
	setp.lt.s32 	%p273, %r2184, 0;
	selp.b32 	%r2193, 0, 2147483647, %p273;
	xor.b32  	%r2194, %r2193, %r2184;
	mul.wide.u32 	%rd67, %r2192, 4;
	add.s64 	%rd68, %rd2, %rd67;
	st.global.u32 	[%rd68], %r2194;
	bar.warp.sync 	-1;
	ld.shared.u32 	%r2195, [%r141+7680];
	setp.eq.s32 	%p274, %r2195, 2147483647;
	selp.b32 	%r2196, -2147483648, %r2195, %p274;
	shr.u32 	%r2197, %r2196, %r642;
	and.b32  	%r2198, %r2197, %r107;
	shl.b32 	%r2199, %r2198, 2;
	add.s32 	%r2200, %r2145, %r2199;
	ld.shared.u32 	%r2201, [%r2200];
	add.s32 	%r2202, %r1, %r2201;
	add.s32 	%r2203, %r2202, 1920;
	setp.lt.s32 	%p275, %r2195, 0;
	selp.b32 	%r2204, 0, 2147483647, %p275;
	xor.b32  	%r2205, %r2204, %r2195;
	mul.wide.u32 	%rd69, %r2203, 4;
	add.s64 	%rd70, %rd2, %rd69;
	st.global.u32 	[%rd70], %r2205;
	bar.warp.sync 	-1;
	ld.shared.u32 	%r2206, [%r141+9216];
	setp.eq.s32 	%p276, %r2206, 2147483647;
	selp.b32 	%r2207, -2147483648, %r2206, %p276;
	shr.u32 	%r2208, %r2207, %r642;
	and.b32  	%r2209, %r2208, %r107;
	shl.b32 	%r2210, %r2209, 2;
	add.s32 	%r2211, %r2145, %r2210;
	ld.shared.u32 	%r2212, [%r2211];
	add.s32 	%r2213, %r1, %r2212;
	add.s32 	%r2214, %r2213, 2304;
	setp.lt.s32 	%p277, %r2206, 0;
	selp.b32 	%r2215, 0, 2147483647, %p277;
	xor.b32  	%r2216, %r2215, %r2206;
	mul.wide.u32 	%rd71, %r2214, 4;
	add.s64 	%rd72, %rd2, %rd71;
	st.global.u32 	[%rd72], %r2216;
	bar.warp.sync 	-1;
	ld.shared.u32 	%r2217, [%r141+10752];
	setp.eq.s32 	%p278, %r2217, 2147483647;
	selp.b32 	%r2218, -2147483648, %r2217, %p278;
	shr.u32 	%r2219, %r2218, %r642;
	and.b32  	%r2220, %r2219, %r107;
	shl.b32 	%r2221, %r2220, 2;
	add.s32 	%r2222, %r2145, %r2221;
	ld.shared.u32 	%r2223, [%r2222];
	add.s32 	%r2224, %r1, %r2223;
	add.s32 	%r2225, %r2224, 2688;
	setp.lt.s32 	%p279, %r2217, 0;
	selp.b32 	%r2226, 0, 2147483647, %p279;
	xor.b32  	%r2227, %r2226, %r2217;
	mul.wide.u32 	%rd73, %r2225, 4;
	add.s64 	%rd74, %rd2, %rd73;
	st.global.u32 	[%rd74], %r2227;
	bar.warp.sync 	-1;
	ld.shared.u32 	%r2228, [%r141+12288];
	setp.eq.s32 	%p280, %r2228, 2147483647;
	selp.b32 	%r2229, -2147483648, %r2228, %p280;
	shr.u32 	%r2230, %r2229, %r642;
	and.b32  	%r2231, %r2230, %r107;
	shl.b32 	%r2232, %r2231, 2;
	add.s32 	%r2233, %r2145, %r2232;
	ld.shared.u32 	%r2234, [%r2233];
	add.s32 	%r2235, %r1, %r2234;
	add.s32 	%r2236, %r2235, 3072;
	setp.lt.s32 	%p281, %r2228, 0;
	selp.b32 	%r2237, 0, 2147483647, %p281;
	xor.b32  	%r2238, %r2237, %r2228;
	mul.wide.u32 	%rd75, %r2236, 4;
	add.s64 	%rd76, %rd2, %rd75;
	st.global.u32 	[%rd76], %r2238;
	bar.warp.sync 	-1;
	ld.shared.u32 	%r2239, [%r141+13824];
	setp.eq.s32 	%p282, %r2239, 2147483647;
	selp.b32 	%r2240, -2147483648, %r2239, %p282;
	shr.u32 	%r2241, %r2240, %r642;
	and.b32  	%r2242, %r2241, %r107;
	shl.b32 	%r2243, %r2242, 2;
	add.s32 	%r2244, %r2145, %r2243;
	ld.shared.u32 	%r2245, [%r2244];
	add.s32 	%r2246, %r1, %r2245;
	add.s32 	%r2247, %r2246, 3456;
	setp.lt.s32 	%p283, %r2239, 0;
	selp.b32 	%r2248, 0, 2147483647, %p283;
	xor.b32  	%r2249, %r2248, %r2239;
	mul.wide.u32 	%rd77, %r2247, 4;
	add.s64 	%rd78, %rd2, %rd77;
	st.global.u32 	[%rd78], %r2249;
	bar.warp.sync 	-1;
	ld.shared.u32 	%r2250, [%r141+15360];
	setp.eq.s32 	%p284, %r2250, 2147483647;
	selp.b32 	%r2251, -2147483648, %r2250, %p284;
	shr.u32 	%r2252, %r2251, %r642;
	and.b32  	%r2253, %r2252, %r107;
	shl.b32 	%r2254, %r2253, 2;
	add.s32 	%r2255, %r2145, %r2254;
	ld.shared.u32 	%r2256, [%r2255];
	add.s32 	%r2257, %r1, %r2256;
	add.s32 	%r2258, %r2257, 3840;
	setp.lt.s32 	%p285, %r2250, 0;
	selp.b32 	%r2259, 0, 2147483647, %p285;
	xor.b32  	%r2260, %r2259, %r2250;
	mul.wide.u32 	%rd79, %r2258, 4;
	add.s64 	%rd80, %rd2, %rd79;
	st.global.u32 	[%rd80], %r2260;
	bar.warp.sync 	-1;
	ld.shared.u32 	%r2261, [%r141+16896];
	setp.eq.s32 	%p286, %r2261, 2147483647;
	selp.b32 	%r2262, -2147483648, %r2261, %p286;
	shr.u32 	%r2263, %r2262, %r642;
	and.b32  	%r2264, %r2263, %r107;
	shl.b32 	%r2265, %r2264, 2;
	add.s32 	%r2266, %r2145, %r2265;
	ld.shared.u32 	%r2267, [%r2266];
	add.s32 	%r2268, %r1, %r2267;
	add.s32 	%r2269, %r2268, 4224;
	setp.lt.s32 	%p287, %r2261, 0;
	selp.b32 	%r2270, 0, 2147483647, %p287;
	xor.b32  	%r2271, %r2270, %r2261;
	mul.wide.u32 	%rd81, %r2269, 4;
	add.s64 	%rd82, %rd2, %rd81;
	st.global.u32 	[%rd82], %r2271;
	bar.warp.sync 	-1;
	ld.shared.u32 	%r2272, [%r141+18432];
	setp.eq.s32 	%p288, %r2272, 2147483647;
	selp.b32 	%r2273, -2147483648, %r2272, %p288;
	shr.u32 	%r2274, %r2273, %r642;
	and.b32  	%r2275, %r2274, %r107;
	shl.b32 	%r2276, %r2275, 2;
	add.s32 	%r2277, %r2145, %r2276;
	ld.shared.u32 	%r2278, [%r2277];
	add.s32 	%r2279, %r1, %r2278;
	add.s32 	%r2280, %r2279, 4608;
	setp.lt.s32 	%p289, %r2272, 0;
	selp.b32 	%r2281, 0, 2147483647, %p289;
	xor.b32  	%r2282, %r2281, %r2272;
	mul.wide.u32 	%rd83, %r2280, 4;
	add.s64 	%rd84, %rd2, %rd83;
	st.global.u32 	[%rd84], %r2282;
	bar.warp.sync 	-1;
	ld.shared.u32 	%r2283, [%r141+19968];
	setp.eq.s32 	%p290, %r2283, 2147483647;
	selp.b32 	%r2284, -2147483648, %r2283, %p290;
	shr.u32 	%r2285, %r2284, %r642;
	and.b32  	%r2286, %r2285, %r107;
	shl.b32 	%r2287, %r2286, 2;
	add.s32 	%r2288, %r2145, %r2287;
	ld.shared.u32 	%r2289, [%r2288];
	add.s32 	%r2290, %r1, %r2289;
	add.s32 	%r2291, %r2290, 4992;
	setp.lt.s32 	%p291, %r2283, 0;
	selp.b32 	%r2292, 0, 2147483647, %p291;
	xor.b32  	%r2293, %r2292, %r2283;
	mul.wide.u32 	%rd85, %r2291, 4;
	add.s64 	%rd86, %rd2, %rd85;
	st.global.u32 	[%rd86], %r2293;
	bar.warp.sync 	-1;
	ld.shared.u32 	%r2294, [%r141+21504];
	setp.eq.s32 	%p292, %r2294, 2147483647;
	selp.b32 	%r2295, -2147483648, %r2294, %p292;
	shr.u32 	%r2296, %r2295, %r642;
	and.b32  	%r2297, %r2296, %r107;
	shl.b32 	%r2298, %r2297, 2;
	add.s32 	%r2299, %r2145, %r2298;
	ld.shared.u32 	%r2300, [%r2299];
	add.s32 	%r2301, %r1, %r2300;
	add.s32 	%r2302, %r2301, 5376;
	setp.lt.s32 	%p293, %r2294, 0;
	selp.b32 	%r2303, 0, 2147483647, %p293;
	xor.b32  	%r2304, %r2303, %r2294;
	mul.wide.u32 	%rd87, %r2302, 4;
	add.s64 	%rd88, %rd2, %rd87;
	st.global.u32 	[%rd88], %r2304;
	bar.warp.sync 	-1;
	ld.shared.u32 	%r2305, [%r141+23040];
	setp.eq.s32 	%p294, %r2305, 2147483647;
	selp.b32 	%r2306, -2147483648, %r2305, %p294;
	shr.u32 	%r2307, %r2306, %r642;
	and.b32  	%r2308, %r2307, %r107;
	shl.b32 	%r2309, %r2308, 2;
	add.s32 	%r2310, %r2145, %r2309;
	ld.shared.u32 	%r2311, [%r2310];
	add.s32 	%r2312, %r1, %r2311;
	add.s32 	%r2313, %r2312, 5760;
	setp.lt.s32 	%p295, %r2305, 0;
	selp.b32 	%r2314, 0, 2147483647, %p295;
	xor.b32  	%r2315, %r2314, %r2305;
	mul.wide.u32 	%rd89, %r2313, 4;
	add.s64 	%rd90, %rd2, %rd89;
	st.global.u32 	[%rd90], %r2315;
	bar.warp.sync 	-1;
	ld.shared.u32 	%r2316, [%r141+24576];
	setp.eq.s32 	%p296, %r2316, 2147483647;
	selp.b32 	%r2317, -2147483648, %r2316, %p296;
	shr.u32 	%r2318, %r2317, %r642;
	and.b32  	%r2319, %r2318, %r107;
	shl.b32 	%r2320, %r2319, 2;
	add.s32 	%r2321, %r2145, %r2320;
	ld.shared.u32 	%r2322, [%r2321];
	add.s32 	%r2323, %r1, %r2322;
	add.s32 	%r2324, %r2323, 6144;
	setp.lt.s32 	%p297, %r2316, 0;
	selp.b32 	%r2325, 0, 2147483647, %p297;
	xor.b32  	%r2326, %r2325, %r2316;
	mul.wide.u32 	%rd91, %r2324, 4;
	add.s64 	%rd92, %rd2, %rd91;
	st.global.u32 	[%rd92], %r2326;
	bar.warp.sync 	-1;
	ld.shared.u32 	%r2327, [%r141+26112];
	setp.eq.s32 	%p298, %r2327, 2147483647;
	selp.b32 	%r2328, -2147483648, %r2327, %p298;
	shr.u32 	%r2329, %r2328, %r642;
	and.b32  	%r2330, %r2329, %r107;
	shl.b32 	%r2331, %r2330, 2;
	add.s32 	%r2332, %r2145, %r2331;
	ld.shared.u32 	%r2333, [%r2332];
	add.s32 	%r2334, %r1, %r2333;
	add.s32 	%r2335, %r2334, 6528;
	setp.lt.s32 	%p299, %r2327, 0;
	selp.b32 	%r2336, 0, 2147483647, %p299;
	xor.b32  	%r2337, %r2336, %r2327;
	mul.wide.u32 	%rd93, %r2335, 4;
	add.s64 	%rd94, %rd2, %rd93;
	st.global.u32 	[%rd94], %r2337;
	bar.warp.sync 	-1;
	ld.shared.u32 	%r2338, [%r141+27648];
	setp.eq.s32 	%p300, %r2338, 2147483647;
	selp.b32 	%r2339, -2147483648, %r2338, %p300;
	shr.u32 	%r2340, %r2339, %r642;
	and.b32  	%r2341, %r2340, %r107;
	shl.b32 	%r2342, %r2341, 2;
	add.s32 	%r2343, %r2145, %r2342;
	ld.shared.u32 	%r2344, [%r2343];
	add.s32 	%r2345, %r1, %r2344;
	add.s32 	%r2346, %r2345, 6912;
	setp.lt.s32 	%p301, %r2338, 0;
	selp.b32 	%r2347, 0, 2147483647, %p301;
	xor.b32  	%r2348, %r2347, %r2338;
	mul.wide.u32 	%rd95, %r2346, 4;
	add.s64 	%rd96, %rd2, %rd95;
	st.global.u32 	[%rd96], %r2348;
	bar.warp.sync 	-1;
	ld.shared.u32 	%r2349, [%r141+29184];
	setp.eq.s32 	%p302, %r2349, 2147483647;
	selp.b32 	%r2350, -2147483648, %r2349, %p302;
	shr.u32 	%r2351, %r2350, %r642;
	and.b32  	%r2352, %r2351, %r107;
	shl.b32 	%r2353, %r2352, 2;
	add.s32 	%r2354, %r2145, %r2353;
	ld.shared.u32 	%r2355, [%r2354];
	add.s32 	%r2356, %r1, %r2355;
	add.s32 	%r2357, %r2356, 7296;
	setp.lt.s32 	%p303, %r2349, 0;
	selp.b32 	%r2358, 0, 2147483647, %p303;
	xor.b32  	%r2359, %r2358, %r2349;
	mul.wide.u32 	%rd97, %r2357, 4;
	add.s64 	%rd98, %rd2, %rd97;
	st.global.u32 	[%rd98], %r2359;
	bar.warp.sync 	-1;
	ld.shared.u32 	%r2360, [%r141+30720];
	setp.eq.s32 	%p304, %r2360, 2147483647;
	selp.b32 	%r2361, -2147483648, %r2360, %p304;
	shr.u32 	%r2362, %r2361, %r642;
	and.b32  	%r2363, %r2362, %r107;
	shl.b32 	%r2364, %r2363, 2;
	add.s32 	%r2365, %r2145, %r2364;
	ld.shared.u32 	%r2366, [%r2365];
	add.s32 	%r2367, %r1, %r2366;
	add.s32 	%r2368, %r2367, 7680;
	setp.lt.s32 	%p305, %r2360, 0;
	selp.b32 	%r2369, 0, 2147483647, %p305;
	xor.b32  	%r2370, %r2369, %r2360;
	mul.wide.u32 	%rd99, %r2368, 4;
	add.s64 	%rd100, %rd2, %rd99;
	st.global.u32 	[%rd100], %r2370;
	bar.warp.sync 	-1;
	ld.shared.u32 	%r2371, [%r141+32256];
	setp.eq.s32 	%p306, %r2371, 2147483647;
	selp.b32 	%r2372, -2147483648, %r2371, %p306;
	shr.u32 	%r2373, %r2372, %r642;
	and.b32  	%r2374, %r2373, %r107;
	shl.b32 	%r2375, %r2374, 2;
	add.s32 	%r2376, %r2145, %r2375;
	ld.shared.u32 	%r2377, [%r2376];
	add.s32 	%r2378, %r1, %r2377;
	add.s32 	%r2379, %r2378, 8064;
	setp.lt.s32 	%p307, %r2371, 0;
	selp.b32 	%r2380, 0, 2147483647, %p307;
	xor.b32  	%r2381, %r2380, %r2371;
	mul.wide.u32 	%rd101, %r2379, 4;
	add.s64 	%rd102, %rd2, %rd101;
	st.global.u32 	[%rd102], %r2381;
	bar.warp.sync 	-1;
	ld.shared.u32 	%r2382, [%r141+33792];
	setp.eq.s32 	%p308, %r2382, 2147483647;
	selp.b32 	%r2383, -2147483648, %r2382, %p308;
	shr.u32 	%r2384, %r2383, %r642;
	and.b32  	%r2385, %r2384, %r107;
	shl.b32 	%r2386, %r2385, 2;
	add.s32 	%r2387, %r2145, %r2386;
	ld.shared.u32 	%r2388, [%r2387];
	add.s32 	%r2389, %r1, %r2388;
	add.s32 	%r2390, %r2389, 8448;
	setp.lt.s32 	%p309, %r2382, 0;
	selp.b32 	%r2391, 0, 2147483647, %p309;
	xor.b32  	%r2392, %r2391, %r2382;
	mul.wide.u32 	%rd103, %r2390, 4;
	add.s64 	%rd104, %rd2, %rd103;
	st.global.u32 	[%rd104], %r2392;
	bar.warp.sync 	-1;
	bra.uni 	$L__BB15_332;
$L__BB15_285:
	ld.param.u32 	%r3028, [_ZN3cub18CUB_300001_SM_10006detail10radix_sort29DeviceRadixSortOnesweepKernelINS1_5radix10policy_hubIfijE10Policy1000ELNS0_9SortOrderE1EfijiiNS1_21identity_decomposer_tEEEvPT5_SB_PT3_PKSC_PT1_PKSG_PT2_PKSK_T4_iiT6__param_8];
	mad.lo.s32 	%r456, %r4, -8832, %r3028;
	setp.ge.s32 	%p310, %r1, %r456;
	@%p310 bra 	$L__BB15_287;
	ld.shared.u32 	%r2393, [%r141];
	setp.eq.s32 	%p311, %r2393, 2147483647;
	selp.b32 	%r2394, -2147483648, %r2393, %p311;
	shr.u32 	%r2395, %r2394, %r642;
	and.b32  	%r2396, %r2395, %r107;
	shl.b32 	%r2397, %r2396, 2;
	add.s32 	%r2399, %r708, %r2397;
	ld.shared.u32 	%r2400, [%r2399+35328];
	setp.lt.s32 	%p312, %r2393, 0;
	selp.b32 	%r2401, 0, 2147483647, %p312;
	xor.b32  	%r2402, %r2401, %r2393;
	add.s32 	%r2403, %r2400, %r1;
	mul.wide.u32 	%rd105, %r2403, 4;
	add.s64 	%rd106, %rd2, %rd105;
	st.global.u32 	[%rd106], %r2402;
$L__BB15_287:
	bar.warp.sync 	-1;
	add.s32 	%r457, %r1, 384;
	setp.ge.s32 	%p313, %r457, %r456;
	@%p313 bra 	$L__BB15_289;
	ld.shared.u32 	%r2404, [%r141+1536];
	setp.eq.s32 	%p314, %r2404, 2147483647;
	selp.b32 	%r2405, -2147483648, %r2404, %p314;
	shr.u32 	%r2406, %r2405, %r642;
	and.b32  	%r2407, %r2406, %r107;
	shl.b32 	%r2408, %r2407, 2;
	add.s32 	%r2410, %r708, %r2408;
	ld.shared.u32 	%r2411, [%r2410+35328];
	setp.lt.s32 	%p315, %r2404, 0;
	selp.b32 	%r2412, 0, 2147483647, %p315;
	xor.b32  	%r2413, %r2412, %r2404;
	add.s32 	%r2414, %r2411, %r457;
	mul.wide.u32 	%rd107, %r2414, 4;
	add.s64 	%rd108, %rd2, %rd107;
	st.global.u32 	[%rd108], %r2413;
$L__BB15_289:
	bar.warp.sync 	-1;
	add.s32 	%r458, %r1, 768;
	setp.ge.s32 	%p316, %r458, %r456;
	@%p316 bra 	$L__BB15_291;
	ld.shared.u32 	%r2415, [%r141+3072];
	setp.eq.s32 	%p317, %r2415, 2147483647;
	selp.b32 	%r2416, -2147483648, %r2415, %p317;
	shr.u32 	%r2417, %r2416, %r642;
	and.b32  	%r2418, %r2417, %r107;
	shl.b32 	%r2419, %r2418, 2;
	add.s32 	%r2421, %r708, %r2419;
	ld.shared.u32 	%r2422, [%r2421+35328];
	setp.lt.s32 	%p318, %r2415, 0;
	selp.b32 	%r2423, 0, 2147483647, %p318;
	xor.b32  	%r2424, %r2423, %r2415;
	add.s32 	%r2425, %r2422, %r458;
	mul.wide.u32 	%rd109, %r2425, 4;
	add.s64 	%rd110, %rd2, %rd109;
	st.global.u32 	[%rd110], %r2424;
$L__BB15_291:
	bar.warp.sync 	-1;
	add.s32 	%r459, %r1, 1152;
	setp.ge.s32 	%p319, %r459, %r456;
	@%p319 bra 	$L__BB15_293;
	ld.shared.u32 	%r2426, [%r141+4608];
	setp.eq.s32 	%p320, %r2426, 2147483647;
	selp.b32 	%r2427, -2147483648, %r2426, %p320;
	shr.u32 	%r2428, %r2427, %r642;
	and.b32  	%r2429, %r2428, %r107;
	shl.b32 	%r2430, %r2429, 2;
	add.s32 	%r2432, %r708, %r2430;
	ld.shared.u32 	%r2433, [%r2432+35328];
	setp.lt.s32 	%p321, %r2426, 0;
	selp.b32 	%r2434, 0, 2147483647, %p321;
	xor.b32  	%r2435, %r2434, %r2426;
	add.s32 	%r2436, %r2433, %r459;
	mul.wide.u32 	%rd111, %r2436, 4;
	add.s64 	%rd112, %rd2, %rd111;
	st.global.u32 	[%rd112], %r2435;
$L__BB15_293:
	bar.warp.sync 	-1;
	add.s32 	%r460, %r1, 1536;
	setp.ge.s32 	%p322, %r460, %r456;
	@%p322 bra 	$L__BB15_295;
	ld.shared.u32 	%r2437, [%r141+6144];
	setp.eq.s32 	%p323, %r2437, 2147483647;
	selp.b32 	%r2438, -2147483648, %r2437, %p323;
	shr.u32 	%r2439, %r2438, %r642;
	and.b32  	%r2440, %r2439, %r107;
	shl.b32 	%r2441, %r2440, 2;
	add.s32 	%r2443, %r708, %r2441;
	ld.shared.u32 	%r2444, [%r2443+35328];
	setp.lt.s32 	%p324, %r2437, 0;
	selp.b32 	%r2445, 0, 2147483647, %p324;
	xor.b32  	%r2446, %r2445, %r2437;
	add.s32 	%r2447, %r2444, %r460;
	mul.wide.u32 	%rd113, %r2447, 4;
	add.s64 	%rd114, %rd2, %rd113;
	st.global.u32 	[%rd114], %r2446;
$L__BB15_295:
	bar.warp.sync 	-1;
	add.s32 	%r461, %r1, 1920;
	setp.ge.s32 	%p325, %r461, %r456;
	@%p325 bra 	$L__BB15_297;
	ld.shared.u32 	%r2448, [%r141+7680];
	setp.eq.s32 	%p326, %r2448, 2147483647;
	selp.b32 	%r2449, -2147483648, %r2448, %p326;
	shr.u32 	%r2450, %r2449, %r642;
	and.b32  	%r2451, %r2450, %r107;
	shl.b32 	%r2452, %r2451, 2;
	add.s32 	%r2454, %r708, %r2452;
	ld.shared.u32 	%r2455, [%r2454+35328];
	setp.lt.s32 	%p327, %r2448, 0;
	selp.b32 	%r2456, 0, 2147483647, %p327;
	xor.b32  	%r2457, %r2456, %r2448;
	add.s32 	%r2458, %r2455, %r461;
	mul.wide.u32 	%rd115, %r2458, 4;
	add.s64 	%rd116, %rd2, %rd115;
	st.global.u32 	[%rd116], %r2457;
$L__BB15_297:
	bar.warp.sync 	-1;
	add.s32 	%r462, %r1, 2304;
	setp.ge.s32 	%p328, %r462, %r456;
	@%p328 bra 	$L__BB15_299;
	ld.shared.u32 	%r2459, [%r141+9216];
	setp.eq.s32 	%p329, %r2459, 2147483647;
	selp.b32 	%r2460, -2147483648, %r2459, %p329;
	shr.u32 	%r2461, %r2460, %r642;
	and.b32  	%r2462, %r2461, %r107;
	shl.b32 	%r2463, %r2462, 2;
	add.s32 	%r2465, %r708, %r2463;
	ld.shared.u32 	%r2466, [%r2465+35328];
	setp.lt.s32 	%p330, %r2459, 0;
	selp.b32 	%r2467, 0, 2147483647, %p330;
	xor.b32  	%r2468, %r2467, %r2459;
	add.s32 	%r2469, %r2466, %r462;
	mul.wide.u32 	%rd117, %r2469, 4;
	add.s64 	%rd118, %rd2, %rd117;
	st.global.u32 	[%rd118], %r2468;
$L__BB15_299:
	bar.warp.sync 	-1;
	add.s32 	%r463, %r1, 2688;
	setp.ge.s32 	%p331, %r463, %r456;
	@%p331 bra 	$L__BB15_301;
	ld.shared.u32 	%r2470, [%r141+10752];
	setp.eq.s32 	%p332, %r2470, 2147483647;
	selp.b32 	%r2471, -2147483648, %r2470, %p332;
	shr.u32 	%r2472, %r2471, %r642;
	and.b32  	%r2473, %r2472, %r107;
	shl.b32 	%r2474, %r2473, 2;
	add.s32 	%r2476, %r708, %r2474;
	ld.shared.u32 	%r2477, [%r2476+35328];
	setp.lt.s32 	%p333, %r2470, 0;
	selp.b32 	%r2478, 0, 2147483647, %p333;
	xor.b32  	%r2479, %r2478, %r2470;
	add.s32 	%r2480, %r2477, %r463;
	mul.wide.u32 	%rd119, %r2480, 4;
	add.s64 	%rd120, %rd2, %rd119;
	st.global.u32 	[%rd120], %r2479;
$L__BB15_301:
	bar.warp.sync 	-1;
	or.b32  	%r464, %r1, 3072;
	setp.ge.s32 	%p334, %r464, %r456;
	@%p334 bra 	$L__BB15_303;
	ld.shared.u32 	%r2481, [%r141+12288];
	setp.eq.s32 	%p335, %r2481, 2147483647;
	selp.b32 	%r2482, -2147483648, %r2481, %p335;
	shr.u32 	%r2483, %r2482, %r642;
	and.b32  	%r2484, %r2483, %r107;
	shl.b32 	%r2485, %r2484, 2;
	add.s32 	%r2487, %r708, %r2485;
	ld.shared.u32 	%r2488, [%r2487+35328];
	setp.lt.s32 	%p336, %r2481, 0;
	selp.b32 	%r2489, 0, 2147483647, %p336;
	xor.b32  	%r2490, %r2489, %r2481;
	add.s32 	%r2491, %r2488, %r464;
	mul.wide.u32 	%rd121, %r2491, 4;
	add.s64 	%rd122, %rd2, %rd121;
	st.global.u32 	[%rd122], %r2490;
$L__BB15_303:
	bar.warp.sync 	-1;
	add.s32 	%r465, %r1, 3456;
	setp.ge.s32 	%p337, %r465, %r456;
	@%p337 bra 	$L__BB15_305;
	ld.shared.u32 	%r2492, [%r141+13824];
	setp.eq.s32 	%p338, %r2492, 2147483647;
	selp.b32 	%r2493, -2147483648, %r2492, %p338;
	shr.u32 	%r2494, %r2493, %r642;
	and.b32  	%r2495, %r2494, %r107;
	shl.b32 	%r2496, %r2495, 2;
	add.s32 	%r2498, %r708, %r2496;
	ld.shared.u32 	%r2499, [%r2498+35328];
	setp.lt.s32 	%p339, %r2492, 0;
	selp.b32 	%r2500, 0, 2147483647, %p339;
	xor.b32  	%r2501, %r2500, %r2492;
	add.s32 	%r2502, %r2499, %r465;
	mul.wide.u32 	%rd123, %r2502, 4;
	add.s64 	%rd124, %rd2, %rd123;
	st.global.u32 	[%rd124], %r2501;
$L__BB15_305:
	bar.warp.sync 	-1;
	add.s32 	%r466, %r1, 3840;
	setp.ge.s32 	%p340, %r466, %r456;
	@%p340 bra 	$L__BB15_307;
	ld.shared.u32 	%r2503, [%r141+15360];
	setp.eq.s32 	%p341, %r2503, 2147483647;
	selp.b32 	%r2504, -2147483648, %r2503, %p341;
	shr.u32 	%r2505, %r2504, %r642;
	and.b32  	%r2506, %r2505, %r107;
	shl.b32 	%r2507, %r2506, 2;
	add.s32 	%r2509, %r708, %r2507;
	ld.shared.u32 	%r2510, [%r2509+35328];
	setp.lt.s32 	%p342, %r2503, 0;
	selp.b32 	%r2511, 0, 2147483647, %p342;
	xor.b32  	%r2512, %r2511, %r2503;
	add.s32 	%r2513, %r2510, %r466;
	mul.wide.u32 	%rd125, %r2513, 4;
	add.s64 	%rd126, %rd2, %rd125;
	st.global.u32 	[%rd126], %r2512;
$L__BB15_307:
	bar.warp.sync 	-1;
	add.s32 	%r467, %r1, 4224;
	setp.ge.s32 	%p343, %r467, %r456;
	@%p343 bra 	$L__BB15_309;
	ld.shared.u32 	%r2514, [%r141+16896];
	setp.eq.s32 	%p344, %r2514, 2147483647;
	selp.b32 	%r2515, -2147483648, %r2514, %p344;
	shr.u32 	%r2516, %r2515, %r642;
	and.b32  	%r2517, %r2516, %r107;
	shl.b32 	%r2518, %r2517, 2;
	add.s32 	%r2520, %r708, %r2518;
	ld.shared.u32 	%r2521, [%r2520+35328];
	setp.lt.s32 	%p345, %r2514, 0;
	selp.b32 	%r2522, 0, 2147483647, %p345;
	xor.b32  	%r2523, %r2522, %r2514;
	add.s32 	%r2524, %r2521, %r467;
	mul.wide.u32 	%rd127, %r2524, 4;
	add.s64 	%rd128, %rd2, %rd127;
	st.global.u32 	[%rd128], %r2523;
$L__BB15_309:
	bar.warp.sync 	-1;
	add.s32 	%r468, %r1, 4608;
	setp.ge.s32 	%p346, %r468, %r456;
	@%p346 bra 	$L__BB15_311;
	ld.shared.u32 	%r2525, [%r141+18432];
	setp.eq.s32 	%p347, %r2525, 2147483647;
	selp.b32 	%r2526, -2147483648, %r2525, %p347;
	shr.u32 	%r2527, %r2526, %r642;
	and.b32  	%r2528, %r2527, %r107;
	shl.b32 	%r2529, %r2528, 2;
	add.s32 	%r2531, %r708, %r2529;
	ld.shared.u32 	%r2532, [%r2531+35328];
	setp.lt.s32 	%p348, %r2525, 0;
	selp.b32 	%r2533, 0, 2147483647, %p348;
	xor.b32  	%r2534, %r2533, %r2525;
	add.s32 	%r2535, %r2532, %r468;
	mul.wide.u32 	%rd129, %r2535, 4;
	add.s64 	%rd130, %rd2, %rd129;
	st.global.u32 	[%rd130], %r2534;
$L__BB15_311:
	bar.warp.sync 	-1;
	add.s32 	%r469, %r1, 4992;
	setp.ge.s32 	%p349, %r469, %r456;
	@%p349 bra 	$L__BB15_313;
	ld.shared.u32 	%r2536, [%r141+19968];
	setp.eq.s32 	%p350, %r2536, 2147483647;
	selp.b32 	%r2537, -2147483648, %r2536, %p350;
	shr.u32 	%r2538, %r2537, %r642;
	and.b32  	%r2539, %r2538, %r107;
	shl.b32 	%r2540, %r2539, 2;
	add.s32 	%r2542, %r708, %r2540;
	ld.shared.u32 	%r2543, [%r2542+35328];
	setp.lt.s32 	%p351, %r2536, 0;
	selp.b32 	%r2544, 0, 2147483647, %p351;
	xor.b32  	%r2545, %r2544, %r2536;
	add.s32 	%r2546, %r2543, %r469;
	mul.wide.u32 	%rd131, %r2546, 4;
	add.s64 	%rd132, %rd2, %rd131;
	st.global.u32 	[%rd132], %r2545;
$L__BB15_313:
	bar.warp.sync 	-1;
	add.s32 	%r470, %r1, 5376;
	setp.ge.s32 	%p352, %r470, %r456;
	@%p352 bra 	$L__BB15_315;
	ld.shared.u32 	%r2547, [%r141+21504];
	setp.eq.s32 	%p353, %r2547, 2147483647;
	selp.b32 	%r2548, -2147483648, %r2547, %p353;
	shr.u32 	%r2549, %r2548, %r642;
	and.b32  	%r2550, %r2549, %r107;
	shl.b32 	%r2551, %r2550, 2;
	add.s32 	%r2553, %r708, %r2551;
	ld.shared.u32 	%r2554, [%r2553+35328];
	setp.lt.s32 	%p354, %r2547, 0;
	selp.b32 	%r2555, 0, 2147483647, %p354;
	xor.b32  	%r2556, %r2555, %r2547;
	add.s32 	%r2557, %r2554, %r470;
	mul.wide.u32 	%rd133, %r2557, 4;
	add.s64 	%rd134, %rd2, %rd133;
	st.global.u32 	[%rd134], %r2556;
$L__BB15_315:
	bar.warp.sync 	-1;
	add.s32 	%r471, %r1, 5760;
	setp.ge.s32 	%p355, %r471, %r456;
	@%p355 bra 	$L__BB15_317;
	ld.shared.u32 	%r2558, [%r141+23040];
	setp.eq.s32 	%p356, %r2558, 2147483647;
	selp.b32 	%r2559, -2147483648, %r2558, %p356;
	shr.u32 	%r2560, %r2559, %r642;
	and.b32  	%r2561, %r2560, %r107;
	shl.b32 	%r2562, %r2561, 2;
	add.s32 	%r2564, %r708, %r2562;
	ld.shared.u32 	%r2565, [%r2564+35328];
	setp.lt.s32 	%p357, %r2558, 0;
	selp.b32 	%r2566, 0, 2147483647, %p357;
	xor.b32  	%r2567, %r2566, %r2558;
	add.s32 	%r2568, %r2565, %r471;
	mul.wide.u32 	%rd135, %r2568, 4;
	add.s64 	%rd136, %rd2, %rd135;
	st.global.u32 	[%rd136], %r2567;
$L__BB15_317:
	bar.warp.sync 	-1;
	or.b32  	%r472, %r1, 6144;
	setp.ge.s32 	%p358, %r472, %r456;
	@%p358 bra 	$L__BB15_319;
	ld.shared.u32 	%r2569, [%r141+24576];
	setp.eq.s32 	%p359, %r2569, 2147483647;
	selp.b32 	%r2570, -2147483648, %r2569, %p359;
	shr.u32 	%r2571, %r2570, %r642;
	and.b32  	%r2572, %r2571, %r107;
	shl.b32 	%r2573, %r2572, 2;
	add.s32 	%r2575, %r708, %r2573;
	ld.shared.u32 	%r2576, [%r2575+35328];
	setp.lt.s32 	%p360, %r2569, 0;
	selp.b32 	%r2577, 0, 2147483647, %p360;
	xor.b32  	%r2578, %r2577, %r2569;
	add.s32 	%r2579, %r2576, %r472;
	mul.wide.u32 	%rd137, %r2579, 4;
	add.s64 	%rd138, %rd2, %rd137;
	st.global.u32 	[%rd138], %r2578;
$L__BB15_319:
	bar.warp.sync 	-1;
	add.s32 	%r473, %r1, 6528;
	setp.ge.s32 	%p361, %r473, %r456;
	@%p361 bra 	$L__BB15_321;
	ld.shared.u32 	%r2580, [%r141+26112];
	setp.eq.s32 	%p362, %r2580, 2147483647;
	selp.b32 	%r2581, -2147483648, %r2580, %p362;
	shr.u32 	%r2582, %r2581, %r642;
	and.b32  	%r2583, %r2582, %r107;
	shl.b32 	%r2584, %r2583, 2;
	add.s32 	%r2586, %r708, %r2584;
	ld.shared.u32 	%r2587, [%r2586+35328];
	setp.lt.s32 	%p363, %r2580, 0;
	selp.b32 	%r2588, 0, 2147483647, %p363;
	xor.b32  	%r2589, %r2588, %r2580;
	add.s32 	%r2590, %r2587, %r473;
	mul.wide.u32 	%rd139, %r2590, 4;
	add.s64 	%rd140, %rd2, %rd139;
	st.global.u32 	[%rd140], %r2589;
$L__BB15_321:
	bar.warp.sync 	-1;
	add.s32 	%r474, %r1, 6912;
	setp.ge.s32 	%p364, %r474, %r456;
	@%p364 bra 	$L__BB15_323;
	ld.shared.u32 	%r2591, [%r141+27648];
	setp.eq.s32 	%p365, %r2591, 2147483647;
	selp.b32 	%r2592, -2147483648, %r2591, %p365;
	shr.u32 	%r2593, %r2592, %r642;
	and.b32  	%r2594, %r2593, %r107;
	shl.b32 	%r2595, %r2594, 2;
	add.s32 	%r2597, %r708, %r2595;
	ld.shared.u32 	%r2598, [%r2597+35328];
	setp.lt.s32 	%p366, %r2591, 0;
	selp.b32 	%r2599, 0, 2147483647, %p366;
	xor.b32  	%r2600, %r2599, %r2591;
	add.s32 	%r2601, %r2598, %r474;
	mul.wide.u32 	%rd141, %r2601, 4;
	add.s64 	%rd142, %rd2, %rd141;
	st.global.u32 	[%rd142], %r2600;
$L__BB15_323:
	bar.warp.sync 	-1;
	add.s32 	%r475, %r1, 7296;
	setp.ge.s32 	%p367, %r475, %r456;
	@%p367 bra 	$L__BB15_325;
	ld.shared.u32 	%r2602, [%r141+29184];
	setp.eq.s32 	%p368, %r2602, 2147483647;
	selp.b32 	%r2603, -2147483648, %r2602, %p368;
	shr.u32 	%r2604, %r2603, %r642;
	and.b32  	%r2605, %r2604, %r107;
	shl.b32 	%r2606, %r2605, 2;
	add.s32 	%r2608, %r708, %r2606;
	ld.shared.u32 	%r2609, [%r2608+35328];
	setp.lt.s32 	%p369, %r2602, 0;
	selp.b32 	%r2610, 0, 2147483647, %p369;
	xor.b32  	%r2611, %r2610, %r2602;
	add.s32 	%r2612, %r2609, %r475;
	mul.wide.u32 	%rd143, %r2612, 4;
	add.s64 	%rd144, %rd2, %rd143;
	st.global.u32 	[%rd144], %r2611;
$L__BB15_325:
	bar.warp.sync 	-1;
	add.s32 	%r476, %r1, 7680;
	setp.ge.s32 	%p370, %r476, %r456;
	@%p370 bra 	$L__BB15_327;
	ld.shared.u32 	%r2613, [%r141+30720];
	setp.eq.s32 	%p371, %r2613, 2147483647;
	selp.b32 	%r2614, -2147483648, %r2613, %p371;
	shr.u32 	%r2615, %r2614, %r642;
	and.b32  	%r2616, %r2615, %r107;
	shl.b32 	%r2617, %r2616, 2;
	add.s32 	%r2619, %r708, %r2617;
	ld.shared.u32 	%r2620, [%r2619+35328];
	setp.lt.s32 	%p372, %r2613, 0;
	selp.b32 	%r2621, 0, 2147483647, %p372;
	xor.b32  	%r2622, %r2621, %r2613;
	add.s32 	%r2623, %r2620, %r476;
	mul.wide.u32 	%rd145, %r2623, 4;
	add.s64 	%rd146, %rd2, %rd145;
	st.global.u32 	[%rd146], %r2622;
$L__BB15_327:
	bar.warp.sync 	-1;
	add.s32 	%r477, %r1, 8064;
	setp.ge.s32 	%p373, %r477, %r456;
	@%p373 bra 	$L__BB15_329;
	ld.shared.u32 	%r2624, [%r141+32256];
	setp.eq.s32 	%p374, %r2624, 2147483647;
	selp.b32 	%r2625, -2147483648, %r2624, %p374;
	shr.u32 	%r2626, %r2625, %r642;
	and.b32  	%r2627, %r2626, %r107;
	shl.b32 	%r2628, %r2627, 2;
	add.s32 	%r2630, %r708, %r2628;
	ld.shared.u32 	%r2631, [%r2630+35328];
	setp.lt.s32 	%p375, %r2624, 0;
	selp.b32 	%r2632, 0, 2147483647, %p375;
	xor.b32  	%r2633, %r2632, %r2624;
	add.s32 	%r2634, %r2631, %r477;
	mul.wide.u32 	%rd147, %r2634, 4;
	add.s64 	%rd148, %rd2, %rd147;
	st.global.u32 	[%rd148], %r2633;
$L__BB15_329:
	bar.warp.sync 	-1;
	add.s32 	%r478, %r1, 8448;
	setp.ge.s32 	%p376, %r478, %r456;
	@%p376 bra 	$L__BB15_331;
	ld.shared.u32 	%r2635, [%r141+33792];
	setp.eq.s32 	%p377, %r2635, 2147483647;
	selp.b32 	%r2636, -2147483648, %r2635, %p377;
	shr.u32 	%r2637, %r2636, %r642;
	and.b32  	%r2638, %r2637, %r107;
	shl.b32 	%r2639, %r2638, 2;
	add.s32 	%r2641, %r708, %r2639;
	ld.shared.u32 	%r2642, [%r2641+35328];
	setp.lt.s32 	%p378, %r2635, 0;
	selp.b32 	%r2643, 0, 2147483647, %p378;
	xor.b32  	%r2644, %r2643, %r2635;
	add.s32 	%r2645, %r2642, %r478;
	mul.wide.u32 	%rd149, %r2645, 4;
	add.s64 	%rd150, %rd2, %rd149;
	st.global.u32 	[%rd150], %r2644;
$L__BB15_331:
	bar.warp.sync 	-1;
$L__BB15_332:
	ld.param.u32 	%r3029, [_ZN3cub18CUB_300001_SM_10006detail10radix_sort29DeviceRadixSortOnesweepKernelINS1_5radix10policy_hubIfijE10Policy1000ELNS0_9SortOrderE1EfijiiNS1_21identity_decomposer_tEEEvPT5_SB_PT3_PKSC_PT1_PKSG_PT2_PKSK_T4_iiT6__param_8];
	add.s32 	%r2646, %r5, 8832;
	setp.gt.s32 	%p379, %r2646, %r3029;
	ld.shared.u32 	%r2647, [%r141];
	setp.eq.s32 	%p380, %r2647, 2147483647;
	selp.b32 	%r2648, -2147483648, %r2647, %p380;
	shr.u32 	%r2649, %r2648, %r642;
	and.b32  	%r480, %r2649, %r107;
	ld.shared.u32 	%r2650, [%r141+1536];
	setp.eq.s32 	%p381, %r2650, 2147483647;
	selp.b32 	%r2651, -2147483648, %r2650, %p381;
	shr.u32 	%r2652, %r2651, %r642;
	and.b32  	%r481, %r2652, %r107;
	ld.shared.u32 	%r2653, [%r141+3072];
	setp.eq.s32 	%p382, %r2653, 2147483647;
	selp.b32 	%r2654, -2147483648, %r2653, %p382;
	shr.u32 	%r2655, %r2654, %r642;
	and.b32  	%r482, %r2655, %r107;
	ld.shared.u32 	%r2656, [%r141+4608];
	setp.eq.s32 	%p383, %r2656, 2147483647;
	selp.b32 	%r2657, -2147483648, %r2656, %p383;
	shr.u32 	%r2658, %r2657, %r642;
	and.b32  	%r483, %r2658, %r107;
	ld.shared.u32 	%r2659, [%r141+6144];
	setp.eq.s32 	%p384, %r2659, 2147483647;
	selp.b32 	%r2660, -2147483648, %r2659, %p384;
	shr.u32 	%r2661, %r2660, %r642;
	and.b32  	%r484, %r2661, %r107;
	ld.shared.u32 	%r2662, [%r141+7680];
	setp.eq.s32 	%p385, %r2662, 2147483647;
	selp.b32 	%r2663, -2147483648, %r2662, %p385;
	shr.u32 	%r2664, %r2663, %r642;
	and.b32  	%r485, %r2664, %r107;
	ld.shared.u32 	%r2665, [%r141+9216];
	setp.eq.s32 	%p386, %r2665, 2147483647;
	selp.b32 	%r2666, -2147483648, %r2665, %p386;
	shr.u32 	%r2667, %r2666, %r642;
	and.b32  	%r486, %r2667, %r107;
	ld.shared.u32 	%r2668, [%r141+10752];
	setp.eq.s32 	%p387, %r2668, 2147483647;
	selp.b32 	%r2669, -2147483648, %r2668, %p387;
	shr.u32 	%r2670, %r2669, %r642;
	and.b32  	%r487, %r2670, %r107;
	ld.shared.u32 	%r2671, [%r141+12288];
	setp.eq.s32 	%p388, %r2671, 2147483647;
	selp.b32 	%r2672, -2147483648, %r2671, %p388;
	shr.u32 	%r2673, %r2672, %r642;
	and.b32  	%r488, %r2673, %r107;
	ld.shared.u32 	%r2674, [%r141+13824];
	setp.eq.s32 	%p389, %r2674, 2147483647;
	selp.b32 	%r2675, -2147483648, %r2674, %p389;
	shr.u32 	%r2676, %r2675, %r642;
	and.b32  	%r489, %r2676, %r107;
	ld.shared.u32 	%r2677, [%r141+15360];
	setp.eq.s32 	%p390, %r2677, 2147483647;
	selp.b32 	%r2678, -2147483648, %r2677, %p390;
	shr.u32 	%r2679, %r2678, %r642;
	and.b32  	%r490, %r2679, %r107;
	ld.shared.u32 	%r2680, [%r141+16896];
	setp.eq.s32 	%p391, %r2680, 2147483647;
	selp.b32 	%r2681, -2147483648, %r2680, %p391;
	shr.u32 	%r2682, %r2681, %r642;
	and.b32  	%r491, %r2682, %r107;
	ld.shared.u32 	%r2683, [%r141+18432];
	setp.eq.s32 	%p392, %r2683, 2147483647;
	selp.b32 	%r2684, -2147483648, %r2683, %p392;
	shr.u32 	%r2685, %r2684, %r642;
	and.b32  	%r492, %r2685, %r107;
	ld.shared.u32 	%r2686, [%r141+19968];
	setp.eq.s32 	%p393, %r2686, 2147483647;
	selp.b32 	%r2687, -2147483648, %r2686, %p393;
	shr.u32 	%r2688, %r2687, %r642;
	and.b32  	%r493, %r2688, %r107;
	ld.shared.u32 	%r2689, [%r141+21504];
	setp.eq.s32 	%p394, %r2689, 2147483647;
	selp.b32 	%r2690, -2147483648, %r2689, %p394;
	shr.u32 	%r2691, %r2690, %r642;
	and.b32  	%r494, %r2691, %r107;
	ld.shared.u32 	%r2692, [%r141+23040];
	setp.eq.s32 	%p395, %r2692, 2147483647;
	selp.b32 	%r2693, -2147483648, %r2692, %p395;
	shr.u32 	%r2694, %r2693, %r642;
	and.b32  	%r495, %r2694, %r107;
	ld.shared.u32 	%r2695, [%r141+24576];
	setp.eq.s32 	%p396, %r2695, 2147483647;
	selp.b32 	%r2696, -2147483648, %r2695, %p396;
	shr.u32 	%r2697, %r2696, %r642;
	and.b32  	%r496, %r2697, %r107;
	ld.shared.u32 	%r2698, [%r141+26112];
	setp.eq.s32 	%p397, %r2698, 2147483647;
	selp.b32 	%r2699, -2147483648, %r2698, %p397;
	shr.u32 	%r2700, %r2699, %r642;
	and.b32  	%r497, %r2700, %r107;
	ld.shared.u32 	%r2701, [%r141+27648];
	setp.eq.s32 	%p398, %r2701, 2147483647;
	selp.b32 	%r2702, -2147483648, %r2701, %p398;
	shr.u32 	%r2703, %r2702, %r642;
	and.b32  	%r498, %r2703, %r107;
	ld.shared.u32 	%r2704, [%r141+29184];
	setp.eq.s32 	%p399, %r2704, 2147483647;
	selp.b32 	%r2705, -2147483648, %r2704, %p399;
	shr.u32 	%r2706, %r2705, %r642;
	and.b32  	%r499, %r2706, %r107;
	ld.shared.u32 	%r2707, [%r141+30720];
	setp.eq.s32 	%p400, %r2707, 2147483647;
	selp.b32 	%r2708, -2147483648, %r2707, %p400;
	shr.u32 	%r2709, %r2708, %r642;
	and.b32  	%r500, %r2709, %r107;
	ld.shared.u32 	%r2710, [%r141+32256];
	setp.eq.s32 	%p401, %r2710, 2147483647;
	selp.b32 	%r2711, -2147483648, %r2710, %p401;
	shr.u32 	%r2712, %r2711, %r642;
	and.b32  	%r501, %r2712, %r107;
	ld.shared.u32 	%r2713, [%r141+33792];
	setp.eq.s32 	%p402, %r2713, 2147483647;
	selp.b32 	%r2714, -2147483648, %r2713, %p402;
	shr.u32 	%r2715, %r2714, %r642;
	and.b32  	%r502, %r2715, %r107;
	@%p379 bra 	$L__BB15_334;
	ld.global.u32 	%r3210, [%rd8];
	ld.global.u32 	%r3211, [%rd8+128];
	ld.global.u32 	%r3212, [%rd8+256];
	ld.global.u32 	%r3213, [%rd8+384];
	ld.global.u32 	%r3214, [%rd8+512];
	ld.global.u32 	%r3215, [%rd8+640];
	ld.global.u32 	%r3216, [%rd8+768];
	ld.global.u32 	%r3217, [%rd8+896];
	ld.global.u32 	%r3218, [%rd8+1024];
	ld.global.u32 	%r3219, [%rd8+1152];
	ld.global.u32 	%r3220, [%rd8+1280];
	ld.global.u32 	%r3221, [%rd8+1408];
	ld.global.u32 	%r3222, [%rd8+1536];
	ld.global.u32 	%r3223, [%rd8+1664];
	ld.global.u32 	%r3224, [%rd8+1792];
	ld.global.u32 	%r3225, [%rd8+1920];
	ld.global.u32 	%r3226, [%rd8+2048];
	ld.global.u32 	%r3227, [%rd8+2176];
	ld.global.u32 	%r3228, [%rd8+2304];
	ld.global.u32 	%r3229, [%rd8+2432];
	ld.global.u32 	%r3230, [%rd8+2560];
	ld.global.u32 	%r3231, [%rd8+2688];
	ld.global.u32 	%r3232, [%rd8+2816];
	bra.uni 	$L__BB15_380;
$L__BB15_334:
	ld.param.u32 	%r3030, [_ZN3cub18CUB_300001_SM_10006detail10radix_sort29DeviceRadixSortOnesweepKernelINS1_5radix10policy_hubIfijE10Policy1000ELNS0_9SortOrderE1EfijiiNS1_21identity_decomposer_tEEEvPT5_SB_PT3_PKSC_PT1_PKSG_PT2_PKSK_T4_iiT6__param_8];
	cvt.u32.u64 	%r2717, %rd7;
	sub.s32 	%r526, %r3030, %r5;
	setp.ge.s32 	%p403, %r2717, %r526;
	@%p403 bra 	$L__BB15_336;
	ld.global.u32 	%r3210, [%rd8];
$L__BB15_336:
	add.s32 	%r2720, %r2717, 32;
	setp.ge.s32 	%p404, %r2720, %r526;
	@%p404 bra 	$L__BB15_338;
	ld.global.u32 	%r3211, [%rd8+128];
$L__BB15_338:
	add.s32 	%r2723, %r2717, 64;
	setp.ge.s32 	%p405, %r2723, %r526;
	@%p405 bra 	$L__BB15_340;
	ld.global.u32 	%r3212, [%rd8+256];
$L__BB15_340:
	add.s32 	%r2726, %r2717, 96;
	setp.ge.s32 	%p406, %r2726, %r526;
	@%p406 bra 	$L__BB15_342;
	ld.global.u32 	%r3213, [%rd8+384];
$L__BB15_342:
	add.s32 	%r2729, %r2717, 128;
	setp.ge.s32 	%p407, %r2729, %r526;
	@%p407 bra 	$L__BB15_344;
	ld.global.u32 	%r3214, [%rd8+512];
$L__BB15_344:
	add.s32 	%r2732, %r2717, 160;
	setp.ge.s32 	%p408, %r2732, %r526;
	@%p408 bra 	$L__BB15_346;
	ld.global.u32 	%r3215, [%rd8+640];
$L__BB15_346:
	add.s32 	%r2735, %r2717, 192;
	setp.ge.s32 	%p409, %r2735, %r526;
	@%p409 bra 	$L__BB15_348;
	ld.global.u32 	%r3216, [%rd8+768];
$L__BB15_348:
	add.s32 	%r2738, %r2717, 224;
	setp.ge.s32 	%p410, %r2738, %r526;
	@%p410 bra 	$L__BB15_350;
	ld.global.u32 	%r3217, [%rd8+896];
$L__BB15_350:
	add.s32 	%r2741, %r2717, 256;
	setp.ge.s32 	%p411, %r2741, %r526;
	@%p411 bra 	$L__BB15_352;
	ld.global.u32 	%r3218, [%rd8+1024];
$L__BB15_352:
	add.s32 	%r2744, %r2717, 288;
	setp.ge.s32 	%p412, %r2744, %r526;
	@%p412 bra 	$L__BB15_354;
	ld.global.u32 	%r3219, [%rd8+1152];
$L__BB15_354:
	add.s32 	%r2747, %r2717, 320;
	setp.ge.s32 	%p413, %r2747, %r526;
	@%p413 bra 	$L__BB15_356;
	ld.global.u32 	%r3220, [%rd8+1280];
$L__BB15_356:
	add.s32 	%r2750, %r2717, 352;
	setp.ge.s32 	%p414, %r2750, %r526;
	@%p414 bra 	$L__BB15_358;
	ld.global.u32 	%r3221, [%rd8+1408];
$L__BB15_358:
	add.s32 	%r2753, %r2717, 384;
	setp.ge.s32 	%p415, %r2753, %r526;
	@%p415 bra 	$L__BB15_360;
	ld.global.u32 	%r3222, [%rd8+1536];
$L__BB15_360:
	add.s32 	%r2756, %r2717, 416;
	setp.ge.s32 	%p416, %r2756, %r526;
	@%p416 bra 	$L__BB15_362;
	ld.global.u32 	%r3223, [%rd8+1664];
$L__BB15_362:
	add.s32 	%r2759, %r2717, 448;
	setp.ge.s32 	%p417, %r2759, %r526;
	@%p417 bra 	$L__BB15_364;
	ld.global.u32 	%r3224, [%rd8+1792];
$L__BB15_364:
	add.s32 	%r2762, %r2717, 480;
	setp.ge.s32 	%p418, %r2762, %r526;
	@%p418 bra 	$L__BB15_366;
	ld.global.u32 	%r3225, [%rd8+1920];
$L__BB15_366:
	add.s32 	%r2765, %r2717, 512;
	setp.ge.s32 	%p419, %r2765, %r526;
	@%p419 bra 	$L__BB15_368;
	ld.global.u32 	%r3226, [%rd8+2048];
$L__BB15_368:
	add.s32 	%r2768, %r2717, 544;
	setp.ge.s32 	%p420, %r2768, %r526;
	@%p420 bra 	$L__BB15_370;
	ld.global.u32 	%r3227, [%rd8+2176];
$L__BB15_370:
	add.s32 	%r2771, %r2717, 576;
	setp.ge.s32 	%p421, %r2771, %r526;
	@%p421 bra 	$L__BB15_372;
	ld.global.u32 	%r3228, [%rd8+2304];
$L__BB15_372:
	add.s32 	%r2774, %r2717, 608;
	setp.ge.s32 	%p422, %r2774, %r526;
	@%p422 bra 	$L__BB15_374;
	ld.global.u32 	%r3229, [%rd8+2432];
$L__BB15_374:
	add.s32 	%r2777, %r2717, 640;
	setp.ge.s32 	%p423, %r2777, %r526;
	@%p423 bra 	$L__BB15_376;
	ld.global.u32 	%r3230, [%rd8+2560];
$L__BB15_376:
	add.s32 	%r2780, %r2717, 672;
	setp.ge.s32 	%p424, %r2780, %r526;
	@%p424 bra 	$L__BB15_378;
	ld.global.u32 	%r3231, [%rd8+2688];
$L__BB15_378:
	add.s32 	%r2783, %r2717, 704;
	setp.ge.s32 	%p425, %r2783, %r526;
	@%p425 bra 	$L__BB15_380;
	ld.global.u32 	%r3232, [%rd8+2816];
$L__BB15_380:
	ld.param.u32 	%r3031, [_ZN3cub18CUB_300001_SM_10006detail10radix_sort29DeviceRadixSortOnesweepKernelINS1_5radix10policy_hubIfijE10Policy1000ELNS0_9SortOrderE1EfijiiNS1_21identity_decomposer_tEEEvPT5_SB_PT3_PKSC_PT1_PKSG_PT2_PKSK_T4_iiT6__param_8];
	add.s32 	%r595, %r1, 1152;
	add.s32 	%r596, %r1, 1920;
	add.s32 	%r597, %r1, 2688;
	add.s32 	%r598, %r1, 2304;
	add.s32 	%r599, %r1, 1536;
	add.s32 	%r600, %r1, 768;
	add.s32 	%r601, %r1, 4224;
	add.s32 	%r602, %r1, 3840;
	add.s32 	%r603, %r1, 3456;
	add.s32 	%r604, %r1, 4992;
	add.s32 	%r605, %r1, 5760;
	add.s32 	%r606, %r1, 5376;
	add.s32 	%r607, %r1, 4608;
	or.b32  	%r608, %r1, 3072;
	add.s32 	%r609, %r1, 384;
	add.s32 	%r610, %r1, 7296;
	add.s32 	%r611, %r1, 6912;
	add.s32 	%r612, %r1, 6528;
	add.s32 	%r613, %r1, 8064;
	add.s32 	%r614, %r1, 8448;
	add.s32 	%r615, %r1, 7680;
	or.b32  	%r616, %r1, 6144;
	mad.lo.s32 	%r2784, %r4, 8832, 8832;
	setp.gt.s32 	%p426, %r2784, %r3031;
	bar.sync 	0;
	st.shared.u32 	[%r421+-4], %r3210;
	st.shared.u32 	[%r422+-4], %r3211;
	st.shared.u32 	[%r423+-4], %r3212;
	st.shared.u32 	[%r424+-4], %r3213;
	st.shared.u32 	[%r425+-4], %r3214;
	st.shared.u32 	[%r426+-4], %r3215;
	st.shared.u32 	[%r427+-4], %r3216;
	st.shared.u32 	[%r428+-4], %r3217;
	st.shared.u32 	[%r429+-4], %r3218;
	st.shared.u32 	[%r430+-4], %r3219;
	st.shared.u32 	[%r431+-4], %r3220;
	st.shared.u32 	[%r432+-4], %r3221;
	st.shared.u32 	[%r433+-4], %r3222;
	st.shared.u32 	[%r434+-4], %r3223;
	st.shared.u32 	[%r435+-4], %r3224;
	st.shared.u32 	[%r436+-4], %r3225;
	st.shared.u32 	[%r437+-4], %r3226;
	st.shared.u32 	[%r438+-4], %r3227;
	st.shared.u32 	[%r439+-4], %r3228;
	st.shared.u32 	[%r440+-4], %r3229;
	st.shared.u32 	[%r441+-4], %r3230;
	st.shared.u32 	[%r442+-4], %r3231;
	st.shared.u32 	[%r443+-4], %r3232;
	bar.sync 	0;
	@%p426 bra 	$L__BB15_382;
	ld.shared.u32 	%r2785, [%r141];
	shl.b32 	%r2786, %r480, 2;
	mov.u32 	%r2787, _ZZN3cub18CUB_300001_SM_10006detail10radix_sort29DeviceRadixSortOnesweepKernelINS1_5radix10policy_hubIfijE10Policy1000ELNS0_9SortOrderE1EfijiiNS1_21identity_decomposer_tEEEvPT5_SB_PT3_PKSC_PT1_PKSG_PT2_PKSK_T4_iiT6_E1s;
	add.s32 	%r2788, %r2787, 35328;
	add.s32 	%r2789, %r2788, %r2786;
	ld.shared.u32 	%r2790, [%r2789];
	add.s32 	%r2791, %r2790, %r1;
	mul.wide.u32 	%rd151, %r2791, 4;
	add.s64 	%rd152, %rd1, %rd151;
	st.global.u32 	[%rd152], %r2785;
	bar.warp.sync 	-1;
	ld.shared.u32 	%r2792, [%r141+1536];
	shl.b32 	%r2793, %r481, 2;
	add.s32 	%r2794, %r2788, %r2793;
	ld.shared.u32 	%r2795, [%r2794];
	add.s32 	%r2796, %r2795, %r609;
	mul.wide.u32 	%rd153, %r2796, 4;
	add.s64 	%rd154, %rd1, %rd153;
	st.global.u32 	[%rd154], %r2792;
	bar.warp.sync 	-1;
	ld.shared.u32 	%r2797, [%r141+3072];
	shl.b32 	%r2798, %r482, 2;
	add.s32 	%r2799, %r2788, %r2798;
	ld.shared.u32 	%r2800, [%r2799];
	add.s32 	%r2801, %r2800, %r600;
	mul.wide.u32 	%rd155, %r2801, 4;
	add.s64 	%rd156, %rd1, %rd155;
	st.global.u32 	[%rd156], %r2797;
	bar.warp.sync 	-1;
	ld.shared.u32 	%r2802, [%r141+4608];
	shl.b32 	%r2803, %r483, 2;
	add.s32 	%r2804, %r2788, %r2803;
	ld.shared.u32 	%r2805, [%r2804];
	add.s32 	%r2806, %r2805, %r595;
	mul.wide.u32 	%rd157, %r2806, 4;
	add.s64 	%rd158, %rd1, %rd157;
	st.global.u32 	[%rd158], %r2802;
	bar.warp.sync 	-1;
	ld.shared.u32 	%r2807, [%r141+6144];
	shl.b32 	%r2808, %r484, 2;
	add.s32 	%r2809, %r2788, %r2808;
	ld.shared.u32 	%r2810, [%r2809];
	add.s32 	%r2811, %r2810, %r599;
	mul.wide.u32 	%rd159, %r2811, 4;
	add.s64 	%rd160, %rd1, %rd159;
	st.global.u32 	[%rd160], %r2807;
	bar.warp.sync 	-1;
	ld.shared.u32 	%r2812, [%r141+7680];
	shl.b32 	%r2813, %r485, 2;
	add.s32 	%r2814, %r2788, %r2813;
	ld.shared.u32 	%r2815, [%r2814];
	add.s32 	%r2816, %r2815, %r596;
	mul.wide.u32 	%rd161, %r2816, 4;
	add.s64 	%rd162, %rd1, %rd161;
	st.global.u32 	[%rd162], %r2812;
	bar.warp.sync 	-1;
	ld.shared.u32 	%r2817, [%r141+9216];
	shl.b32 	%r2818, %r486, 2;
	add.s32 	%r2819, %r2788, %r2818;
	ld.shared.u32 	%r2820, [%r2819];
	add.s32 	%r2821, %r2820, %r598;
	mul.wide.u32 	%rd163, %r2821, 4;
	add.s64 	%rd164, %rd1, %rd163;
	st.global.u32 	[%rd164], %r2817;
	bar.warp.sync 	-1;
	ld.shared.u32 	%r2822, [%r141+10752];
	shl.b32 	%r2823, %r487, 2;
	add.s32 	%r2824, %r2788, %r2823;
	ld.shared.u32 	%r2825, [%r2824];
	add.s32 	%r2826, %r2825, %r597;
	mul.wide.u32 	%rd165, %r2826, 4;
	add.s64 	%rd166, %rd1, %rd165;
	st.global.u32 	[%rd166], %r2822;
	bar.warp.sync 	-1;
	ld.shared.u32 	%r2827, [%r141+12288];
	shl.b32 	%r2828, %r488, 2;
	add.s32 	%r2829, %r2788, %r2828;
	ld.shared.u32 	%r2830, [%r2829];
	add.s32 	%r2831, %r2830, %r608;
	mul.wide.u32 	%rd167, %r2831, 4;
	add.s64 	%rd168, %rd1, %rd167;
	st.global.u32 	[%rd168], %r2827;
	bar.warp.sync 	-1;
	ld.shared.u32 	%r2832, [%r141+13824];
	shl.b32 	%r2833, %r489, 2;
	add.s32 	%r2834, %r2788, %r2833;
	ld.shared.u32 	%r2835, [%r2834];
	add.s32 	%r2836, %r2835, %r603;
	mul.wide.u32 	%rd169, %r2836, 4;
	add.s64 	%rd170, %rd1, %rd169;
	st.global.u32 	[%rd170], %r2832;
	bar.warp.sync 	-1;
	ld.shared.u32 	%r2837, [%r141+15360];
	shl.b32 	%r2838, %r490, 2;
	add.s32 	%r2839, %r2788, %r2838;
	ld.shared.u32 	%r2840, [%r2839];
	add.s32 	%r2841, %r2840, %r602;
	mul.wide.u32 	%rd171, %r2841, 4;
	add.s64 	%rd172, %rd1, %rd171;
	st.global.u32 	[%rd172], %r2837;
	bar.warp.sync 	-1;
	ld.shared.u32 	%r2842, [%r141+16896];
	shl.b32 	%r2843, %r491, 2;
	add.s32 	%r2844, %r2788, %r2843;
	ld.shared.u32 	%r2845, [%r2844];
	add.s32 	%r2846, %r2845, %r601;
	mul.wide.u32 	%rd173, %r2846, 4;
	add.s64 	%rd174, %rd1, %rd173;
	st.global.u32 	[%rd174], %r2842;
	bar.warp.sync 	-1;
	ld.shared.u32 	%r2847, [%r141+18432];
	shl.b32 	%r2848, %r492, 2;
	add.s32 	%r2849, %r2788, %r2848;
	ld.shared.u32 	%r2850, [%r2849];
	add.s32 	%r2851, %r2850, %r607;
	mul.wide.u32 	%rd175, %r2851, 4;
	add.s64 	%rd176, %rd1, %rd175;
	st.global.u32 	[%rd176], %r2847;
	bar.warp.sync 	-1;
	ld.shared.u32 	%r2852, [%r141+19968];
	shl.b32 	%r2853, %r493, 2;
	add.s32 	%r2854, %r2788, %r2853;
	ld.shared.u32 	%r2855, [%r2854];
	add.s32 	%r2856, %r2855, %r604;
	mul.wide.u32 	%rd177, %r2856, 4;
	add.s64 	%rd178, %rd1, %rd177;
	st.global.u32 	[%rd178], %r2852;
	bar.warp.sync 	-1;
	ld.shared.u32 	%r2857, [%r141+21504];
	shl.b32 	%r2858, %r494, 2;
	add.s32 	%r2859, %r2788, %r2858;
	ld.shared.u32 	%r2860, [%r2859];
	add.s32 	%r2861, %r2860, %r606;
	mul.wide.u32 	%rd179, %r2861, 4;
	add.s64 	%rd180, %rd1, %rd179;
	st.global.u32 	[%rd180], %r2857;
	bar.warp.sync 	-1;
	ld.shared.u32 	%r2862, [%r141+23040];
	shl.b32 	%r2863, %r495, 2;
	add.s32 	%r2864, %r2788, %r2863;
	ld.shared.u32 	%r2865, [%r2864];
	add.s32 	%r2866, %r2865, %r605;
	mul.wide.u32 	%rd181, %r2866, 4;
	add.s64 	%rd182, %rd1, %rd181;
	st.global.u32 	[%rd182], %r2862;
	bar.warp.sync 	-1;
	ld.shared.u32 	%r2867, [%r141+24576];
	shl.b32 	%r2868, %r496, 2;
	add.s32 	%r2869, %r2788, %r2868;
	ld.shared.u32 	%r2870, [%r2869];
	add.s32 	%r2871, %r2870, %r616;
	mul.wide.u32 	%rd183, %r2871, 4;
	add.s64 	%rd184, %rd1, %rd183;
	st.global.u32 	[%rd184], %r2867;
	bar.warp.sync 	-1;
	ld.shared.u32 	%r2872, [%r141+26112];
	shl.b32 	%r2873, %r497, 2;
	add.s32 	%r2874, %r2788, %r2873;
	ld.shared.u32 	%r2875, [%r2874];
	add.s32 	%r2876, %r2875, %r612;
	mul.wide.u32 	%rd185, %r2876, 4;
	add.s64 	%rd186, %rd1, %rd185;
	st.global.u32 	[%rd186], %r2872;
	bar.warp.sync 	-1;
	ld.shared.u32 	%r2877, [%r141+27648];
	shl.b32 	%r2878, %r498, 2;
	add.s32 	%r2879, %r2788, %r2878;
	ld.shared.u32 	%r2880, [%r2879];
	add.s32 	%r2881, %r2880, %r611;
	mul.wide.u32 	%rd187, %r2881, 4;
	add.s64 	%rd188, %rd1, %rd187;
	st.global.u32 	[%rd188], %r2877;
	bar.warp.sync 	-1;
	ld.shared.u32 	%r2882, [%r141+29184];
	shl.b32 	%r2883, %r499, 2;
	add.s32 	%r2884, %r2788, %r2883;
	ld.shared.u32 	%r2885, [%r2884];
	add.s32 	%r2886, %r2885, %r610;
	mul.wide.u32 	%rd189, %r2886, 4;
	add.s64 	%rd190, %rd1, %rd189;
	st.global.u32 	[%rd190], %r2882;
	bar.warp.sync 	-1;
	ld.shared.u32 	%r2887, [%r141+30720];
	shl.b32 	%r2888, %r500, 2;
	add.s32 	%r2889, %r2788, %r2888;
	ld.shared.u32 	%r2890, [%r2889];
	add.s32 	%r2891, %r2890, %r615;
	mul.wide.u32 	%rd191, %r2891, 4;
	add.s64 	%rd192, %rd1, %rd191;
	st.global.u32 	[%rd192], %r2887;
	bar.warp.sync 	-1;
	ld.shared.u32 	%r2892, [%r141+32256];
	shl.b32 	%r2893, %r501, 2;
	add.s32 	%r2894, %r2788, %r2893;
	ld.shared.u32 	%r2895, [%r2894];
	add.s32 	%r2896, %r2895, %r613;
	mul.wide.u32 	%rd193, %r2896, 4;
	add.s64 	%rd194, %rd1, %rd193;
	st.global.u32 	[%rd194], %r2892;
	bar.warp.sync 	-1;
	ld.shared.u32 	%r2897, [%r141+33792];
	shl.b32 	%r2898, %r502, 2;
	add.s32 	%r2899, %r2788, %r2898;
	ld.shared.u32 	%r2900, [%r2899];
	add.s32 	%r2901, %r2900, %r614;
	mul.wide.u32 	%rd195, %r2901, 4;
	add.s64 	%rd196, %rd1, %rd195;
	st.global.u32 	[%rd196], %r2897;
	bar.warp.sync 	-1;
	bra.uni 	$L__BB15_429;
$L__BB15_382:
	ld.param.u32 	%r3032, [_ZN3cub18CUB_300001_SM_10006detail10radix_sort29DeviceRadixSortOnesweepKernelINS1_5radix10policy_hubIfijE10Policy1000ELNS0_9SortOrderE1EfijiiNS1_21identity_decomposer_tEEEvPT5_SB_PT3_PKSC_PT1_PKSG_PT2_PKSK_T4_iiT6__param_8];
	mad.lo.s32 	%r617, %r4, -8832, %r3032;
	shl.b32 	%r2902, %r480, 2;
	mov.u32 	%r2903, _ZZN3cub18CUB_300001_SM_10006detail10radix_sort29DeviceRadixSortOnesweepKernelINS1_5radix10policy_hubIfijE10Policy1000ELNS0_9SortOrderE1EfijiiNS1_21identity_decomposer_tEEEvPT5_SB_PT3_PKSC_PT1_PKSG_PT2_PKSK_T4_iiT6_E1s;
	add.s32 	%r2904, %r2903, %r2902;
	ld.shared.u32 	%r2905, [%r2904+35328];
	add.s32 	%r618, %r2905, %r1;
	setp.ge.s32 	%p427, %r1, %r617;
	@%p427 bra 	$L__BB15_384;
	ld.shared.u32 	%r2906, [%r141];
	mul.wide.u32 	%rd197, %r618, 4;
	add.s64 	%rd198, %rd1, %rd197;
	st.global.u32 	[%rd198], %r2906;
$L__BB15_384:
	bar.warp.sync 	-1;
	shl.b32 	%r2907, %r481, 2;
	add.s32 	%r2909, %r2903, %r2907;
	ld.shared.u32 	%r2910, [%r2909+35328];
	add.s32 	%r619, %r2910, %r609;
	setp.ge.s32 	%p428, %r609, %r617;
	@%p428 bra 	$L__BB15_386;
	ld.shared.u32 	%r2911, [%r141+1536];
	mul.wide.u32 	%rd199, %r619, 4;
	add.s64 	%rd200, %rd1, %rd199;
	st.global.u32 	[%rd200], %r2911;
$L__BB15_386:
	bar.warp.sync 	-1;
	shl.b32 	%r2912, %r482, 2;
	add.s32 	%r2914, %r2903, %r2912;
	ld.shared.u32 	%r2915, [%r2914+35328];
	add.s32 	%r620, %r2915, %r600;
	setp.ge.s32 	%p429, %r600, %r617;
	@%p429 bra 	$L__BB15_388;
	ld.shared.u32 	%r2916, [%r141+3072];
	mul.wide.u32 	%rd201, %r620, 4;
	add.s64 	%rd202, %rd1, %rd201;
	st.global.u32 	[%rd202], %r2916;
$L__BB15_388:
	bar.warp.sync 	-1;
	shl.b32 	%r2917, %r483, 2;
	add.s32 	%r2919, %r2903, %r2917;
	ld.shared.u32 	%r2920, [%r2919+35328];
	add.s32 	%r621, %r2920, %r595;
	setp.ge.s32 	%p430, %r595, %r617;
	@%p430 bra 	$L__BB15_390;
	ld.shared.u32 	%r2921, [%r141+4608];
	mul.wide.u32 	%rd203, %r621, 4;
	add.s64 	%rd204, %rd1, %rd203;
	st.global.u32 	[%rd204], %r2921;
$L__BB15_390:
	bar.warp.sync 	-1;
	shl.b32 	%r2922, %r484, 2;
	add.s32 	%r2924, %r2903, %r2922;
	ld.shared.u32 	%r2925, [%r2924+35328];
	add.s32 	%r622, %r2925, %r599;
	setp.ge.s32 	%p431, %r599, %r617;
	@%p431 bra 	$L__BB15_392;
	ld.shared.u32 	%r2926, [%r141+6144];
	mul.wide.u32 	%rd205, %r622, 4;
	add.s64 	%rd206, %rd1, %rd205;
	st.global.u32 	[%rd206], %r2926;
$L__BB15_392:
	bar.warp.sync 	-1;
	shl.b32 	%r2927, %r485, 2;
	add.s32 	%r2929, %r2903, %r2927;
	ld.shared.u32 	%r2930, [%r2929+35328];
	add.s32 	%r623, %r2930, %r596;
	setp.ge.s32 	%p432, %r596, %r617;
	@%p432 bra 	$L__BB15_394;
	ld.shared.u32 	%r2931, [%r141+7680];
	mul.wide.u32 	%rd207, %r623, 4;
	add.s64 	%rd208, %rd1, %rd207;
	st.global.u32 	[%rd208], %r2931;
$L__BB15_394:
	bar.warp.sync 	-1;
	shl.b32 	%r2932, %r486, 2;
	add.s32 	%r2934, %r2903, %r2932;
	ld.shared.u32 	%r2935, [%r2934+35328];
	add.s32 	%r624, %r2935, %r598;
	setp.ge.s32 	%p433, %r598, %r617;
	@%p433 bra 	$L__BB15_396;
	ld.shared.u32 	%r2936, [%r141+9216];
	mul.wide.u32 	%rd209, %r624, 4;
	add.s64 	%rd210, %rd1, %rd209;
	st.global.u32 	[%rd210], %r2936;
$L__BB15_396:
	bar.warp.sync 	-1;
	shl.b32 	%r2937, %r487, 2;
	add.s32 	%r2939, %r2903, %r2937;
	ld.shared.u32 	%r2940, [%r2939+35328];
	add.s32 	%r625, %r2940, %r597;
	setp.ge.s32 	%p434, %r597, %r617;
	@%p434 bra 	$L__BB15_398;
	ld.shared.u32 	%r2941, [%r141+10752];
	mul.wide.u32 	%rd211, %r625, 4;
	add.s64 	%rd212, %rd1, %rd211;
	st.global.u32 	[%rd212], %r2941;
$L__BB15_398:
	bar.warp.sync 	-1;
	shl.b32 	%r2942, %r488, 2;
	add.s32 	%r2944, %r2903, %r2942;
	ld.shared.u32 	%r2945, [%r2944+35328];
	add.s32 	%r626, %r2945, %r608;
	setp.ge.s32 	%p435, %r608, %r617;
	@%p435 bra 	$L__BB15_400;
	ld.shared.u32 	%r2946, [%r141+12288];
	mul.wide.u32 	%rd213, %r626, 4;
	add.s64 	%rd214, %rd1, %rd213;
	st.global.u32 	[%rd214], %r2946;
$L__BB15_400:
	bar.warp.sync 	-1;
	shl.b32 	%r2947, %r489, 2;
	add.s32 	%r2949, %r2903, %r2947;
	ld.shared.u32 	%r2950, [%r2949+35328];
	add.s32 	%r627, %r2950, %r603;
	setp.ge.s32 	%p436, %r603, %r617;
	@%p436 bra 	$L__BB15_402;
	ld.shared.u32 	%r2951, [%r141+13824];
	mul.wide.u32 	%rd215, %r627, 4;
	add.s64 	%rd216, %rd1, %rd215;
	st.global.u32 	[%rd216], %r2951;
$L__BB15_402:
	bar.warp.sync 	-1;
	shl.b32 	%r2952, %r490, 2;
	add.s32 	%r2954, %r2903, %r2952;
	ld.shared.u32 	%r2955, [%r2954+35328];
	add.s32 	%r628, %r2955, %r602;
	setp.ge.s32 	%p437, %r602, %r617;
	@%p437 bra 	$L__BB15_404;
	ld.shared.u32 	%r2956, [%r141+15360];
	mul.wide.u32 	%rd217, %r628, 4;
	add.s64 	%rd218, %rd1, %rd217;
	st.global.u32 	[%rd218], %r2956;
$L__BB15_404:
	bar.warp.sync 	-1;
	shl.b32 	%r2957, %r491, 2;
	add.s32 	%r2959, %r2903, %r2957;
	ld.shared.u32 	%r2960, [%r2959+35328];
	add.s32 	%r629, %r2960, %r601;
	setp.ge.s32 	%p438, %r601, %r617;
	@%p438 bra 	$L__BB15_406;
	ld.shared.u32 	%r2961, [%r141+16896];
	mul.wide.u32 	%rd219, %r629, 4;
	add.s64 	%rd220, %rd1, %rd219;
	st.global.u32 	[%rd220], %r2961;
$L__BB15_406:
	bar.warp.sync 	-1;
	shl.b32 	%r2962, %r492, 2;
	add.s32 	%r2964, %r2903, %r2962;
	ld.shared.u32 	%r2965, [%r2964+35328];
	add.s32 	%r630, %r2965, %r607;
	setp.ge.s32 	%p439, %r607, %r617;
	@%p439 bra 	$L__BB15_408;
	ld.shared.u32 	%r2966, [%r141+18432];
	mul.wide.u32 	%rd221, %r630, 4;
	add.s64 	%rd222, %rd1, %rd221;
	st.global.u32 	[%rd222], %r2966;
$L__BB15_408:
	bar.warp.sync 	-1;
	shl.b32 	%r2967, %r493, 2;
	add.s32 	%r2969, %r2903, %r2967;
	ld.shared.u32 	%r2970, [%r2969+35328];
	add.s32 	%r631, %r2970, %r604;
	setp.ge.s32 	%p440, %r604, %r617;
	@%p440 bra 	$L__BB15_410;
	ld.shared.u32 	%r2971, [%r141+19968];
	mul.wide.u32 	%rd223, %r631, 4;
	add.s64 	%rd224, %rd1, %rd223;
	st.global.u32 	[%rd224], %r2971;
$L__BB15_410:
	bar.warp.sync 	-1;
	shl.b32 	%r2972, %r494, 2;
	add.s32 	%r2974, %r2903, %r2972;
	ld.shared.u32 	%r2975, [%r2974+35328];
	add.s32 	%r632, %r2975, %r606;
	setp.ge.s32 	%p441, %r606, %r617;
	@%p441 bra 	$L__BB15_412;
	ld.shared.u32 	%r2976, [%r141+21504];
	mul.wide.u32 	%rd225, %r632, 4;
	add.s64 	%rd226, %rd1, %rd225;
	st.global.u32 	[%rd226], %r2976;
$L__BB15_412:
	bar.warp.sync 	-1;
	shl.b32 	%r2977, %r495, 2;
	add.s32 	%r2979, %r2903, %r2977;
	ld.shared.u32 	%r2980, [%r2979+35328];
	add.s32 	%r633, %r2980, %r605;
	setp.ge.s32 	%p442, %r605, %r617;
	@%p442 bra 	$L__BB15_414;
	ld.shared.u32 	%r2981, [%r141+23040];
	mul.wide.u32 	%rd227, %r633, 4;
	add.s64 	%rd228, %rd1, %rd227;
	st.global.u32 	[%rd228], %r2981;
$L__BB15_414:
	bar.warp.sync 	-1;
	shl.b32 	%r2982, %r496, 2;
	add.s32 	%r2984, %r2903, %r2982;
	ld.shared.u32 	%r2985, [%r2984+35328];
	add.s32 	%r634, %r2985, %r616;
	setp.ge.s32 	%p443, %r616, %r617;
	@%p443 bra 	$L__BB15_416;
	ld.shared.u32 	%r2986, [%r141+24576];
	mul.wide.u32 	%rd229, %r634, 4;
	add.s64 	%rd230, %rd1, %rd229;
	st.global.u32 	[%rd230], %r2986;
$L__BB15_416:
	bar.warp.sync 	-1;
	shl.b32 	%r2987, %r497, 2;
	add.s32 	%r2989, %r2903, %r2987;
	ld.shared.u32 	%r2990, [%r2989+35328];
	add.s32 	%r635, %r2990, %r612;
	setp.ge.s32 	%p444, %r612, %r617;
	@%p444 bra 	$L__BB15_418;
	ld.shared.u32 	%r2991, [%r141+26112];
	mul.wide.u32 	%rd231, %r635, 4;
	add.s64 	%rd232, %rd1, %rd231;
	st.global.u32 	[%rd232], %r2991;
$L__BB15_418:
	bar.warp.sync 	-1;
	shl.b32 	%r2992, %r498, 2;
	add.s32 	%r2994, %r2903, %r2992;
	ld.shared.u32 	%r2995, [%r2994+35328];
	add.s32 	%r636, %r2995, %r611;
	setp.ge.s32 	%p445, %r611, %r617;
	@%p445 bra 	$L__BB15_420;
	ld.shared.u32 	%r2996, [%r141+27648];
	mul.wide.u32 	%rd233, %r636, 4;
	add.s64 	%rd234, %rd1, %rd233;
	st.global.u32 	[%rd234], %r2996;
$L__BB15_420:
	bar.warp.sync 	-1;
	shl.b32 	%r2997, %r499, 2;
	add.s32 	%r2999, %r2903, %r2997;
	ld.shared.u32 	%r3000, [%r2999+35328];
	add.s32 	%r637, %r3000, %r610;
	setp.ge.s32 	%p446, %r610, %r617;
	@%p446 bra 	$L__BB15_422;
	ld.shared.u32 	%r3001, [%r141+29184];
	mul.wide.u32 	%rd235, %r637, 4;
	add.s64 	%rd236, %rd1, %rd235;
	st.global.u32 	[%rd236], %r3001;
$L__BB15_422:
	bar.warp.sync 	-1;
	shl.b32 	%r3002, %r500, 2;
	add.s32 	%r3004, %r2903, %r3002;
	ld.shared.u32 	%r3005, [%r3004+35328];
	add.s32 	%r638, %r3005, %r615;
	setp.ge.s32 	%p447, %r615, %r617;
	@%p447 bra 	$L__BB15_424;
	ld.shared.u32 	%r3006, [%r141+30720];
	mul.wide.u32 	%rd237, %r638, 4;
	add.s64 	%rd238, %rd1, %rd237;
	st.global.u32 	[%rd238], %r3006;
$L__BB15_424:
	bar.warp.sync 	-1;
	shl.b32 	%r3007, %r501, 2;
	add.s32 	%r3009, %r2903, %r3007;
	ld.shared.u32 	%r3010, [%r3009+35328];
	add.s32 	%r639, %r3010, %r613;
	setp.ge.s32 	%p448, %r613, %r617;
	@%p448 bra 	$L__BB15_426;
	ld.shared.u32 	%r3011, [%r141+32256];
	mul.wide.u32 	%rd239, %r639, 4;
	add.s64 	%rd240, %rd1, %rd239;
	st.global.u32 	[%rd240], %r3011;
$L__BB15_426:
	bar.warp.sync 	-1;
	shl.b32 	%r3012, %r502, 2;
	add.s32 	%r3014, %r2903, %r3012;
	ld.shared.u32 	%r3015, [%r3014+35328];
	add.s32 	%r640, %r3015, %r614;
	setp.ge.s32 	%p449, %r614, %r617;
	@%p449 bra 	$L__BB15_428;
	ld.shared.u32 	%r3016, [%r141+33792];
	mul.wide.u32 	%rd241, %r640, 4;
	add.s64 	%rd242, %rd1, %rd241;
	st.global.u32 	[%rd242], %r3016;
$L__BB15_428:
	bar.warp.sync 	-1;
$L__BB15_429:
	ret;

}
	// .globl	_ZN3cub18CUB_300001_SM_10006detail10radix_sort31DeviceRadixSortSingleTileKernelINS1_5radix10policy_hubIxxjE10Policy1000ELNS0_9SortOrderE0ExxjNS1_21identity_decomposer_tEEEvPKT1_PSA_PKT2_PSE_T3_iiT4_
.visible .entry _ZN3cub18CUB_300001_SM_10006detail10radix_sort31DeviceRadixSortSingleTileKernelINS1_5radix10policy_hubIxxjE10Policy1000ELNS0_9SortOrderE0ExxjNS1_21identity_decomposer_tEEEvPKT1_PSA_PKT2_PSE_T3_iiT4_(
	.param .u64 .ptr .align 1 _ZN3cub18CUB_300001_SM_10006detail10radix_sort31DeviceRadixSortSingleTileKernelINS1_5radix10policy_hubIxxjE10Policy1000ELNS0_9SortOrderE0ExxjNS1_21identity_decomposer_tEEEvPKT1_PSA_PKT2_PSE_T3_iiT4__param_0,
	.param .u64 .ptr .align 1 _ZN3cub18CUB_300001_SM_10006detail10radix_sort31DeviceRadixSortSingleTileKernelINS1_5radix10policy_hubIxxjE10Policy1000ELNS0_9SortOrderE0ExxjNS1_21identity_decomposer_tEEEvPKT1_PSA_PKT2_PSE_T3_iiT4__param_1,
	.param .u64 .ptr .align 1 _ZN3cub18CUB_300001_SM_10006detail10radix_sort31DeviceRadixSortSingleTileKernelINS1_5radix10policy_hubIxxjE10Policy1000ELNS0_9SortOrderE0ExxjNS1_21identity_decomposer_tEEEvPKT1_PSA_PKT2_PSE_T3_iiT4__param_2,
	.param .u64 .ptr .align 1 _ZN3cub18CUB_300001_SM_10006detail10radix_sort31DeviceRadixSortSingleTileKernelINS1_5radix10policy_hubIxxjE10Policy1000ELNS0_9SortOrderE0ExxjNS1_21identity_decomposer_tEEEvPKT1_PSA_PKT2_PSE_T3_iiT4__param_3,
	.param .u32 _ZN3cub18CUB_300001_SM_10006detail10radix_sort31DeviceRadixSortSingleTileKernelINS1_5radix10policy_hubIxxjE10Policy1000ELNS0_9SortOrderE0ExxjNS1_21identity_decomposer_tEEEvPKT1_PSA_PKT2_PSE_T3_iiT4__param_4,
	.param .u32 _ZN3cub18CUB_300001_SM_10006detail10radix_sort31DeviceRadixSortSingleTileKernelINS1_5radix10policy_hubIxxjE10Policy1000ELNS0_9SortOrderE0ExxjNS1_21identity_decomposer_tEEEvPKT1_PSA_PKT2_PSE_T3_iiT4__param_5,
	.param .u32 _ZN3cub18CUB_300001_SM_10006detail10radix_sort31DeviceRadixSortSingleTileKernelINS1_5radix10policy_hubIxxjE10Policy1000ELNS0_9SortOrderE0ExxjNS1_21identity_decomposer_tEEEvPKT1_PSA_PKT2_PSE_T3_iiT4__param_6,
	.param .align 1 .b8 _ZN3cub18CUB_300001_SM_10006detail10radix_sort31DeviceRadixSortSingleTileKernelINS1_5radix10policy_hubIxxjE10Policy1000ELNS0_9SortOrderE0ExxjNS1_21identity_decomposer_tEEEvPKT1_PSA_PKT2_PSE_T3_iiT4__param_7[1]
)
.maxntid 256
.minnctapersm 1
{
	.reg .pred 	%p<42>;
	.reg .b16 	%rs<19>;
	.reg .b32 	%r<357>;
	.reg .b64 	%rd<200>;
	// demoted variable
	.shared .align 16 .b8 _ZZN3cub18CUB_300001_SM_10006detail10radix_sort31DeviceRadixSortSingleTileKernelINS1_5radix10policy_hubIxxjE10Policy1000ELNS0_9SortOrderE0ExxjNS1_21identity_decomposer_tEEEvPKT1_PSA_PKT2_PSE_T3_iiT4_E12temp_storage[33856];
	ld.param.u64 	%rd98, [_ZN3cub18CUB_300001_SM_10006detail10radix_sort31DeviceRadixSortSingleTileKernelINS1_5radix10policy_hubIxxjE10Policy1000ELNS0_9SortOrderE0ExxjNS1_21identity_decomposer_tEEEvPKT1_PSA_PKT2_PSE_T3_iiT4__param_0];
	ld.param.u64 	%rd94, [_ZN3cub18CUB_300001_SM_10006detail10radix_sort31DeviceRadixSortSingleTileKernelINS1_5radix10policy_hubIxxjE10Policy1000ELNS0_9SortOrderE0ExxjNS1_21identity_decomposer_tEEEvPKT1_PSA_PKT2_PSE_T3_iiT4__param_1];
	ld.param.u64 	%rd95, [_ZN3cub18CUB_300001_SM_10006detail10radix_sort31DeviceRadixSortSingleTileKernelINS1_5radix10policy_hubIxxjE10Policy1000ELNS0_9SortOrderE0ExxjNS1_21identity_decomposer_tEEEvPKT1_PSA_PKT2_PSE_T3_iiT4__param_2];
	ld.param.u64 	%rd96, [_ZN3cub18CUB_300001_SM_10006detail10radix_sort31DeviceRadixSortSingleTileKernelINS1_5radix10policy_hubIxxjE10Policy1000ELNS0_9SortOrderE0ExxjNS1_21identity_decomposer_tEEEvPKT1_PSA_PKT2_PSE_T3_iiT4__param_3];
	ld.param.u32 	%r83, [_ZN3cub18CUB_300001_SM_10006detail10radix_sort31DeviceRadixSortSingleTileKernelINS1_5radix10policy_hubIxxjE10Policy1000ELNS0_9SortOrderE0ExxjNS1_21identity_decomposer_tEEEvPKT1_PSA_PKT2_PSE_T3_iiT4__param_4];
	ld.param.u32 	%r84, [_ZN3cub18CUB_300001_SM_10006detail10radix_sort31DeviceRadixSortSingleTileKernelINS1_5radix10policy_hubIxxjE10Policy1000ELNS0_9SortOrderE0ExxjNS1_21identity_decomposer_tEEEvPKT1_PSA_PKT2_PSE_T3_iiT4__param_5];
	ld.param.u32 	%r85, [_ZN3cub18CUB_300001_SM_10006detail10radix_sort31DeviceRadixSortSingleTileKernelINS1_5radix10policy_hubIxxjE10Policy1000ELNS0_9SortOrderE0ExxjNS1_21identity_decomposer_tEEEvPKT1_PSA_PKT2_PSE_T3_iiT4__param_6];
	cvta.to.global.u64 	%rd99, %rd98;
	mov.u32 	%r1, %tid.x;
	mul.lo.s32 	%r2, %r1, 9;
	setp.ge.s32 	%p1, %r2, %r83;
	mul.wide.u32 	%rd100, %r2, 8;
	add.s64 	%rd1, %rd99, %rd100;
	mov.b64 	%rd190, -1;
	@%p1 bra 	$L__BB16_2;
	ld.global.u64 	%rd101, [%rd1];
	xor.b64  	%rd190, %rd101, -9223372036854775808;
$L__BB16_2:
	add.s32 	%r3, %r2, 1;
	setp.ge.s32 	%p2, %r3, %r83;
	mov.b64 	%rd189, -1;
	@%p2 bra 	$L__BB16_4;
	ld.global.u64 	%rd103, [%rd1+8];
	xor.b64  	%rd189, %rd103, -9223372036854775808;
$L__BB16_4:
	add.s32 	%r4, %r2, 2;
	setp.ge.s32 	%p3, %r4, %r83;
	mov.b64 	%rd188, -1;
	@%p3 bra 	$L__BB16_6;
	ld.global.u64 	%rd105, [%rd1+16];
	xor.b64  	%rd188, %rd105, -9223372036854775808;
$L__BB16_6:
	add.s32 	%r5, %r2, 3;
	setp.ge.s32 	%p4, %r5, %r83;
	mov.b64 	%rd187, -1;
	@%p4 bra 	$L__BB16_8;
	ld.global.u64 	%rd107, [%rd1+24];
	xor.b64  	%rd187, %rd107, -9223372036854775808;
$L__BB16_8:
	add.s32 	%r6, %r2, 4;
	setp.ge.s32 	%p5, %r6, %r83;
	mov.b64 	%rd186, -1;
	@%p5 bra 	$L__BB16_10;
	ld.global.u64 	%rd109, [%rd1+32];
	xor.b64  	%rd186, %rd109, -9223372036854775808;
$L__BB16_10:
	add.s32 	%r7, %r2, 5;
	setp.ge.s32 	%p6, %r7, %r83;
	mov.b64 	%rd185, -1;
	@%p6 bra 	$L__BB16_12;
	ld.global.u64 	%rd111, [%rd1+40];
	xor.b64  	%rd185, %rd111, -9223372036854775808;
$L__BB16_12:
	add.s32 	%r8, %r2, 6;
	setp.ge.s32 	%p7, %r8, %r83;
	mov.b64 	%rd184, -1;
	@%p7 bra 	$L__BB16_14;
	ld.global.u64 	%rd113, [%rd1+48];
	xor.b64  	%rd184, %rd113, -9223372036854775808;
$L__BB16_14:
	add.s32 	%r9, %r2, 7;
	setp.ge.s32 	%p8, %r9, %r83;
	mov.b64 	%rd183, -1;
	@%p8 bra 	$L__BB16_16;
	ld.global.u64 	%rd115, [%rd1+56];
	xor.b64  	%rd183, %rd115, -9223372036854775808;
$L__BB16_16:
	add.s32 	%r10, %r2, 8;
	setp.ge.s32 	%p9, %r10, %r83;
	mov.b64 	%rd182, -1;
	@%p9 bra 	$L__BB16_18;
	ld.global.u64 	%rd117, [%rd1+64];
	xor.b64  	%rd182, %rd117, -9223372036854775808;
$L__BB16_18:
	bar.sync 	0;
	shfl.sync.idx.b32	%r11|%p10, %r83, 0, 31, -1;
	setp.ge.s32 	%p11, %r2, %r11;
	cvta.to.global.u64 	%rd119, %rd95;
	add.s64 	%rd20, %rd119, %rd100;
	@%p11 bra 	$L__BB16_20;
	ld.global.u64 	%rd199, [%rd20];
$L__BB16_20:
	setp.ge.s32 	%p12, %r3, %r11;
	@%p12 bra 	$L__BB16_22;
	ld.global.u64 	%rd198, [%rd20+8];
$L__BB16_22:
	setp.ge.s32 	%p13, %r4, %r11;
	@%p13 bra 	$L__BB16_24;
	ld.global.u64 	%rd197, [%rd20+16];
$L__BB16_24:
	setp.ge.s32 	%p14, %r5, %r11;
	@%p14 bra 	$L__BB16_26;
	ld.global.u64 	%rd196, [%rd20+24];
$L__BB16_26:
	setp.ge.s32 	%p15, %r6, %r11;
	@%p15 bra 	$L__BB16_28;
	ld.global.u64 	%rd195, [%rd20+32];
$L__BB16_28:
	setp.ge.s32 	%p16, %r7, %r11;
	@%p16 bra 	$L__BB16_30;
	ld.global.u64 	%rd194, [%rd20+40];
$L__BB16_30:
	setp.ge.s32 	%p17, %r8, %r11;
	@%p17 bra 	$L__BB16_32;
	ld.global.u64 	%rd193, [%rd20+48];
$L__BB16_32:
	setp.ge.s32 	%p18, %r9, %r11;
	@%p18 bra 	$L__BB16_34;
	ld.global.u64 	%rd192, [%rd20+56];
$L__BB16_34:
	setp.ge.s32 	%p19, %r10, %r11;
	@%p19 bra 	$L__BB16_36;
	ld.global.u64 	%rd191, [%rd20+64];
$L__BB16_36:
	bar.sync 	0;
	shr.u32 	%r12, %r1, 5;
	shl.b32 	%r87, %r1, 2;
	mov.u32 	%r88, _ZZN3cub18CUB_300001_SM_10006detail10radix_sort31DeviceRadixSortSingleTileKernelINS1_5radix10policy_hubIxxjE10Policy1000ELNS0_9SortOrderE0ExxjNS1_21identity_decomposer_tEEEvPKT1_PSA_PKT2_PSE_T3_iiT4_E12temp_storage;
	add.s32 	%r13, %r88, %r87;
	shl.b32 	%r89, %r1, 7;
	add.s32 	%r14, %r13, %r89;
	shl.b32 	%r90, %r12, 2;
	add.s32 	%r91, %r88, %r90;
	add.s32 	%r15, %r91, 33792;
	mad.lo.s32 	%r16, %r1, -60, %r14;
	add.s32 	%r354, %r84, 6;
	sub.s32 	%r353, %r85, %r84;
$L__BB16_37:
	add.s32 	%r102, %r354, -6;
	min.s32 	%r92, %r353, 6;
	mov.b32 	%r131, 0;
	st.shared.u32 	[%r13], %r131;
	st.shared.u32 	[%r13+1024], %r131;
	st.shared.u32 	[%r13+2048], %r131;
	st.shared.u32 	[%r13+3072], %r131;
	st.shared.u32 	[%r13+4096], %r131;
	st.shared.u32 	[%r13+5120], %r131;
	st.shared.u32 	[%r13+6144], %r131;
	st.shared.u32 	[%r13+7168], %r131;
	st.shared.u32 	[%r13+8192], %r131;
	st.shared.u32 	[%r13+9216], %r131;
	st.shared.u32 	[%r13+10240], %r131;
	st.shared.u32 	[%r13+11264], %r131;
	st.shared.u32 	[%r13+12288], %r131;
	st.shared.u32 	[%r13+13312], %r131;
	st.shared.u32 	[%r13+14336], %r131;
	st.shared.u32 	[%r13+15360], %r131;
	st.shared.u32 	[%r13+16384], %r131;
	st.shared.u32 	[%r13+17408], %r131;
	st.shared.u32 	[%r13+18432], %r131;
	st.shared.u32 	[%r13+19456], %r131;
	st.shared.u32 	[%r13+20480], %r131;
	st.shared.u32 	[%r13+21504], %r131;
	st.shared.u32 	[%r13+22528], %r131;
	st.shared.u32 	[%r13+23552], %r131;
	st.shared.u32 	[%r13+24576], %r131;
	st.shared.u32 	[%r13+25600], %r131;
	st.shared.u32 	[%r13+26624], %r131;
	st.shared.u32 	[%r13+27648], %r131;
	st.shared.u32 	[%r13+28672], %r131;
	st.shared.u32 	[%r13+29696], %r131;
	st.shared.u32 	[%r13+30720], %r131;
	st.shared.u32 	[%r13+31744], %r131;
	st.shared.u32 	[%r13+32768], %r131;
	mov.b64 	%rd130, 1;
	// begin inline asm
	shl.b64 %rd129, %rd130, %r92;
	// end inline asm
	add.s64 	%rd132, %rd129, -1;
	// begin inline asm
	shl.b64 %rd131, %rd132, %r131;
	// end inline asm
	// begin inline asm
	shr.b64 %rd133, %rd190, %r102;
	// end inline asm
	cvt.u32.u64 	%r134, %rd133;
	cvt.u32.u64 	%r135, %rd131;
	and.b32  	%r136, %r135, %r134;
	shl.b32 	%r137, %r136, 10;
	and.b32  	%r138, %r137, 31744;
	add.s32 	%r139, %r13, %r138;
	shr.u32 	%r140, %r136, 4;
	and.b32  	%r141, %r140, 268435454;
	add.s32 	%r22, %r139, %r141;
	ld.shared.u16 	%rs1, [%r22];
	add.s16 	%rs10, %rs1, 1;
	st.shared.u16 	[%r22], %rs10;
	// begin inline asm
	shr.b64 %rd135, %rd189, %r102;
	// end inline asm
	cvt.u32.u64 	%r142, %rd135;
	and.b32  	%r143, %r135, %r142;
	shl.b32 	%r144, %r143, 10;
	and.b32  	%r145, %r144, 31744;
	add.s32 	%r146, %r13, %r145;
	shr.u32 	%r147, %r143, 4;
	and.b32  	%r148, %r147, 268435454;
	add.s32 	%r23, %r146, %r148;
	ld.shared.u16 	%rs2, [%r23];
	add.s16 	%rs11, %rs2, 1;
	st.shared.u16 	[%r23], %rs11;
	// begin inline asm
	shr.b64 %rd137, %rd188, %r102;
	// end inline asm
	cvt.u32.u64 	%r149, %rd137;
	and.b32  	%r150, %r135, %r149;
	shl.b32 	%r151, %r150, 10;
	and.b32  	%r152, %r151, 31744;
	add.s32 	%r153, %r13, %r152;
	shr.u32 	%r154, %r150, 4;
	and.b32  	%r155, %r154, 268435454;
	add.s32 	%r24, %r153, %r155;
	ld.shared.u16 	%rs3, [%r24];
	add.s16 	%rs12, %rs3, 1;
	st.shared.u16 	[%r24], %rs12;
	// begin inline asm
	shr.b64 %rd139, %rd187, %r102;
	// end inline asm
	cvt.u32.u64 	%r156, %rd139;
	and.b32  	%r157, %r135, %r156;
	shl.b32 	%r158, %r157, 10;
	and.b32  	%r159, %r158, 31744;
	add.s32 	%r160, %r13, %r159;
	shr.u32 	%r161, %r157, 4;
	and.b32  	%r162, %r161, 268435454;
	add.s32 	%r25, %r160, %r162;
	ld.shared.u16 	%rs4, [%r25];
	add.s16 	%rs13, %rs4, 1;
	st.shared.u16 	[%r25], %rs13;
	// begin inline asm
	shr.b64 %rd141, %rd186, %r102;
	// end inline asm
	cvt.u32.u64 	%r163, %rd141;
	and.b32  	%r164, %r135, %r163;
	shl.b32 	%r165, %r164, 10;
	and.b32  	%r166, %r165, 31744;
	add.s32 	%r167, %r13, %r166;
	shr.u32 	%r168, %r164, 4;
	and.b32  	%r169, %r168, 268435454;
	add.s32 	%r26, %r167, %r169;
	ld.shared.u16 	%rs5, [%r26];
	add.s16 	%rs14, %rs5, 1;
	st.shared.u16 	[%r26], %rs14;
	// begin inline asm
	shr.b64 %rd143, %rd185, %r102;
	// end inline asm
	cvt.u32.u64 	%r170, %rd143;
	and.b32  	%r171, %r135, %r170;
	shl.b32 	%r172, %r171, 10;
	and.b32  	%r173, %r172, 31744;
	add.s32 	%r174, %r13, %r173;
	shr.u32 	%r175, %r171, 4;
	and.b32  	%r176, %r175, 268435454;
	add.s32 	%r27, %r174, %r176;
	ld.shared.u16 	%rs6, [%r27];
	add.s16 	%rs15, %rs6, 1;
	st.shared.u16 	[%r27], %rs15;
	// begin inline asm
	shr.b64 %rd145, %rd184, %r102;
	// end inline asm
	cvt.u32.u64 	%r177, %rd145;
	and.b32  	%r178, %r135, %r177;
	shl.b32 	%r179, %r178, 10;
	and.b32  	%r180, %r179, 31744;
	add.s32 	%r181, %r13, %r180;
	shr.u32 	%r182, %r178, 4;
	and.b32  	%r183, %r182, 268435454;
	add.s32 	%r28, %r181, %r183;
	ld.shared.u16 	%rs7, [%r28];
	add.s16 	%rs16, %rs7, 1;
	st.shared.u16 	[%r28], %rs16;
	// begin inline asm
	shr.b64 %rd147, %rd183, %r102;
	// end inline asm
	cvt.u32.u64 	%r184, %rd147;
	and.b32  	%r185, %r135, %r184;
	shl.b32 	%r186, %r185, 10;
	and.b32  	%r187, %r186, 31744;
	add.s32 	%r188, %r13, %r187;
	shr.u32 	%r189, %r185, 4;
	and.b32  	%r190, %r189, 268435454;
	add.s32 	%r29, %r188, %r190;
	ld.shared.u16 	%rs8, [%r29];
	add.s16 	%rs17, %rs8, 1;
	st.shared.u16 	[%r29], %rs17;
	// begin inline asm
	shr.b64 %rd149, %rd182, %r102;
	// end inline asm
	cvt.u32.u64 	%r191, %rd149;
	and.b32  	%r192, %r135, %r191;
	shl.b32 	%r193, %r192, 10;
	and.b32  	%r194, %r193, 31744;
	add.s32 	%r195, %r13, %r194;
	shr.u32 	%r196, %r192, 4;
	and.b32  	%r197, %r196, 268435454;
	add.s32 	%r30, %r195, %r197;
	ld.shared.u16 	%rs9, [%r30];
	add.s16 	%rs18, %rs9, 1;
	st.shared.u16 	[%r30], %rs18;
	bar.sync 	0;
	ld.shared.u32 	%r31, [%r14];
	ld.shared.u32 	%r198, [%r14+4];
	ld.shared.u32 	%r199, [%r14+8];
	ld.shared.u32 	%r200, [%r14+12];
	ld.shared.u32 	%r201, [%r14+16];
	ld.shared.u32 	%r202, [%r14+20];
	ld.shared.u32 	%r203, [%r14+24];
	ld.shared.u32 	%r204, [%r14+28];
	ld.shared.u32 	%r205, [%r14+32];
	ld.shared.u32 	%r206, [%r14+36];
	ld.shared.u32 	%r207, [%r14+40];
	ld.shared.u32 	%r208, [%r14+44];
	ld.shared.u32 	%r209, [%r14+48];
	ld.shared.u32 	%r210, [%r14+52];
	ld.shared.u32 	%r211, [%r14+56];
	ld.shared.u32 	%r212, [%r14+60];
	ld.shared.u32 	%r213, [%r14+64];
	ld.shared.u32 	%r214, [%r14+68];
	ld.shared.u32 	%r215, [%r14+72];
	ld.shared.u32 	%r216, [%r14+76];
	ld.shared.u32 	%r217, [%r14+80];
	ld.shared.u32 	%r218, [%r14+84];
	ld.shared.u32 	%r219, [%r14+88];
	ld.shared.u32 	%r220, [%r14+92];
	ld.shared.u32 	%r221, [%r14+96];
	ld.shared.u32 	%r222, [%r14+100];
	ld.shared.u32 	%r223, [%r14+104];
	ld.shared.u32 	%r224, [%r14+108];
	ld.shared.u32 	%r225, [%r14+112];
	ld.shared.u32 	%r226, [%r14+116];
	ld.shared.u32 	%r227, [%r14+120];
	ld.shared.u32 	%r228, [%r14+124];
	ld.shared.u32 	%r229, [%r14+128];
	add.s32 	%r32, %r198, %r31;
	add.s32 	%r33, %r199, %r32;
	add.s32 	%r34, %r200, %r33;
	add.s32 	%r35, %r201, %r34;
	add.s32 	%r36, %r202, %r35;
	add.s32 	%r37, %r203, %r36;
	add.s32 	%r38, %r204, %r37;
	add.s32 	%r39, %r205, %r38;
	add.s32 	%r40, %r206, %r39;
	add.s32 	%r41, %r207, %r40;
	add.s32 	%r42, %r208, %r41;
	add.s32 	%r43, %r209, %r42;
	add.s32 	%r44, %r210, %r43;
	add.s32 	%r45, %r211, %r44;
	add.s32 	%r46, %r212, %r45;
	add.s32 	%r47, %r213, %r46;
	add.s32 	%r48, %r214, %r47;
	add.s32 	%r49, %r215, %r48;
	add.s32 	%r50, %r216, %r49;
	add.s32 	%r51, %r217, %r50;
	add.s32 	%r52, %r218, %r51;
	add.s32 	%r53, %r219, %r52;
	add.s32 	%r54, %r220, %r53;
	add.s32 	%r55, %r221, %r54;
	add.s32 	%r56, %r222, %r55;
	add.s32 	%r57, %r223, %r56;
	add.s32 	%r58, %r224, %r57;
	add.s32 	%r59, %r225, %r58;
	add.s32 	%r60, %r226, %r59;
	add.s32 	%r61, %r227, %r60;
	add.s32 	%r62, %r228, %r61;
	add.s32 	%r108, %r229, %r62;
	// begin inline asm
	mov.u32 %r103, %laneid;
	// end inline asm
	mov.b32 	%r106, 1;
	mov.b32 	%r133, -1;
	// begin inline asm
	{  .reg .u32 r0;  .reg .pred p;  shfl.sync.up.b32 r0|p, %r108, %r106, %r131, %r133;  @p add.u32 r0, r0, %r108;  mov.u32 %r104, r0;}
	// end inline asm
	mov.b32 	%r112, 2;
	// begin inline asm
	{  .reg .u32 r0;  .reg .pred p;  shfl.sync.up.b32 r0|p, %r104, %r112, %r131, %r133;  @p add.u32 r0, r0, %r104;  mov.u32 %r110, r0;}
	// end inline asm
	mov.b32 	%r118, 4;
	// begin inline asm
	{  .reg .u32 r0;  .reg .pred p;  shfl.sync.up.b32 r0|p, %r110, %r118, %r131, %r133;  @p add.u32 r0, r0, %r110;  mov.u32 %r116, r0;}
	// end inline asm
	mov.b32 	%r124, 8;
	// begin inline asm
	{  .reg .u32 r0;  .reg .pred p;  shfl.sync.up.b32 r0|p, %r116, %r124, %r131, %r133;  @p add.u32 r0, r0, %r116;  mov.u32 %r122, r0;}
	// end inline asm
	mov.b32 	%r130, 16;
	// begin inline asm
	{  .reg .u32 r0;  .reg .pred p;  shfl.sync.up.b32 r0|p, %r122, %r130, %r131, %r133;  @p add.u32 r0, r0, %r122;  mov.u32 %r128, r0;}
	// end inline asm
	setp.ne.s32 	%p20, %r103, 31;
	@%p20 bra 	$L__BB16_39;
	st.shared.u32 	[%r15], %r128;
$L__BB16_39:
	sub.s32 	%r230, %r128, %r108;
	setp.gt.u32 	%p21, %r1, 31;
	setp.eq.s32 	%p22, %r12, 7;
	setp.eq.s32 	%p23, %r12, 6;
	setp.eq.s32 	%p24, %r12, 5;
	setp.eq.s32 	%p25, %r12, 4;
	setp.eq.s32 	%p26, %r12, 3;
	setp.eq.s32 	%p27, %r12, 2;
	setp.eq.s32 	%p28, %r12, 1;
	bar.sync 	0;
	ld.shared.v4.u32 	{%r231, %r232, %r233, %r234}, [_ZZN3cub18CUB_300001_SM_10006detail10radix_sort31DeviceRadixSortSingleTileKernelINS1_5radix10policy_hubIxxjE10Policy1000ELNS0_9SortOrderE0ExxjNS1_21identity_decomposer_tEEEvPKT1_PSA_PKT2_PSE_T3_iiT4_E12temp_storage+33792];
	selp.b32 	%r235, %r231, %r355, %p28;
	add.s32 	%r236, %r232, %r231;
	selp.b32 	%r237, %r236, %r235, %p27;
	add.s32 	%r238, %r236, %r233;
	selp.b32 	%r239, %r238, %r237, %p26;
	add.s32 	%r240, %r238, %r234;
	selp.b32 	%r241, %r240, %r239, %p25;
	ld.shared.v4.u32 	{%r242, %r243, %r244, %r245}, [_ZZN3cub18CUB_300001_SM_10006detail10radix_sort31DeviceRadixSortSingleTileKernelINS1_5radix10policy_hubIxxjE10Policy1000ELNS0_9SortOrderE0ExxjNS1_21identity_decomposer_tEEEvPKT1_PSA_PKT2_PSE_T3_iiT4_E12temp_storage+33808];
	add.s32 	%r246, %r240, %r242;
	selp.b32 	%r247, %r246, %r241, %p24;
	add.s32 	%r248, %r246, %r243;
	selp.b32 	%r249, %r248, %r247, %p23;
	add.s32 	%r250, %r248, %r244;
	selp.b32 	%r355, %r250, %r249, %p22;
	add.s32 	%r67, %r250, %r245;
	setp.ne.s32 	%p29, %r103, 0;
	selp.b32 	%r251, %r230, 0, %p29;
	add.s32 	%r252, %r355, %r251;
	or.pred  	%p30, %p21, %p29;
	selp.b32 	%r356, %r252, %r230, %p21;
	@%p30 bra 	$L__BB16_41;
	shl.b32 	%r356, %r67, 16;
	st.shared.u32 	[_ZZN3cub18CUB_300001_SM_10006detail10radix_sort31DeviceRadixSortSingleTileKernelINS1_5radix10policy_hubIxxjE10Policy1000ELNS0_9SortOrderE0ExxjNS1_21identity_decomposer_tEEEvPKT1_PSA_PKT2_PSE_T3_iiT4_E12temp_storage+33832], %r356;
$L__BB16_41:
	setp.eq.s32 	%p31, %r1, 0;
	bar.sync 	0;
	ld.shared.u32 	%r253, [_ZZN3cub18CUB_300001_SM_10006detail10radix_sort31DeviceRadixSortSingleTileKernelINS1_5radix10policy_hubIxxjE10Policy1000ELNS0_9SortOrderE0ExxjNS1_21identity_decomposer_tEEEvPKT1_PSA_PKT2_PSE_T3_iiT4_E12temp_storage+33832];
	selp.b32 	%r254, 0, %r253, %p31;
	add.s32 	%r255, %r356, %r254;
	add.s32 	%r256, %r31, %r255;
	add.s32 	%r257, %r32, %r255;
	add.s32 	%r258, %r33, %r255;
	add.s32 	%r259, %r34, %r255;
	add.s32 	%r260, %r35, %r255;
	add.s32 	%r261, %r36, %r255;
	add.s32 	%r262, %r37, %r255;
	add.s32 	%r263, %r38, %r255;
	add.s32 	%r264, %r39, %r255;
	add.s32 	%r265, %r40, %r255;
	add.s32 	%r266, %r41, %r255;
	add.s32 	%r267, %r42, %r255;
	add.s32 	%r268, %r43, %r255;
	add.s32 	%r269, %r44, %r255;
	add.s32 	%r270, %r45, %r255;
	add.s32 	%r271, %r46, %r255;
	add.s32 	%r272, %r47, %r255;
	add.s32 	%r273, %r48, %r255;
	add.s32 	%r274, %r49, %r255;
	add.s32 	%r275, %r50, %r255;
	add.s32 	%r276, %r51, %r255;
	add.s32 	%r277, %r52, %r255;
	add.s32 	%r278, %r53, %r255;
	add.s32 	%r279, %r54, %r255;
	add.s32 	%r280, %r55, %r255;
	add.s32 	%r281, %r56, %r255;
	add.s32 	%r282, %r57, %r255;
	add.s32 	%r283, %r58, %r255;
	add.s32 	%r284, %r59, %r255;
	add.s32 	%r285, %r60, %r255;
	add.s32 	%r286, %r61, %r255;
	add.s32 	%r287, %r62, %r255;
	st.shared.u32 	[%r14], %r255;
	st.shared.u32 	[%r14+4], %r256;
	st.shared.u32 	[%r14+8], %r257;
	st.shared.u32 	[%r14+12], %r258;
	st.shared.u32 	[%r14+16], %r259;
	st.shared.u32 	[%r14+20], %r260;
	st.shared.u32 	[%r14+24], %r261;
	st.shared.u32 	[%r14+28], %r262;
	st.shared.u32 	[%r14+32], %r263;
	st.shared.u32 	[%r14+36], %r264;
	st.shared.u32 	[%r14+40], %r265;
	st.shared.u32 	[%r14+44], %r266;
	st.shared.u32 	[%r14+48], %r267;
	st.shared.u32 	[%r14+52], %r268;
	st.shared.u32 	[%r14+56], %r269;
	st.shared.u32 	[%r14+60], %r270;
	st.shared.u32 	[%r14+64], %r271;
	st.shared.u32 	[%r14+68], %r272;
	st.shared.u32 	[%r14+72], %r273;
	st.shared.u32 	[%r14+76], %r274;
	st.shared.u32 	[%r14+80], %r275;
	st.shared.u32 	[%r14+84], %r276;
	st.shared.u32 	[%r14+88], %r277;
	st.shared.u32 	[%r14+92], %r278;
	st.shared.u32 	[%r14+96], %r279;
	st.shared.u32 	[%r14+100], %r280;
	st.shared.u32 	[%r14+104], %r281;
	st.shared.u32 	[%r14+108], %r282;
	st.shared.u32 	[%r14+112], %r283;
	st.shared.u32 	[%r14+116], %r284;
	st.shared.u32 	[%r14+120], %r285;
	st.shared.u32 	[%r14+124], %r286;
	st.shared.u32 	[%r14+128], %r287;
	bar.sync 	0;
	cvt.u32.u16 	%r288, %rs1;
	ld.shared.u16 	%r289, [%r22];
	add.s32 	%r71, %r289, %r288;
	cvt.u32.u16 	%r290, %rs2;
	ld.shared.u16 	%r291, [%r23];
	add.s32 	%r72, %r291, %r290;
	cvt.u32.u16 	%r292, %rs3;
	ld.shared.u16 	%r293, [%r24];
	add.s32 	%r73, %r293, %r292;
	cvt.u32.u16 	%r294, %rs4;
	ld.shared.u16 	%r295, [%r25];
	add.s32 	%r74, %r295, %r294;
	cvt.u32.u16 	%r296, %rs5;
	ld.shared.u16 	%r297, [%r26];
	add.s32 	%r75, %r297, %r296;
	cvt.u32.u16 	%r298, %rs6;
	ld.shared.u16 	%r299, [%r27];
	add.s32 	%r76, %r299, %r298;
	cvt.u32.u16 	%r300, %rs7;
	ld.shared.u16 	%r301, [%r28];
	add.s32 	%r77, %r301, %r300;
	cvt.u32.u16 	%r302, %rs8;
	ld.shared.u16 	%r303, [%r29];
	add.s32 	%r78, %r303, %r302;
	cvt.u32.u16 	%r304, %rs9;
	ld.shared.u16 	%r305, [%r30];
	add.s32 	%r79, %r305, %r304;
	bar.sync 	0;
	setp.lt.s32 	%p32, %r354, %r85;
	@%p32 bra 	$L__BB16_61;
	shl.b32 	%r306, %r71, 3;
	mov.u32 	%r307, _ZZN3cub18CUB_300001_SM_10006detail10radix_sort31DeviceRadixSortSingleTileKernelINS1_5radix10policy_hubIxxjE10Policy1000ELNS0_9SortOrderE0ExxjNS1_21identity_decomposer_tEEEvPKT1_PSA_PKT2_PSE_T3_iiT4_E12temp_storage;
	add.s32 	%r308, %r307, %r306;
	st.shared.u64 	[%r308], %rd190;
	shl.b32 	%r309, %r72, 3;
	add.s32 	%r310, %r307, %r309;
	st.shared.u64 	[%r310], %rd189;
	shl.b32 	%r311, %r73, 3;
	add.s32 	%r312, %r307, %r311;
	st.shared.u64 	[%r312], %rd188;
	shl.b32 	%r313, %r74, 3;
	add.s32 	%r314, %r307, %r313;
	st.shared.u64 	[%r314], %rd187;
	shl.b32 	%r315, %r75, 3;
	add.s32 	%r316, %r307, %r315;
	st.shared.u64 	[%r316], %rd186;
	shl.b32 	%r317, %r76, 3;
	add.s32 	%r318, %r307, %r317;
	st.shared.u64 	[%r318], %rd185;
	shl.b32 	%r319, %r77, 3;
	add.s32 	%r320, %r307, %r319;
	st.shared.u64 	[%r320], %rd184;
	shl.b32 	%r321, %r78, 3;
	add.s32 	%r322, %r307, %r321;
	st.shared.u64 	[%r322], %rd183;
	shl.b32 	%r323, %r79, 3;
	add.s32 	%r324, %r307, %r323;
	st.shared.u64 	[%r324], %rd182;
	bar.sync 	0;
	shl.b32 	%r325, %r1, 6;
	sub.s32 	%r80, %r16, %r325;
	ld.shared.u64 	%rd57, [%r80];
	ld.shared.u64 	%rd58, [%r80+2048];
	ld.shared.u64 	%rd59, [%r80+4096];
	ld.shared.u64 	%rd60, [%r80+6144];
	ld.shared.u64 	%rd61, [%r80+8192];
	ld.shared.u64 	%rd62, [%r80+10240];
	ld.shared.u64 	%rd63, [%r80+12288];
	ld.shared.u64 	%rd64, [%r80+14336];
	ld.shared.u64 	%rd65, [%r80+16384];
	bar.sync 	0;
	st.shared.u64 	[%r308], %rd199;
	st.shared.u64 	[%r310], %rd198;
	st.shared.u64 	[%r312], %rd197;
	st.shared.u64 	[%r314], %rd196;
	st.shared.u64 	[%r316], %rd195;
	st.shared.u64 	[%r318], %rd194;
	st.shared.u64 	[%r320], %rd193;
	st.shared.u64 	[%r322], %rd192;
	st.shared.u64 	[%r324], %rd191;
	bar.sync 	0;
	ld.shared.u64 	%rd66, [%r80+2048];
	ld.shared.u64 	%rd67, [%r80+4096];
	ld.shared.u64 	%rd68, [%r80+6144];
	ld.shared.u64 	%rd69, [%r80+8192];
	ld.shared.u64 	%rd70, [%r80+10240];
	ld.shared.u64 	%rd71, [%r80+12288];
	ld.shared.u64 	%rd72, [%r80+14336];
	ld.shared.u64 	%rd73, [%r80+16384];
	setp.lt.u32 	%p33, %r1, %r11;
	cvta.to.global.u64 	%rd151, %rd94;
	mul.wide.u32 	%rd152, %r1, 8;
	add.s64 	%rd74, %rd151, %rd152;
	cvta.to.global.u64 	%rd153, %rd96;
	add.s64 	%rd75, %rd153, %rd152;
	@%p33 bra 	$L__BB16_43;
	bra.uni 	$L__BB16_44;
$L__BB16_43:
	xor.b64  	%rd154, %rd57, -9223372036854775808;
	ld.shared.u64 	%rd155, [%r80];
	st.global.u64 	[%rd74], %rd154;
	st.global.u64 	[%rd75], %rd155;
$L__BB16_44:
	add.s32 	%r326, %r1, 256;
	setp.ge.u32 	%p34, %r326, %r11;
	@%p34 bra 	$L__BB16_46;
	xor.b64  	%rd156, %rd58, -9223372036854775808;
	st.global.u64 	[%rd74+2048], %rd156;
	st.global.u64 	[%rd75+2048], %rd66;
$L__BB16_46:
	add.s32 	%r327, %r1, 512;
	setp.ge.u32 	%p35, %r327, %r11;
	@%p35 bra 	$L__BB16_48;
	xor.b64  	%rd157, %rd59, -9223372036854775808;
	st.global.u64 	[%rd74+4096], %rd157;
	st.global.u64 	[%rd75+4096], %rd67;
$L__BB16_48:
	add.s32 	%r328, %r1, 768;
	setp.ge.u32 	%p36, %r328, %r11;
	@%p36 bra 	$L__BB16_50;
	xor.b64  	%rd158, %rd60, -9223372036854775808;
	st.global.u64 	[%rd74+6144], %rd158;
	st.global.u64 	[%rd75+6144], %rd68;
$L__BB16_50:
	or.b32  	%r329, %r1, 1024;
	setp.ge.u32 	%p37, %r329, %r11;
	@%p37 bra 	$L__BB16_52;
	xor.b64  	%rd159, %rd61, -9223372036854775808;
	st.global.u64 	[%rd74+8192], %rd159;
	st.global.u64 	[%rd75+8192], %rd69;
$L__BB16_52:
	add.s32 	%r330, %r1, 1280;
	setp.ge.u32 	%p38, %r330, %r11;
	@%p38 bra 	$L__BB16_54;
	xor.b64  	%rd160, %rd62, -9223372036854775808;
	st.global.u64 	[%rd74+10240], %rd160;
	st.global.u64 	[%rd75+10240], %rd70;
$L__BB16_54:
	add.s32 	%r331, %r1, 1536;
	setp.ge.u32 	%p39, %r331, %r11;
	@%p39 bra 	$L__BB16_56;
	xor.b64  	%rd161, %rd63, -9223372036854775808;
	st.global.u64 	[%rd74+12288], %rd161;
	st.global.u64 	[%rd75+12288], %rd71;
$L__BB16_56:
	add.s32 	%r332, %r1, 1792;
	setp.ge.u32 	%p40, %r332, %r11;
	@%p40 bra 	$L__BB16_58;
	xor.b64  	%rd162, %rd64, -9223372036854775808;
	st.global.u64 	[%rd74+14336], %rd162;
	st.global.u64 	[%rd75+14336], %rd72;
$L__BB16_58:
	or.b32  	%r333, %r1, 2048;
	setp.ge.u32 	%p41, %r333, %r11;
	@%p41 bra 	$L__BB16_60;
	xor.b64  	%rd163, %rd65, -9223372036854775808;
	st.global.u64 	[%rd74+16384], %rd163;
	st.global.u64 	[%rd75+16384], %rd73;
$L__BB16_60:
	ret;
$L__BB16_61:
	shl.b32 	%r334, %r71, 3;
	mov.u32 	%r335, _ZZN3cub18CUB_300001_SM_10006detail10radix_sort31DeviceRadixSortSingleTileKernelINS1_5radix10policy_hubIxxjE10Policy1000ELNS0_9SortOrderE0ExxjNS1_21identity_decomposer_tEEEvPKT1_PSA_PKT2_PSE_T3_iiT4_E12temp_storage;
	add.s32 	%r336, %r335, %r334;
	st.shared.u64 	[%r336], %rd190;
	shl.b32 	%r337, %r72, 3;
	add.s32 	%r338, %r335, %r337;
	st.shared.u64 	[%r338], %rd189;
	shl.b32 	%r339, %r73, 3;
	add.s32 	%r340, %r335, %r339;
	st.shared.u64 	[%r340], %rd188;
	shl.b32 	%r341, %r74, 3;
	add.s32 	%r342, %r335, %r341;
	st.shared.u64 	[%r342], %rd187;
	shl.b32 	%r343, %r75, 3;
	add.s32 	%r344, %r335, %r343;
	st.shared.u64 	[%r344], %rd186;
	shl.b32 	%r345, %r76, 3;
	add.s32 	%r346, %r335, %r345;
	st.shared.u64 	[%r346], %rd185;
	shl.b32 	%r347, %r77, 3;
	add.s32 	%r348, %r335, %r347;
	st.shared.u64 	[%r348], %rd184;
	shl.b32 	%r349, %r78, 3;
	add.s32 	%r350, %r335, %r349;
	st.shared.u64 	[%r350], %rd183;
	shl.b32 	%r351, %r79, 3;
	add.s32 	%r352, %r335, %r351;
	st.shared.u64 	[%r352], %rd182;
	bar.sync 	0;
	ld.shared.u64 	%rd190, [%r16];
	ld.shared.u64 	%rd189, [%r16+8];
	ld.shared.u64 	%rd188, [%r16+16];
	ld.shared.u64 	%rd187, [%r16+24];
	ld.shared.u64 	%rd186, [%r16+32];
	ld.shared.u64 	%rd185, [%r16+40];
	ld.shared.u64 	%rd184, [%r16+48];
	ld.shared.u64 	%rd183, [%r16+56];
	ld.shared.u64 	%rd182, [%r16+64];
	bar.sync 	0;
	st.shared.u64 	[%r336], %rd199;
	st.shared.u64 	[%r338], %rd198;
	st.shared.u64 	[%r340], %rd197;
	st.shared.u64 	[%r342], %rd196;
	st.shared.u64 	[%r344], %rd195;
	st.shared.u64 	[%r346], %rd194;
	st.shared.u64 	[%r348], %rd193;
	st.shared.u64 	[%r350], %rd192;
	st.shared.u64 	[%r352], %rd191;
	bar.sync 	0;
	ld.shared.u64 	%rd199, [%r16];
	ld.shared.u64 	%rd198, [%r16+8];
	ld.shared.u64 	%rd197, [%r16+16];
	ld.shared.u64 	%rd196, [%r16+24];
	ld.shared.u64 	%rd195, [%r16+32];
	ld.shared.u64 	%rd194, [%r16+40];
	ld.shared.u64 	%rd193, [%r16+48];
	ld.shared.u64 	%rd192, [%r16+56];
	ld.shared.u64 	%rd191, [%r16+64];
	bar.sync 	0;
	add.s32 	%r354, %r354, 6;
	add.s32 	%r353, %r353, -6;
	bra.uni 	$L__BB16_37;

}
	// .globl	_ZN3cub18CUB_300001_SM_10006detail10radix_sort30DeviceRadixSortHistogramKernelINS1_5radix10policy_hubIxxjE10Policy1000ELNS0_9SortOrderE0ExjNS1_21identity_decomposer_tEEEvPT2_PKT1_SA_iiT3_
.visible .entry _ZN3cub18CUB_300001_SM_10006detail10radix_sort30DeviceRadixSortHistogramKernelINS1_5radix10policy_hubIxxjE10Policy1000ELNS0_9SortOrderE0ExjNS1_21identity_decomposer_tEEEvPT2_PKT1_SA_iiT3_(
	.param .u64 .ptr .align 1 _ZN3cub18CUB_300001_SM_10006detail10radix_sort30DeviceRadixSortHistogramKernelINS1_5radix10policy_hubIxxjE10Policy1000ELNS0_9SortOrderE0ExjNS1_21identity_decomposer_tEEEvPT2_PKT1_SA_iiT3__param_0,
	.param .u64 .ptr .align 1 _ZN3cub18CUB_300001_SM_10006detail10radix_sort30DeviceRadixSortHistogramKernelINS1_5radix10policy_hubIxxjE10Policy1000ELNS0_9SortOrderE0ExjNS1_21identity_decomposer_tEEEvPT2_PKT1_SA_iiT3__param_1,
	.param .u32 _ZN3cub18CUB_300001_SM_10006detail10radix_sort30DeviceRadixSortHistogramKernelINS1_5radix10policy_hubIxxjE10Policy1000ELNS0_9SortOrderE0ExjNS1_21identity_decomposer_tEEEvPT2_PKT1_SA_iiT3__param_2,
	.param .u32 _ZN3cub18CUB_300001_SM_10006detail10radix_sort30DeviceRadixSortHistogramKernelINS1_5radix10policy_hubIxxjE10Policy1000ELNS0_9SortOrderE0ExjNS1_21identity_decomposer_tEEEvPT2_PKT1_SA_iiT3__param_3,
	.param .u32 _ZN3cub18CUB_300001_SM_10006detail10radix_sort30DeviceRadixSortHistogramKernelINS1_5radix10policy_hubIxxjE10Policy1000ELNS0_9SortOrderE0ExjNS1_21identity_decomposer_tEEEvPT2_PKT1_SA_iiT3__param_4,
	.param .align 1 .b8 _ZN3cub18CUB_300001_SM_10006detail10radix_sort30DeviceRadixSortHistogramKernelINS1_5radix10policy_hubIxxjE10Policy1000ELNS0_9SortOrderE0ExjNS1_21identity_decomposer_tEEEvPT2_PKT1_SA_iiT3__param_5[1]
)
.maxntid 128
{
	.reg .pred 	%p<91>;
	.reg .b32 	%r<376>;
	.reg .b64 	%rd<199>;
	// demoted variable
	.shared .align 4 .b8 _ZZN3cub18CUB_300001_SM_10006detail10radix_sort30DeviceRadixSortHistogramKernelINS1_5radix10policy_hubIxxjE10Policy1000ELNS0_9SortOrderE0ExjNS1_21identity_decomposer_tEEEvPT2_PKT1_SA_iiT3_E12temp_storage[8192];
	ld.param.u64 	%rd84, [_ZN3cub18CUB_300001_SM_10006detail10radix_sort30DeviceRadixSortHistogramKernelINS1_5radix10policy_hubIxxjE10Policy1000ELNS0_9SortOrderE0ExjNS1_21identity_decomposer_tEEEvPT2_PKT1_SA_iiT3__param_0];
	ld.param.u64 	%rd85, [_ZN3cub18CUB_300001_SM_10006detail10radix_sort30DeviceRadixSortHistogramKernelINS1_5radix10policy_hubIxxjE10Policy1000ELNS0_9SortOrderE0ExjNS1_21identity_decomposer_tEEEvPT2_PKT1_SA_iiT3__param_1];
	ld.param.u32 	%r111, [_ZN3cub18CUB_300001_SM_10006detail10radix_sort30DeviceRadixSortHistogramKernelINS1_5radix10policy_hubIxxjE10Policy1000ELNS0_9SortOrderE0ExjNS1_21identity_decomposer_tEEEvPT2_PKT1_SA_iiT3__param_2];
	ld.param.u32 	%r112, [_ZN3cub18CUB_300001_SM_10006detail10radix_sort30DeviceRadixSortHistogramKernelINS1_5radix10policy_hubIxxjE10Policy1000ELNS0_9SortOrderE0ExjNS1_21identity_decomposer_tEEEvPT2_PKT1_SA_iiT3__param_3];
	ld.param.u32 	%r113, [_ZN3cub18CUB_300001_SM_10006detail10radix_sort30DeviceRadixSortHistogramKernelINS1_5radix10policy_hubIxxjE10Policy1000ELNS0_9SortOrderE0ExjNS1_21identity_decomposer_tEEEvPT2_PKT1_SA_iiT3__param_4];
	cvta.to.global.u64 	%rd1, %rd85;
	cvta.to.global.u64 	%rd2, %rd84;
	setp.eq.s32 	%p2, %r111, 0;
	@%p2 bra 	$L__BB17_153;
	sub.s32 	%r115, %r113, %r112;
	add.s32 	%r116, %r115, 7;
	shr.s32 	%r117, %r116, 31;
	shr.u32 	%r118, %r117, 29;
	add.s32 	%r119, %r116, %r118;
	shr.s32 	%r120, %r119, 3;
	mov.u32 	%r1, %tid.x;
	setp.gt.u32 	%p3, %r1, 255;
	setp.lt.s32 	%p4, %r116, 8;
	mov.u32 	%r121, %ctaid.x;
	shl.b32 	%r2, %r121, 11;
	mov.u32 	%r122, %nctaid.x;
	shl.b32 	%r3, %r122, 11;
	add.s32 	%r4, %r120, -1;
	and.b32  	%r5, %r120, 15;
	add.s32 	%r6, %r5, -1;
	and.b32  	%r7, %r120, 7;
	add.s32 	%r8, %r7, -1;
	and.b32  	%r9, %r120, 3;
	add.s32 	%r10, %r9, -1;
	or.pred  	%p1, %p3, %p4;
	shl.b32 	%r123, %r1, 2;
	mov.u32 	%r124, _ZZN3cub18CUB_300001_SM_10006detail10radix_sort30DeviceRadixSortHistogramKernelINS1_5radix10policy_hubIxxjE10Policy1000ELNS0_9SortOrderE0ExjNS1_21identity_decomposer_tEEEvPT2_PKT1_SA_iiT3_E12temp_storage;
	add.s32 	%r11, %r124, %r123;
	and.b32  	%r12, %r120, 268435440;
	add.s32 	%r13, %r1, 256;
	add.s32 	%r14, %r1, 384;
	add.s32 	%r15, %r1, 512;
	add.s32 	%r16, %r1, 640;
	add.s32 	%r17, %r1, 768;
	or.b32  	%r18, %r1, 1024;
	add.s32 	%r19, %r1, 1152;
	add.s32 	%r20, %r1, 1280;
	add.s32 	%r21, %r1, 1408;
	add.s32 	%r22, %r1, 1536;
	add.s32 	%r23, %r1, 1664;
	add.s32 	%r24, %r1, 1792;
	add.s32 	%r25, %r1, 1920;
	and.b32  	%r26, %r120, 268435448;
	and.b32  	%r27, %r120, 1;
	neg.s32 	%r28, %r12;
	add.s32 	%r29, %r11, 8192;
	add.s32 	%r125, %r111, -1;
	shr.u32 	%r126, %r125, 30;
	add.s32 	%r127, %r126, 1;
	min.u32 	%r30, %r127, %r111;
	mov.b32 	%r355, 0;
$L__BB17_2:
	@%p1 bra 	$L__BB17_30;
	setp.lt.u32 	%p5, %r4, 15;
	mov.b32 	%r359, 0;
	@%p5 bra 	$L__BB17_6;
	mov.u32 	%r356, %r29;
	mov.u32 	%r357, %r28;
$L__BB17_5:
	.pragma "nounroll";
	mov.b32 	%r129, 0;
	st.shared.u32 	[%r356+-8192], %r129;
	st.shared.u32 	[%r356+-7168], %r129;
	st.shared.u32 	[%r356+-6144], %r129;
	st.shared.u32 	[%r356+-5120], %r129;
	st.shared.u32 	[%r356+-4096], %r129;
	st.shared.u32 	[%r356+-3072], %r129;
	st.shared.u32 	[%r356+-2048], %r129;
	st.shared.u32 	[%r356+-1024], %r129;
	st.shared.u32 	[%r356], %r129;
	st.shared.u32 	[%r356+1024], %r129;
	st.shared.u32 	[%r356+2048], %r129;
	st.shared.u32 	[%r356+3072], %r129;
	st.shared.u32 	[%r356+4096], %r129;
	st.shared.u32 	[%r356+5120], %r129;
	st.shared.u32 	[%r356+6144], %r129;
	st.shared.u32 	[%r356+7168], %r129;
	add.s32 	%r357, %r357, 16;
	add.s32 	%r356, %r356, 16384;
	setp.ne.s32 	%p6, %r357, 0;
	mov.u32 	%r359, %r12;
	@%p6 bra 	$L__BB17_5;
$L__BB17_6:
	setp.eq.s32 	%p7, %r5, 0;
	@%p7 bra 	$L__BB17_16;
	setp.lt.u32 	%p8, %r6, 7;
	@%p8 bra 	$L__BB17_9;
	shl.b32 	%r130, %r359, 10;
	add.s32 	%r131, %r11, %r130;
	mov.b32 	%r132, 0;
	st.shared.u32 	[%r131], %r132;
	st.shared.u32 	[%r131+1024], %r132;
	st.shared.u32 	[%r131+2048], %r132;
	st.shared.u32 	[%r131+3072], %r132;
	st.shared.u32 	[%r131+4096], %r132;
	st.shared.u32 	[%r131+5120], %r132;
	st.shared.u32 	[%r131+6144], %r132;
	st.shared.u32 	[%r131+7168], %r132;
	add.s32 	%r359, %r359, 8;
$L__BB17_9:
	setp.eq.s32 	%p9, %r7, 0;
	@%p9 bra 	$L__BB17_16;
	setp.lt.u32 	%p10, %r8, 3;
	@%p10 bra 	$L__BB17_12;
	shl.b32 	%r133, %r359, 10;
	add.s32 	%r134, %r11, %r133;
	mov.b32 	%r135, 0;
	st.shared.u32 	[%r134], %r135;
	st.shared.u32 	[%r134+1024], %r135;
	st.shared.u32 	[%r134+2048], %r135;
	st.shared.u32 	[%r134+3072], %r135;
	add.s32 	%r359, %r359, 4;
$L__BB17_12:
	setp.eq.s32 	%p11, %r9, 0;
	@%p11 bra 	$L__BB17_16;
	setp.eq.s32 	%p12, %r9, 1;
	shl.b32 	%r136, %r359, 10;
	add.s32 	%r41, %r11, %r136;
	mov.b32 	%r137, 0;
	st.shared.u32 	[%r41], %r137;
	@%p12 bra 	$L__BB17_16;
	setp.eq.s32 	%p13, %r9, 2;
	mov.b32 	%r138, 0;
	st.shared.u32 	[%r41+1024], %r138;
	@%p13 bra 	$L__BB17_16;
	mov.b32 	%r139, 0;
	st.shared.u32 	[%r41+2048], %r139;
$L__BB17_16:
	setp.gt.u32 	%p14, %r1, 127;
	@%p14 bra 	$L__BB17_30;
	setp.lt.u32 	%p15, %r4, 15;
	mov.b32 	%r363, 0;
	@%p15 bra 	$L__BB17_20;
	mov.b32 	%r361, 0;
$L__BB17_19:
	.pragma "nounroll";
	shl.b32 	%r142, %r361, 10;
	add.s32 	%r143, %r11, %r142;
	mov.b32 	%r144, 0;
	st.shared.u32 	[%r143+512], %r144;
	st.shared.u32 	[%r143+1536], %r144;
	st.shared.u32 	[%r143+2560], %r144;
	st.shared.u32 	[%r143+3584], %r144;
	st.shared.u32 	[%r143+4608], %r144;
	st.shared.u32 	[%r143+5632], %r144;
	st.shared.u32 	[%r143+6656], %r144;
	st.shared.u32 	[%r143+7680], %r144;
	st.shared.u32 	[%r143+8704], %r144;
	st.shared.u32 	[%r143+9728], %r144;
	st.shared.u32 	[%r143+10752], %r144;
	st.shared.u32 	[%r143+11776], %r144;
	st.shared.u32 	[%r143+12800], %r144;
	st.shared.u32 	[%r143+13824], %r144;
	st.shared.u32 	[%r143+14848], %r144;
	st.shared.u32 	[%r143+15872], %r144;
	add.s32 	%r361, %r361, 16;
	setp.ne.s32 	%p16, %r361, %r12;
	mov.u32 	%r363, %r12;
	@%p16 bra 	$L__BB17_19;
$L__BB17_20:
	setp.eq.s32 	%p17, %r5, 0;
	@%p17 bra 	$L__BB17_30;
	setp.lt.u32 	%p18, %r6, 7;
	@%p18 bra 	$L__BB17_23;
	shl.b32 	%r145, %r363, 10;
	add.s32 	%r146, %r11, %r145;
	mov.b32 	%r147, 0;
	st.shared.u32 	[%r146+512], %r147;
	st.shared.u32 	[%r146+1536], %r147;
	st.shared.u32 	[%r146+2560], %r147;
	st.shared.u32 	[%r146+3584], %r147;
	st.shared.u32 	[%r146+4608], %r147;
	st.shared.u32 	[%r146+5632], %r147;
	st.shared.u32 	[%r146+6656], %r147;
	st.shared.u32 	[%r146+7680], %r147;
	add.s32 	%r363, %r363, 8;
$L__BB17_23:
	setp.eq.s32 	%p19, %r7, 0;
	@%p19 bra 	$L__BB17_30;
	setp.lt.u32 	%p20, %r8, 3;
	@%p20 bra 	$L__BB17_26;
	shl.b32 	%r148, %r363, 10;
	add.s32 	%r149, %r11, %r148;
	mov.b32 	%r150, 0;
	st.shared.u32 	[%r149+512], %r150;
	st.shared.u32 	[%r149+1536], %r150;
	st.shared.u32 	[%r149+2560], %r150;
	st.shared.u32 	[%r149+3584], %r150;
	add.s32 	%r363, %r363, 4;
$L__BB17_26:
	setp.eq.s32 	%p21, %r9, 0;
	@%p21 bra 	$L__BB17_30;
	setp.eq.s32 	%p22, %r9, 1;
	shl.b32 	%r151, %r363, 10;
	add.s32 	%r49, %r11, %r151;
	mov.b32 	%r152, 0;
	st.shared.u32 	[%r49+512], %r152;
	@%p22 bra 	$L__BB17_30;
	setp.eq.s32 	%p23, %r9, 2;
	mov.b32 	%r153, 0;
	st.shared.u32 	[%r49+1536], %r153;
	@%p23 bra 	$L__BB17_30;
	mov.b32 	%r154, 0;
	st.shared.u32 	[%r49+2560], %r154;
$L__BB17_30:
	bar.sync 	0;
	bar.sync 	0;
	shl.b32 	%r50, %r355, 30;
	sub.s32 	%r155, %r111, %r50;
	min.u32 	%r51, %r155, 1073741824;
	setp.ge.u32 	%p24, %r2, %r51;
	@%p24 bra 	$L__BB17_70;
	mov.u32 	%r365, %r2;
$L__BB17_32:
	add.s32 	%r53, %r365, %r50;
	sub.s32 	%r54, %r111, %r53;
	setp.lt.u32 	%p25, %r54, 2048;
	@%p25 bra 	$L__BB17_34;
	add.s32 	%r160, %r1, %r53;
	mul.wide.u32 	%rd105, %r160, 8;
	add.s64 	%rd106, %rd1, %rd105;
	ld.global.u64 	%rd198, [%rd106];
	ld.global.u64 	%rd197, [%rd106+1024];
	ld.global.u64 	%rd196, [%rd106+2048];
	ld.global.u64 	%rd195, [%rd106+3072];
	ld.global.u64 	%rd194, [%rd106+4096];
	ld.global.u64 	%rd193, [%rd106+5120];
	ld.global.u64 	%rd192, [%rd106+6144];
	ld.global.u64 	%rd191, [%rd106+7168];
	ld.global.u64 	%rd190, [%rd106+8192];
	ld.global.u64 	%rd189, [%rd106+9216];
	ld.global.u64 	%rd188, [%rd106+10240];
	ld.global.u64 	%rd187, [%rd106+11264];
	ld.global.u64 	%rd186, [%rd106+12288];
	ld.global.u64 	%rd185, [%rd106+13312];
	ld.global.u64 	%rd184, [%rd106+14336];
	ld.global.u64 	%rd183, [%rd106+15360];
	bra.uni 	$L__BB17_66;
$L__BB17_34:
	setp.ge.s32 	%p26, %r1, %r54;
	mov.b64 	%rd198, 9223372036854775807;
	@%p26 bra 	$L__BB17_36;
	add.s32 	%r156, %r1, %r53;
	mul.wide.u32 	%rd87, %r156, 8;
	add.s64 	%rd88, %rd1, %rd87;
	ld.global.u64 	%rd198, [%rd88];
$L__BB17_36:
	add.s32 	%r157, %r1, 128;
	setp.ge.s32 	%p27, %r157, %r54;
	add.s32 	%r158, %r1, %r53;
	mul.wide.u32 	%rd90, %r158, 8;
	add.s64 	%rd21, %rd1, %rd90;
	mov.b64 	%rd197, 9223372036854775807;
	@%p27 bra 	$L__BB17_38;
	ld.global.u64 	%rd197, [%rd21+1024];
$L__BB17_38:
	setp.ge.s32 	%p28, %r13, %r54;
	mov.b64 	%rd196, 9223372036854775807;
	@%p28 bra 	$L__BB17_40;
	ld.global.u64 	%rd196, [%rd21+2048];
$L__BB17_40:
	setp.ge.s32 	%p29, %r14, %r54;
	mov.b64 	%rd195, 9223372036854775807;
	@%p29 bra 	$L__BB17_42;
	ld.global.u64 	%rd195, [%rd21+3072];
$L__BB17_42:
	setp.ge.s32 	%p30, %r15, %r54;
	mov.b64 	%rd194, 9223372036854775807;
	@%p30 bra 	$L__BB17_44;
	ld.global.u64 	%rd194, [%rd21+4096];
$L__BB17_44:
	setp.ge.s32 	%p31, %r16, %r54;
	mov.b64 	%rd193, 9223372036854775807;
	@%p31 bra 	$L__BB17_46;
	ld.global.u64 	%rd193, [%rd21+5120];
$L__BB17_46:
	setp.ge.s32 	%p32, %r17, %r54;
	mov.b64 	%rd192, 9223372036854775807;
	@%p32 bra 	$L__BB17_48;
	ld.global.u64 	%rd192, [%rd21+6144];
$L__BB17_48:
	add.s32 	%r159, %r1, 896;
	setp.ge.s32 	%p33, %r159, %r54;
	mov.b64 	%rd191, 9223372036854775807;
	@%p33 bra 	$L__BB17_50;
	ld.global.u64 	%rd191, [%rd21+7168];
$L__BB17_50:
	setp.ge.s32 	%p34, %r18, %r54;
	mov.b64 	%rd190, 9223372036854775807;
	@%p34 bra 	$L__BB17_52;
	ld.global.u64 	%rd190, [%rd21+8192];
$L__BB17_52:
	setp.ge.s32 	%p35, %r19, %r54;
	mov.b64 	%rd189, 9223372036854775807;
	@%p35 bra 	$L__BB17_54;
	ld.global.u64 	%rd189, [%rd21+9216];
$L__BB17_54:
	setp.ge.s32 	%p36, %r20, %r54;
	mov.b64 	%rd188, 9223372036854775807;
	@%p36 bra 	$L__BB17_56;
	ld.global.u64 	%rd188, [%rd21+10240];
$L__BB17_56:
	setp.ge.s32 	%p37, %r21, %r54;
	mov.b64 	%rd187, 9223372036854775807;
	@%p37 bra 	$L__BB17_58;
	ld.global.u64 	%rd187, [%rd21+11264];
$L__BB17_58:
	setp.ge.s32 	%p38, %r22, %r54;
	mov.b64 	%rd186, 9223372036854775807;
	@%p38 bra 	$L__BB17_60;
	ld.global.u64 	%rd186, [%rd21+12288];
$L__BB17_60:
	setp.ge.s32 	%p39, %r23, %r54;
	mov.b64 	%rd185, 9223372036854775807;
	@%p39 bra 	$L__BB17_62;
	ld.global.u64 	%rd185, [%rd21+13312];
$L__BB17_62:
	setp.ge.s32 	%p40, %r24, %r54;
	mov.b64 	%rd184, 9223372036854775807;
	@%p40 bra 	$L__BB17_64;
	ld.global.u64 	%rd184, [%rd21+14336];
$L__BB17_64:
	setp.ge.s32 	%p41, %r25, %r54;
	mov.b64 	%rd183, 9223372036854775807;
	@%p41 bra 	$L__BB17_66;
	ld.global.u64 	%rd183, [%rd21+15360];
$L__BB17_66:
	setp.le.s32 	%p42, %r113, %r112;
	@%p42 bra 	$L__BB17_69;
	xor.b64  	%rd67, %rd183, -9223372036854775808;
	xor.b64  	%rd68, %rd184, -9223372036854775808;
	xor.b64  	%rd69, %rd185, -9223372036854775808;
	xor.b64  	%rd70, %rd186, -9223372036854775808;
	xor.b64  	%rd71, %rd187, -9223372036854775808;
	xor.b64  	%rd72, %rd188, -9223372036854775808;
	xor.b64  	%rd73, %rd189, -9223372036854775808;
	xor.b64  	%rd74, %rd190, -9223372036854775808;
	xor.b64  	%rd75, %rd191, -9223372036854775808;
	xor.b64  	%rd76, %rd192, -9223372036854775808;
	xor.b64  	%rd77, %rd193, -9223372036854775808;
	xor.b64  	%rd78, %rd194, -9223372036854775808;
	xor.b64  	%rd79, %rd195, -9223372036854775808;
	xor.b64  	%rd80, %rd196, -9223372036854775808;
	xor.b64  	%rd81, %rd197, -9223372036854775808;
	xor.b64  	%rd82, %rd198, -9223372036854775808;
	mov.b32 	%r366, 0;
	mov.u32 	%r367, %r112;
$L__BB17_68:
	sub.s32 	%r162, %r113, %r367;
	shl.b32 	%r163, %r366, 10;
	mov.u32 	%r164, _ZZN3cub18CUB_300001_SM_10006detail10radix_sort30DeviceRadixSortHistogramKernelINS1_5radix10policy_hubIxxjE10Policy1000ELNS0_9SortOrderE0ExjNS1_21identity_decomposer_tEEEvPT2_PKT1_SA_iiT3_E12temp_storage;
	add.s32 	%r165, %r164, %r163;
	min.s32 	%r166, %r162, 8;
	mov.b32 	%r167, -1;
	shl.b32 	%r168, %r167, %r166;
	not.b32 	%r169, %r168;
	shr.u64 	%rd107, %rd82, %r367;
	cvt.u32.u64 	%r170, %rd107;
	and.b32  	%r171, %r170, %r169;
	shl.b32 	%r172, %r171, 2;
	add.s32 	%r173, %r165, %r172;
	atom.shared.add.u32 	%r174, [%r173], 1;
	shr.u64 	%rd108, %rd81, %r367;
	cvt.u32.u64 	%r175, %rd108;
	and.b32  	%r176, %r175, %r169;
	shl.b32 	%r177, %r176, 2;
	add.s32 	%r178, %r165, %r177;
	atom.shared.add.u32 	%r179, [%r178], 1;
	shr.u64 	%rd109, %rd80, %r367;
	cvt.u32.u64 	%r180, %rd109;
	and.b32  	%r181, %r180, %r169;
	shl.b32 	%r182, %r181, 2;
	add.s32 	%r183, %r165, %r182;
	atom.shared.add.u32 	%r184, [%r183], 1;
	shr.u64 	%rd110, %rd79, %r367;
	cvt.u32.u64 	%r185, %rd110;
	and.b32  	%r186, %r185, %r169;
	shl.b32 	%r187, %r186, 2;
	add.s32 	%r188, %r165, %r187;
	atom.shared.add.u32 	%r189, [%r188], 1;
	shr.u64 	%rd111, %rd78, %r367;
	cvt.u32.u64 	%r190, %rd111;
	and.b32  	%r191, %r190, %r169;
	shl.b32 	%r192, %r191, 2;
	add.s32 	%r193, %r165, %r192;
	atom.shared.add.u32 	%r194, [%r193], 1;
	shr.u64 	%rd112, %rd77, %r367;
	cvt.u32.u64 	%r195, %rd112;
	and.b32  	%r196, %r195, %r169;
	shl.b32 	%r197, %r196, 2;
	add.s32 	%r198, %r165, %r197;
	atom.shared.add.u32 	%r199, [%r198], 1;
	shr.u64 	%rd113, %rd76, %r367;
	cvt.u32.u64 	%r200, %rd113;
	and.b32  	%r201, %r200, %r169;
	shl.b32 	%r202, %r201, 2;
	add.s32 	%r203, %r165, %r202;
	atom.shared.add.u32 	%r204, [%r203], 1;
	shr.u64 	%rd114, %rd75, %r367;
	cvt.u32.u64 	%r205, %rd114;
	and.b32  	%r206, %r205, %r169;
	shl.b32 	%r207, %r206, 2;
	add.s32 	%r208, %r165, %r207;
	atom.shared.add.u32 	%r209, [%r208], 1;
	shr.u64 	%rd115, %rd74, %r367;
	cvt.u32.u64 	%r210, %rd115;
	and.b32  	%r211, %r210, %r169;
	shl.b32 	%r212, %r211, 2;
	add.s32 	%r213, %r165, %r212;
	atom.shared.add.u32 	%r214, [%r213], 1;
	shr.u64 	%rd116, %rd73, %r367;
	cvt.u32.u64 	%r215, %rd116;
	and.b32  	%r216, %r215, %r169;
	shl.b32 	%r217, %r216, 2;
	add.s32 	%r218, %r165, %r217;
	atom.shared.add.u32 	%r219, [%r218], 1;
	shr.u64 	%rd117, %rd72, %r367;
	cvt.u32.u64 	%r220, %rd117;
	and.b32  	%r221, %r220, %r169;
	shl.b32 	%r222, %r221, 2;
	add.s32 	%r223, %r165, %r222;
	atom.shared.add.u32 	%r224, [%r223], 1;
	shr.u64 	%rd118, %rd71, %r367;
	cvt.u32.u64 	%r225, %rd118;
	and.b32  	%r226, %r225, %r169;
	shl.b32 	%r227, %r226, 2;
	add.s32 	%r228, %r165, %r227;
	atom.shared.add.u32 	%r229, [%r228], 1;
	shr.u64 	%rd119, %rd70, %r367;
	cvt.u32.u64 	%r230, %rd119;
	and.b32  	%r231, %r230, %r169;
	shl.b32 	%r232, %r231, 2;
	add.s32 	%r233, %r165, %r232;
	atom.shared.add.u32 	%r234, [%r233], 1;
	shr.u64 	%rd120, %rd69, %r367;
	cvt.u32.u64 	%r235, %rd120;
	and.b32  	%r236, %r235, %r169;
	shl.b32 	%r237, %r236, 2;
	add.s32 	%r238, %r165, %r237;
	atom.shared.add.u32 	%r239, [%r238], 1;
	shr.u64 	%rd121, %rd68, %r367;
	cvt.u32.u64 	%r240, %rd121;
	and.b32  	%r241, %r240, %r169;
	shl.b32 	%r242, %r241, 2;
	add.s32 	%r243, %r165, %r242;
	atom.shared.add.u32 	%r244, [%r243], 1;
	shr.u64 	%rd122, %rd67, %r367;
	cvt.u32.u64 	%r245, %rd122;
	and.b32  	%r246, %r245, %r169;
	shl.b32 	%r247, %r246, 2;
	add.s32 	%r248, %r165, %r247;
	atom.shared.add.u32 	%r249, [%r248], 1;
	add.s32 	%r367, %r367, 8;
	add.s32 	%r366, %r366, 1;
	setp.lt.s32 	%p43, %r367, %r113;
	@%p43 bra 	$L__BB17_68;
$L__BB17_69:
	add.s32 	%r365, %r365, %r3;
	setp.lt.u32 	%p44, %r365, %r51;
	@%p44 bra 	$L__BB17_32;
$L__BB17_70:
	bar.sync 	0;
	@%p1 bra 	$L__BB17_152;
	setp.lt.u32 	%p45, %r4, 7;
	mov.b32 	%r370, 0;
	@%p45 bra 	$L__BB17_90;
	mov.b32 	%r368, 0;
$L__BB17_73:
	.pragma "nounroll";
	shl.b32 	%r252, %r368, 10;
	add.s32 	%r61, %r11, %r252;
	ld.shared.u32 	%r62, [%r61];
	setp.eq.s32 	%p46, %r62, 0;
	@%p46 bra 	$L__BB17_75;
	shl.b32 	%r253, %r368, 8;
	add.s32 	%r254, %r253, %r1;
	mul.wide.u32 	%rd123, %r254, 4;
	add.s64 	%rd124, %rd2, %rd123;
	atom.global.add.u32 	%r255, [%rd124], %r62;
$L__BB17_75:
	ld.shared.u32 	%r63, [%r61+1024];
	setp.eq.s32 	%p47, %r63, 0;
	@%p47 bra 	$L__BB17_77;
	shl.b32 	%r256, %r368, 8;
	add.s32 	%r257, %r256, %r1;
	add.s32 	%r258, %r257, 256;
	mul.wide.u32 	%rd125, %r258, 4;
	add.s64 	%rd126, %rd2, %rd125;
	atom.global.add.u32 	%r259, [%rd126], %r63;
$L__BB17_77:
	ld.shared.u32 	%r64, [%r61+2048];
	setp.eq.s32 	%p48, %r64, 0;
	@%p48 bra 	$L__BB17_79;
	shl.b32 	%r260, %r368, 8;
	add.s32 	%r261, %r260, %r1;
	add.s32 	%r262, %r261, 512;
	mul.wide.u32 	%rd127, %r262, 4;
	add.s64 	%rd128, %rd2, %rd127;
	atom.global.add.u32 	%r263, [%rd128], %r64;
$L__BB17_79:
	ld.shared.u32 	%r65, [%r61+3072];
	setp.eq.s32 	%p49, %r65, 0;
	@%p49 bra 	$L__BB17_81;
	shl.b32 	%r264, %r368, 8;
	add.s32 	%r265, %r264, %r1;
	add.s32 	%r266, %r265, 768;
	mul.wide.u32 	%rd129, %r266, 4;
	add.s64 	%rd130, %rd2, %rd129;
	atom.global.add.u32 	%r267, [%rd130], %r65;
$L__BB17_81:
	ld.shared.u32 	%r66, [%r61+4096];
	setp.eq.s32 	%p50, %r66, 0;
	@%p50 bra 	$L__BB17_83;
	shl.b32 	%r268, %r368, 8;
	add.s32 	%r269, %r268, %r1;
	add.s32 	%r270, %r269, 1024;
	mul.wide.u32 	%rd131, %r270, 4;
	add.s64 	%rd132, %rd2, %rd131;
	atom.global.add.u32 	%r271, [%rd132], %r66;
$L__BB17_83:
	ld.shared.u32 	%r67, [%r61+5120];
	setp.eq.s32 	%p51, %r67, 0;
	@%p51 bra 	$L__BB17_85;
	shl.b32 	%r272, %r368, 8;
	add.s32 	%r273, %r272, %r1;
	add.s32 	%r274, %r273, 1280;
	mul.wide.u32 	%rd133, %r274, 4;
	add.s64 	%rd134, %rd2, %rd133;
	atom.global.add.u32 	%r275, [%rd134], %r67;
$L__BB17_85:
	ld.shared.u32 	%r68, [%r61+6144];
	setp.eq.s32 	%p52, %r68, 0;
	@%p52 bra 	$L__BB17_87;
	shl.b32 	%r276, %r368, 8;
	add.s32 	%r277, %r276, %r1;
	add.s32 	%r278, %r277, 1536;
	mul.wide.u32 	%rd135, %r278, 4;
	add.s64 	%rd136, %rd2, %rd135;
	atom.global.add.u32 	%r279, [%rd136], %r68;
$L__BB17_87:
	ld.shared.u32 	%r69, [%r61+7168];
	setp.eq.s32 	%p53, %r69, 0;
	@%p53 bra 	$L__BB17_89;
	shl.b32 	%r280, %r368, 8;
	add.s32 	%r281, %r280, %r1;
	add.s32 	%r282, %r281, 1792;
	mul.wide.u32 	%rd137, %r282, 4;
	add.s64 	%rd138, %rd2, %rd137;
	atom.global.add.u32 	%r283, [%rd138], %r69;
$L__BB17_89:
	add.s32 	%r368, %r368, 8;
	setp.ne.s32 	%p54, %r368, %r26;
	mov.u32 	%r370, %r26;
	@%p54 bra 	$L__BB17_73;
$L__BB17_90:
	setp.eq.s32 	%p55, %r7, 0;
	@%p55 bra 	$L__BB17_111;
	setp.lt.u32 	%p56, %r8, 3;
	@%p56 bra 	$L__BB17_101;
	shl.b32 	%r284, %r370, 10;
	add.s32 	%r72, %r11, %r284;
	ld.shared.u32 	%r73, [%r72];
	setp.eq.s32 	%p57, %r73, 0;
	@%p57 bra 	$L__BB17_94;
	shl.b32 	%r285, %r370, 8;
	add.s32 	%r286, %r285, %r1;
	mul.wide.u32 	%rd139, %r286, 4;
	add.s64 	%rd140, %rd2, %rd139;
	atom.global.add.u32 	%r287, [%rd140], %r73;
$L__BB17_94:
	ld.shared.u32 	%r74, [%r72+1024];
	setp.eq.s32 	%p58, %r74, 0;
	@%p58 bra 	$L__BB17_96;
	shl.b32 	%r288, %r370, 8;
	add.s32 	%r289, %r288, %r1;
	add.s32 	%r290, %r289, 256;
	mul.wide.u32 	%rd141, %r290, 4;
	add.s64 	%rd142, %rd2, %rd141;
	atom.global.add.u32 	%r291, [%rd142], %r74;
$L__BB17_96:
	ld.shared.u32 	%r75, [%r72+2048];
	setp.eq.s32 	%p59, %r75, 0;
	@%p59 bra 	$L__BB17_98;
	shl.b32 	%r292, %r370, 8;
	add.s32 	%r293, %r292, %r1;
	add.s32 	%r294, %r293, 512;
	mul.wide.u32 	%rd143, %r294, 4;
	add.s64 	%rd144, %rd2, %rd143;
	atom.global.add.u32 	%r295, [%rd144], %r75;
$L__BB17_98:
	ld.shared.u32 	%r76, [%r72+3072];
	setp.eq.s32 	%p60, %r76, 0;
	@%p60 bra 	$L__BB17_100;
	shl.b32 	%r296, %r370, 8;
	add.s32 	%r297, %r296, %r1;
	add.s32 	%r298, %r297, 768;
	mul.wide.u32 	%rd145, %r298, 4;
	add.s64 	%rd146, %rd2, %rd145;
	atom.global.add.u32 	%r299, [%rd146], %r76;
$L__BB17_100:
	add.s32 	%r370, %r370, 4;
$L__BB17_101:
	setp.eq.s32 	%p61, %r9, 0;
	@%p61 bra 	$L__BB17_111;
	setp.eq.s32 	%p62, %r10, 0;
	@%p62 bra 	$L__BB17_108;
	shl.b32 	%r300, %r370, 10;
	add.s32 	%r79, %r11, %r300;
	ld.shared.u32 	%r80, [%r79];
	setp.eq.s32 	%p63, %r80, 0;
	@%p63 bra 	$L__BB17_105;
	shl.b32 	%r301, %r370, 8;
	add.s32 	%r302, %r301, %r1;
	mul.wide.u32 	%rd147, %r302, 4;
	add.s64 	%rd148, %rd2, %rd147;
	atom.global.add.u32 	%r303, [%rd148], %r80;
$L__BB17_105:
	ld.shared.u32 	%r81, [%r79+1024];
	setp.eq.s32 	%p64, %r81, 0;
	@%p64 bra 	$L__BB17_107;
	shl.b32 	%r304, %r370, 8;
	add.s32 	%r305, %r304, %r1;
	add.s32 	%r306, %r305, 256;
	mul.wide.u32 	%rd149, %r306, 4;
	add.s64 	%rd150, %rd2, %rd149;
	atom.global.add.u32 	%r307, [%rd150], %r81;
$L__BB17_107:
	add.s32 	%r370, %r370, 2;
$L__BB17_108:
	setp.eq.s32 	%p65, %r27, 0;
	@%p65 bra 	$L__BB17_111;
	shl.b32 	%r308, %r370, 10;
	add.s32 	%r309, %r11, %r308;
	ld.shared.u32 	%r84, [%r309];
	setp.eq.s32 	%p66, %r84, 0;
	@%p66 bra 	$L__BB17_111;
	shl.b32 	%r310, %r370, 8;
	add.s32 	%r311, %r310, %r1;
	mul.wide.u32 	%rd151, %r311, 4;
	add.s64 	%rd152, %rd2, %rd151;
	atom.global.add.u32 	%r312, [%rd152], %r84;
$L__BB17_111:
	setp.gt.u32 	%p67, %r1, 127;
	@%p67 bra 	$L__BB17_152;
	setp.lt.u32 	%p68, %r4, 7;
	mov.b32 	%r374, 0;
	@%p68 bra 	$L__BB17_131;
	mov.b32 	%r372, 0;
$L__BB17_114:
	.pragma "nounroll";
	shl.b32 	%r315, %r372, 10;
	add.s32 	%r86, %r11, %r315;
	ld.shared.u32 	%r87, [%r86+512];
	setp.eq.s32 	%p69, %r87, 0;
	shl.b32 	%r316, %r372, 8;
	add.s32 	%r317, %r316, %r1;
	mul.wide.u32 	%rd153, %r317, 4;
	add.s64 	%rd83, %rd2, %rd153;
	@%p69 bra 	$L__BB17_116;
	atom.global.add.u32 	%r318, [%rd83+512], %r87;
$L__BB17_116:
	ld.shared.u32 	%r88, [%r86+1536];
	setp.eq.s32 	%p70, %r88, 0;
	@%p70 bra 	$L__BB17_118;
	atom.global.add.u32 	%r319, [%rd83+1536], %r88;
$L__BB17_118:
	ld.shared.u32 	%r89, [%r86+2560];
	setp.eq.s32 	%p71, %r89, 0;
	@%p71 bra 	$L__BB17_120;
	atom.global.add.u32 	%r320, [%rd83+2560], %r89;
$L__BB17_120:
	ld.shared.u32 	%r90, [%r86+3584];
	setp.eq.s32 	%p72, %r90, 0;
	@%p72 bra 	$L__BB17_122;
	atom.global.add.u32 	%r321, [%rd83+3584], %r90;
$L__BB17_122:
	ld.shared.u32 	%r91, [%r86+4608];
	setp.eq.s32 	%p73, %r91, 0;
	@%p73 bra 	$L__BB17_124;
	atom.global.add.u32 	%r322, [%rd83+4608], %r91;
$L__BB17_124:
	ld.shared.u32 	%r92, [%r86+5632];
	setp.eq.s32 	%p74, %r92, 0;
	@%p74 bra 	$L__BB17_126;
	atom.global.add.u32 	%r323, [%rd83+5632], %r92;
$L__BB17_126:
	ld.shared.u32 	%r93, [%r86+6656];
	setp.eq.s32 	%p75, %r93, 0;
	@%p75 bra 	$L__BB17_128;
	atom.global.add.u32 	%r324, [%rd83+6656], %r93;
$L__BB17_128:
	ld.shared.u32 	%r94, [%r86+7680];
	setp.eq.s32 	%p76, %r94, 0;
	@%p76 bra 	$L__BB17_130;
	atom.global.add.u32 	%r325, [%rd83+7680], %r94;
$L__BB17_130:
	add.s32 	%r372, %r372, 8;
	setp.ne.s32 	%p77, %r372, %r26;
	mov.u32 	%r374, %r26;
	@%p77 bra 	$L__BB17_114;
$L__BB17_131:
	setp.eq.s32 	%p78, %r7, 0;
	@%p78 bra 	$L__BB17_152;
	setp.lt.u32 	%p79, %r8, 3;
	@%p79 bra 	$L__BB17_142;
	shl.b32 	%r326, %r374, 10;
	add.s32 	%r97, %r11, %r326;
	ld.shared.u32 	%r98, [%r97+512];
	setp.eq.s32 	%p80, %r98, 0;
	@%p80 bra 	$L__BB17_135;
	shl.b32 	%r327, %r374, 8;
	add.s32 	%r328, %r327, %r1;
	mul.wide.u32 	%rd154, %r328, 4;
	add.s64 	%rd155, %rd2, %rd154;
	atom.global.add.u32 	%r329, [%rd155+512], %r98;
$L__BB17_135:
	ld.shared.u32 	%r99, [%r97+1536];
	setp.eq.s32 	%p81, %r99, 0;
	@%p81 bra 	$L__BB17_137;
	shl.b32 	%r330, %r374, 8;
	add.s32 	%r331, %r330, %r1;
	add.s32 	%r332, %r331, 256;
	mul.wide.u32 	%rd156, %r332, 4;
	add.s64 	%rd157, %rd2, %rd156;
	atom.global.add.u32 	%r333, [%rd157+512], %r99;
$L__BB17_137:
	ld.shared.u32 	%r100, [%r97+2560];
	setp.eq.s32 	%p82, %r100, 0;
	@%p82 bra 	$L__BB17_139;
	shl.b32 	%r334, %r374, 8;
	add.s32 	%r335, %r334, %r1;
	add.s32 	%r336, %r335, 512;
	mul.wide.u32 	%rd158, %r336, 4;
	add.s64 	%rd159, %rd2, %rd158;
	atom.global.add.u32 	%r337, [%rd159+512], %r100;
$L__BB17_139:
	ld.shared.u32 	%r101, [%r97+3584];
	setp.eq.s32 	%p83, %r101, 0;
	@%p83 bra 	$L__BB17_141;
	shl.b32 	%r338, %r374, 8;
	add.s32 	%r339, %r338, %r1;
	add.s32 	%r340, %r339, 768;
	mul.wide.u32 	%rd160, %r340, 4;
	add.s64 	%rd161, %rd2, %rd160;
	atom.global.add.u32 	%r341, [%rd161+512], %r101;
$L__BB17_141:
	add.s32 	%r374, %r374, 4;
$L__BB17_142:
	setp.eq.s32 	%p84, %r9, 0;
	@%p84 bra 	$L__BB17_152;
	setp.eq.s32 	%p85, %r10, 0;
	@%p85 bra 	$L__BB17_149;
	shl.b32 	%r342, %r374, 10;
	add.s32 	%r104, %r11, %r342;
	ld.shared.u32 	%r105, [%r104+512];
	setp.eq.s32 	%p86, %r105, 0;
	@%p86 bra 	$L__BB17_146;
	shl.b32 	%r343, %r374, 8;
	add.s32 	%r344, %r343, %r1;
	mul.wide.u32 	%rd162, %r344, 4;
	add.s64 	%rd163, %rd2, %rd162;
	atom.global.add.u32 	%r345, [%rd163+512], %r105;
$L__BB17_146:
	ld.shared.u32 	%r106, [%r104+1536];
	setp.eq.s32 	%p87, %r106, 0;
	@%p87 bra 	$L__BB17_148;
	shl.b32 	%r346, %r374, 8;
	add.s32 	%r347, %r346, %r1;
	add.s32 	%r348, %r347, 256;
	mul.wide.u32 	%rd164, %r348, 4;
	add.s64 	%rd165, %rd2, %rd164;
	atom.global.add.u32 	%r349, [%rd165+512], %r106;
$L__BB17_148:
	add.s32 	%r374, %r374, 2;
$L__BB17_149:
	setp.eq.s32 	%p88, %r27, 0;
	@%p88 bra 	$L__BB17_152;
	shl.b32 	%r350, %r374, 10;
	add.s32 	%r351, %r11, %r350;
	ld.shared.u32 	%r109, [%r351+512];
	setp.eq.s32 	%p89, %r109, 0;
	@%p89 bra 	$L__BB17_152;
	shl.b32 	%r352, %r374, 8;
	add.s32 	%r353, %r352, %r1;
	mul.wide.u32 	%rd166, %r353, 4;
	add.s64 	%rd167, %rd2, %rd166;
	atom.global.add.u32 	%r354, [%rd167+512], %r109;
$L__BB17_152:
	bar.sync 	0;
	add.s32 	%r355, %r355, 1;
	setp.ne.s32 	%p90, %r355, %r30;
	@%p90 bra 	$L__BB17_2;
$L__BB17_153:
	ret;

}
	// .globl	_ZN3cub18CUB_300001_SM_10006detail10radix_sort33DeviceRadixSortExclusiveSumKernelINS1_5radix10policy_hubIxxjE10Policy1000EjEEvPT0_
.visible .entry _ZN3cub18CUB_300001_SM_10006detail10radix_sort33DeviceRadixSortExclusiveSumKernelINS1_5radix10policy_hubIxxjE10Policy1000EjEEvPT0_(
	.param .u64 .ptr .align 1 _ZN3cub18CUB_300001_SM_10006detail10radix_sort33DeviceRadixSortExclusiveSumKernelINS1_5radix10policy_hubIxxjE10Policy1000EjEEvPT0__param_0
)
{
	.reg .pred 	%p<4>;
	.reg .b32 	%r<77>;
	.reg .b64 	%rd<5>;
	// demoted variable
	.shared .align 16 .b8 _ZZN3cub18CUB_300001_SM_10006detail10radix_sort33DeviceRadixSortExclusiveSumKernelINS1_5radix10policy_hubIxxjE10Policy1000EjEEvPT0_E12temp_storage[1184];
	ld.param.u64 	%rd2, [_ZN3cub18CUB_300001_SM_10006detail10radix_sort33DeviceRadixSortExclusiveSumKernelINS1_5radix10policy_hubIxxjE10Policy1000EjEEvPT0__param_0];
	cvta.to.global.u64 	%rd3, %rd2;
	mov.u32 	%r6, %ctaid.x;
	shl.b32 	%r7, %r6, 8;
	mov.u32 	%r1, %tid.x;
	setp.gt.u32 	%p1, %r1, 255;
	add.s32 	%r8, %r7, %r1;
	mul.wide.s32 	%rd4, %r8, 4;
	add.s64 	%rd1, %rd3, %rd4;
	@%p1 bra 	$L__BB18_2;
	ld.global.u32 	%r76, [%rd1];
$L__BB18_2:
	shr.u32 	%r9, %r1, 3;
	add.s32 	%r10, %r9, %r1;
	shl.b32 	%r11, %r10, 2;
	mov.u32 	%r12, _ZZN3cub18CUB_300001_SM_10006detail10radix_sort33DeviceRadixSortExclusiveSumKernelINS1_5radix10policy_hubIxxjE10Policy1000EjEEvPT0_E12temp_storage;
	add.s32 	%r13, %r12, %r11;
	add.s32 	%r4, %r13, 16;
	st.shared.u32 	[%r13+16], %r76;
	bar.sync 	0;
	setp.gt.u32 	%p2, %r1, 31;
	@%p2 bra 	$L__BB18_4;
	mad.lo.s32 	%r45, %r1, 36, %r12;
	ld.shared.u32 	%r46, [%r45+16];
	ld.shared.u32 	%r47, [%r45+20];
	ld.shared.u32 	%r48, [%r45+24];
	ld.shared.u32 	%r49, [%r45+28];
	ld.shared.u32 	%r50, [%r45+32];
	ld.shared.u32 	%r51, [%r45+36];
	ld.shared.u32 	%r52, [%r45+40];
	ld.shared.u32 	%r53, [%r45+44];
	add.s32 	%r54, %r47, %r46;
	add.s32 	%r55, %r54, %r48;
	add.s32 	%r56, %r55, %r49;
	add.s32 	%r57, %r56, %r50;
	add.s32 	%r58, %r57, %r51;
	add.s32 	%r59, %r58, %r52;
	add.s32 	%r18, %r59, %r53;
	mov.b32 	%r16, 1;
	mov.b32 	%r41, 0;
	mov.b32 	%r43, -1;
	// begin inline asm
	{  .reg .u32 r0;  .reg .pred p;  shfl.sync.up.b32 r0|p, %r18, %r16, %r41, %r43;  @p add.u32 r0, r0, %r18;  mov.u32 %r14, r0;}
	// end inline asm
	mov.b32 	%r22, 2;
	// begin inline asm
	{  .reg .u32 r0;  .reg .pred p;  shfl.sync.up.b32 r0|p, %r14, %r22, %r41, %r43;  @p add.u32 r0, r0, %r14;  mov.u32 %r20, r0;}
	// end inline asm
	mov.b32 	%r28, 4;
	// begin inline asm
	{  .reg .u32 r0;  .reg .pred p;  shfl.sync.up.b32 r0|p, %r20, %r28, %r41, %r43;  @p add.u32 r0, r0, %r20;  mov.u32 %r26, r0;}
	// end inline asm
	mov.b32 	%r34, 8;
	// begin inline asm
	{  .reg .u32 r0;  .reg .pred p;  shfl.sync.up.b32 r0|p, %r26, %r34, %r41, %r43;  @p add.u32 r0, r0, %r26;  mov.u32 %r32, r0;}
	// end inline asm
	mov.b32 	%r40, 16;
	// begin inline asm
	{  .reg .u32 r0;  .reg .pred p;  shfl.sync.up.b32 r0|p, %r32, %r40, %r41, %r43;  @p add.u32 r0, r0, %r32;  mov.u32 %r38, r0;}
	// end inline asm
	sub.s32 	%r60, %r38, %r18;
	ld.shared.u32 	%r61, [%r45+16];
	ld.shared.u32 	%r62, [%r45+20];
	ld.shared.u32 	%r63, [%r45+24];
	ld.shared.u32 	%r64, [%r45+28];
	ld.shared.u32 	%r65, [%r45+32];
	ld.shared.u32 	%r66, [%r45+36];
	ld.shared.u32 	%r67, [%r45+40];
	add.s32 	%r68, %r61, %r60;
	add.s32 	%r69, %r62, %r68;
	add.s32 	%r70, %r63, %r69;
	add.s32 	%r71, %r64, %r70;
	add.s32 	%r72, %r65, %r71;
	add.s32 	%r73, %r66, %r72;
	add.s32 	%r74, %r67, %r73;
	st.shared.u32 	[%r45+16], %r60;
	st.shared.u32 	[%r45+20], %r68;
	st.shared.u32 	[%r45+24], %r69;
	st.shared.u32 	[%r45+28], %r70;
	st.shared.u32 	[%r45+32], %r71;
	st.shared.u32 	[%r45+36], %r72;
	st.shared.u32 	[%r45+40], %r73;
	st.shared.u32 	[%r45+44], %r74;
$L__BB18_4:
	setp.gt.u32 	%p3, %r1, 255;
	bar.sync 	0;
	@%p3 bra 	$L__BB18_6;
	ld.shared.u32 	%r75, [%r4];
	st.global.u32 	[%rd1], %r75;
$L__BB18_6:
	ret;

}
	// .globl	_ZN3cub18CUB_300001_SM_10006detail10radix_sort29DeviceRadixSortOnesweepKernelINS1_5radix10policy_hubIxxjE10Policy1000ELNS0_9SortOrderE0ExxjiiNS1_21identity_decomposer_tEEEvPT5_SB_PT3_PKSC_PT1_PKSG_PT2_PKSK_T4_iiT6_
.visible .entry _ZN3cub18CUB_300001_SM_10006detail10radix_sort29DeviceRadixSortOnesweepKernelINS1_5radix10policy_hubIxxjE10Policy1000ELNS0_9SortOrderE0ExxjiiNS1_21identity_decomposer_tEEEvPT5_SB_PT3_PKSC_PT1_PKSG_PT2_PKSK_T4_iiT6_(
	.param .u64 .ptr .align 1 _ZN3cub18CUB_300001_SM_10006detail10radix_sort29DeviceRadixSortOnesweepKernelINS1_5radix10policy_hubIxxjE10Policy1000ELNS0_9SortOrderE0ExxjiiNS1_21identity_decomposer_tEEEvPT5_SB_PT3_PKSC_PT1_PKSG_PT2_PKSK_T4_iiT6__param_0,
	.param .u64 .ptr .align 1 _ZN3cub18CUB_300001_SM_10006detail10radix_sort29DeviceRadixSortOnesweepKernelINS1_5radix10policy_hubIxxjE10Policy1000ELNS0_9SortOrderE0ExxjiiNS1_21identity_decomposer_tEEEvPT5_SB_PT3_PKSC_PT1_PKSG_PT2_PKSK_T4_iiT6__param_1,
	.param .u64 .ptr .align 1 _ZN3cub18CUB_300001_SM_10006detail10radix_sort29DeviceRadixSortOnesweepKernelINS1_5radix10policy_hubIxxjE10Policy1000ELNS0_9SortOrderE0ExxjiiNS1_21identity_decomposer_tEEEvPT5_SB_PT3_PKSC_PT1_PKSG_PT2_PKSK_T4_iiT6__param_2,
	.param .u64 .ptr .align 1 _ZN3cub18CUB_300001_SM_10006detail10radix_sort29DeviceRadixSortOnesweepKernelINS1_5radix10policy_hubIxxjE10Policy1000ELNS0_9SortOrderE0ExxjiiNS1_21identity_decomposer_tEEEvPT5_SB_PT3_PKSC_PT1_PKSG_PT2_PKSK_T4_iiT6__param_3,
	.param .u64 .ptr .align 1 _ZN3cub18CUB_300001_SM_10006detail10radix_sort29DeviceRadixSortOnesweepKernelINS1_5radix10policy_hubIxxjE10Policy1000ELNS0_9SortOrderE0ExxjiiNS1_21identity_decomposer_tEEEvPT5_SB_PT3_PKSC_PT1_PKSG_PT2_PKSK_T4_iiT6__param_4,
	.param .u64 .ptr .align 1 _ZN3cub18CUB_300001_SM_10006detail10radix_sort29DeviceRadixSortOnesweepKernelINS1_5radix10policy_hubIxxjE10Policy1000ELNS0_9SortOrderE0ExxjiiNS1_21identity_decomposer_tEEEvPT5_SB_PT3_PKSC_PT1_PKSG_PT2_PKSK_T4_iiT6__param_5,
	.param .u64 .ptr .align 1 _ZN3cub18CUB_300001_SM_10006detail10radix_sort29DeviceRadixSortOnesweepKernelINS1_5radix10policy_hubIxxjE10Policy1000ELNS0_9SortOrderE0ExxjiiNS1_21identity_decomposer_tEEEvPT5_SB_PT3_PKSC_PT1_PKSG_PT2_PKSK_T4_iiT6__param_6,
	.param .u64 .ptr .align 1 _ZN3cub18CUB_300001_SM_10006detail10radix_sort29DeviceRadixSortOnesweepKernelINS1_5radix10policy_hubIxxjE10Policy1000ELNS0_9SortOrderE0ExxjiiNS1_21identity_decomposer_tEEEvPT5_SB_PT3_PKSC_PT1_PKSG_PT2_PKSK_T4_iiT6__param_7,
	.param .u32 _ZN3cub18CUB_300001_SM_10006detail10radix_sort29DeviceRadixSortOnesweepKernelINS1_5radix10policy_hubIxxjE10Policy1000ELNS0_9SortOrderE0ExxjiiNS1_21identity_decomposer_tEEEvPT5_SB_PT3_PKSC_PT1_PKSG_PT2_PKSK_T4_iiT6__param_8,
	.param .u32 _ZN3cub18CUB_300001_SM_10006detail10radix_sort29DeviceRadixSortOnesweepKernelINS1_5radix10policy_hubIxxjE10Policy1000ELNS0_9SortOrderE0ExxjiiNS1_21identity_decomposer_tEEEvPT5_SB_PT3_PKSC_PT1_PKSG_PT2_PKSK_T4_iiT6__param_9,
	.param .u32 _ZN3cub18CUB_300001_SM_10006detail10radix_sort29DeviceRadixSortOnesweepKernelINS1_5radix10policy_hubIxxjE10Policy1000ELNS0_9SortOrderE0ExxjiiNS1_21identity_decomposer_tEEEvPT5_SB_PT3_PKSC_PT1_PKSG_PT2_PKSK_T4_iiT6__param_10,
	.param .align 1 .b8 _ZN3cub18CUB_300001_SM_10006detail10radix_sort29DeviceRadixSortOnesweepKernelINS1_5radix10policy_hubIxxjE10Policy1000ELNS0_9SortOrderE0ExxjiiNS1_21identity_decomposer_tEEEvPT5_SB_PT3_PKSC_PT1_PKSG_PT2_PKSK_T4_iiT6__param_11[1]
)
.maxntid 384
{
	.reg .pred 	%p<159>;
	.reg .b32 	%r<1365>;
	.reg .b64 	%rd<592>;
	// demoted variable
	.shared .align 16 .b8 _ZZN3cub18CUB_300001_SM_10006detail10radix_sort29DeviceRadixSortOnesweepKernelINS1_5radix10policy_hubIxxjE10Policy1000ELNS0_9SortOrderE0ExxjiiNS1_21identity_decomposer_tEEEvPT5_SB_PT3_PKSC_PT1_PKSG_PT2_PKSK_T4_iiT6_E1s[37888];
	ld.param.u64 	%rd187, [_ZN3cub18CUB_300001_SM_10006detail10radix_sort29DeviceRadixSortOnesweepKernelINS1_5radix10policy_hubIxxjE10Policy1000ELNS0_9SortOrderE0ExxjiiNS1_21identity_decomposer_tEEEvPT5_SB_PT3_PKSC_PT1_PKSG_PT2_PKSK_T4_iiT6__param_0];
	ld.param.u64 	%rd183, [_ZN3cub18CUB_300001_SM_10006detail10radix_sort29DeviceRadixSortOnesweepKernelINS1_5radix10policy_hubIxxjE10Policy1000ELNS0_9SortOrderE0ExxjiiNS1_21identity_decomposer_tEEEvPT5_SB_PT3_PKSC_PT1_PKSG_PT2_PKSK_T4_iiT6__param_1];
	ld.param.u64 	%rd188, [_ZN3cub18CUB_300001_SM_10006detail10radix_sort29DeviceRadixSortOnesweepKernelINS1_5radix10policy_hubIxxjE10Policy1000ELNS0_9SortOrderE0ExxjiiNS1_21identity_decomposer_tEEEvPT5_SB_PT3_PKSC_PT1_PKSG_PT2_PKSK_T4_iiT6__param_4];
	ld.param.u64 	%rd189, [_ZN3cub18CUB_300001_SM_10006detail10radix_sort29DeviceRadixSortOnesweepKernelINS1_5radix10policy_hubIxxjE10Policy1000ELNS0_9SortOrderE0ExxjiiNS1_21identity_decomposer_tEEEvPT5_SB_PT3_PKSC_PT1_PKSG_PT2_PKSK_T4_iiT6__param_5];
	ld.param.u64 	%rd190, [_ZN3cub18CUB_300001_SM_10006detail10radix_sort29DeviceRadixSortOnesweepKernelINS1_5radix10policy_hubIxxjE10Policy1000ELNS0_9SortOrderE0ExxjiiNS1_21identity_decomposer_tEEEvPT5_SB_PT3_PKSC_PT1_PKSG_PT2_PKSK_T4_iiT6__param_6];
	ld.param.u32 	%r201, [_ZN3cub18CUB_300001_SM_10006detail10radix_sort29DeviceRadixSortOnesweepKernelINS1_5radix10policy_hubIxxjE10Policy1000ELNS0_9SortOrderE0ExxjiiNS1_21identity_decomposer_tEEEvPT5_SB_PT3_PKSC_PT1_PKSG_PT2_PKSK_T4_iiT6__param_8];
	ld.param.u32 	%r203, [_ZN3cub18CUB_300001_SM_10006detail10radix_sort29DeviceRadixSortOnesweepKernelINS1_5radix10policy_hubIxxjE10Policy1000ELNS0_9SortOrderE0ExxjiiNS1_21identity_decomposer_tEEEvPT5_SB_PT3_PKSC_PT1_PKSG_PT2_PKSK_T4_iiT6__param_10];
	cvta.to.global.u64 	%rd1, %rd190;
	cvta.to.global.u64 	%rd2, %rd188;
	cvta.to.global.u64 	%rd3, %rd187;
	cvta.to.global.u64 	%rd4, %rd189;
	mov.u32 	%r1, %tid.x;
	shr.u32 	%r2, %r1, 5;
	// begin inline asm
	mov.u32 %r204, %laneid;
	// end inline asm
	setp.ne.s32 	%p1, %r1, 0;
	@%p1 bra 	$L__BB19_2;
	cvta.to.global.u64 	%rd191, %rd183;
	atom.global.add.u32 	%r205, [%rd191], 1;
	st.shared.u32 	[_ZZN3cub18CUB_300001_SM_10006detail10radix_sort29DeviceRadixSortOnesweepKernelINS1_5radix10policy_hubIxxjE10Policy1000ELNS0_9SortOrderE0ExxjiiNS1_21identity_decomposer_tEEEvPT5_SB_PT3_PKSC_PT1_PKSG_PT2_PKSK_T4_iiT6_E1s+36864], %r205;
$L__BB19_2:
	bar.sync 	0;
	ld.shared.u32 	%r4, [_ZZN3cub18CUB_300001_SM_10006detail10radix_sort29DeviceRadixSortOnesweepKernelINS1_5radix10policy_hubIxxjE10Policy1000ELNS0_9SortOrderE0ExxjiiNS1_21identity_decomposer_tEEEvPT5_SB_PT3_PKSC_PT1_PKSG_PT2_PKSK_T4_iiT6_E1s+36864];
	mul.lo.s32 	%r5, %r4, 4608;
	add.s32 	%r6, %r5, 4608;
	setp.gt.s32 	%p2, %r6, %r201;
	@%p2 bra 	$L__BB19_4;
	and.b32  	%r206, %r1, 31;
	and.b32  	%r207, %r1, 992;
	mul.lo.s32 	%r208, %r207, 12;
	or.b32  	%r209, %r208, %r206;
	cvt.u64.u32 	%rd192, %r5;
	cvt.u64.u32 	%rd193, %r209;
	add.s64 	%rd194, %rd193, %rd192;
	shl.b64 	%rd195, %rd194, 3;
	add.s64 	%rd196, %rd4, %rd195;
	ld.global.u64 	%rd533, [%rd196];
	ld.global.u64 	%rd532, [%rd196+256];
	ld.global.u64 	%rd531, [%rd196+512];
	ld.global.u64 	%rd530, [%rd196+768];
	ld.global.u64 	%rd529, [%rd196+1024];
	ld.global.u64 	%rd528, [%rd196+1280];
	ld.global.u64 	%rd527, [%rd196+1536];
	ld.global.u64 	%rd526, [%rd196+1792];
	ld.global.u64 	%rd525, [%rd196+2048];
	ld.global.u64 	%rd524, [%rd196+2304];
	ld.global.u64 	%rd523, [%rd196+2560];
	ld.global.u64 	%rd522, [%rd196+2816];
	bra.uni 	$L__BB19_28;
$L__BB19_4:
	cvt.u64.u32 	%rd198, %r5;
	sub.s32 	%r7, %r201, %r5;
	and.b32  	%r210, %r1, 31;
	and.b32  	%r211, %r1, 992;
	mul.lo.s32 	%r212, %r211, 12;
	or.b32  	%r8, %r212, %r210;
	setp.ge.s32 	%p3, %r8, %r7;
	cvt.u64.u32 	%rd199, %r8;
	add.s64 	%rd200, %rd199, %rd198;
	shl.b64 	%rd201, %rd200, 3;
	add.s64 	%rd17, %rd4, %rd201;
	mov.b64 	%rd533, 9223372036854775807;
	@%p3 bra 	$L__BB19_6;
	ld.global.u64 	%rd533, [%rd17];
$L__BB19_6:
	add.s32 	%r213, %r8, 32;
	setp.ge.s32 	%p4, %r213, %r7;
	mov.b64 	%rd532, 9223372036854775807;
	@%p4 bra 	$L__BB19_8;
	ld.global.u64 	%rd532, [%rd17+256];
$L__BB19_8:
	add.s32 	%r214, %r8, 64;
	setp.ge.s32 	%p5, %r214, %r7;
	mov.b64 	%rd531, 9223372036854775807;
	@%p5 bra 	$L__BB19_10;
	ld.global.u64 	%rd531, [%rd17+512];
$L__BB19_10:
	add.s32 	%r215, %r8, 96;
	setp.ge.s32 	%p6, %r215, %r7;
	mov.b64 	%rd530, 9223372036854775807;
	@%p6 bra 	$L__BB19_12;
	ld.global.u64 	%rd530, [%rd17+768];
$L__BB19_12:
	add.s32 	%r216, %r8, 128;
	setp.ge.s32 	%p7, %r216, %r7;
	mov.b64 	%rd529, 9223372036854775807;
	@%p7 bra 	$L__BB19_14;
	ld.global.u64 	%rd529, [%rd17+1024];
$L__BB19_14:
	add.s32 	%r217, %r8, 160;
	setp.ge.s32 	%p8, %r217, %r7;
	mov.b64 	%rd528, 9223372036854775807;
	@%p8 bra 	$L__BB19_16;
	ld.global.u64 	%rd528, [%rd17+1280];
$L__BB19_16:
	add.s32 	%r218, %r8, 192;
	setp.ge.s32 	%p9, %r218, %r7;
	mov.b64 	%rd527, 9223372036854775807;
	@%p9 bra 	$L__BB19_18;
	ld.global.u64 	%rd527, [%rd17+1536];
$L__BB19_18:
	add.s32 	%r219, %r8, 224;
	setp.ge.s32 	%p10, %r219, %r7;
	mov.b64 	%rd526, 9223372036854775807;
	@%p10 bra 	$L__BB19_20;
	ld.global.u64 	%rd526, [%rd17+1792];
$L__BB19_20:
	add.s32 	%r220, %r8, 256;
	setp.ge.s32 	%p11, %r220, %r7;
	mov.b64 	%rd525, 9223372036854775807;
	@%p11 bra 	$L__BB19_22;
	ld.global.u64 	%rd525, [%rd17+2048];
$L__BB19_22:
	add.s32 	%r221, %r8, 288;
	setp.ge.s32 	%p12, %r221, %r7;
	mov.b64 	%rd524, 9223372036854775807;
	@%p12 bra 	$L__BB19_24;
	ld.global.u64 	%rd524, [%rd17+2304];
$L__BB19_24:
	add.s32 	%r222, %r8, 320;
	setp.ge.s32 	%p13, %r222, %r7;
	mov.b64 	%rd523, 9223372036854775807;
	@%p13 bra 	$L__BB19_26;
	ld.global.u64 	%rd523, [%rd17+2560];
$L__BB19_26:
	add.s32 	%r223, %r8, 352;
	setp.ge.s32 	%p14, %r223, %r7;
	mov.b64 	%rd522, 9223372036854775807;
	@%p14 bra 	$L__BB19_28;
	ld.global.u64 	%rd522, [%rd17+2816];
$L__BB19_28:
	xor.b64  	%rd562, %rd527, -9223372036854775808;
	xor.b64  	%rd561, %rd526, -9223372036854775808;
	xor.b64  	%rd560, %rd525, -9223372036854775808;
	xor.b64  	%rd559, %rd524, -9223372036854775808;
	xor.b64  	%rd57, %rd522, -9223372036854775808;
	mov.b32 	%r224, -1;
	shl.b32 	%r225, %r224, %r203;
	not.b32 	%r9, %r225;
	shl.b32 	%r226, %r2, 10;
	mov.u32 	%r227, _ZZN3cub18CUB_300001_SM_10006detail10radix_sort29DeviceRadixSortOnesweepKernelINS1_5radix10policy_hubIxxjE10Policy1000ELNS0_9SortOrderE0ExxjiiNS1_21identity_decomposer_tEEEvPT5_SB_PT3_PKSC_PT1_PKSG_PT2_PKSK_T4_iiT6_E1s;
	add.s32 	%r10, %r227, %r226;
	setp.gt.s32 	%p15, %r204, 255;
	@%p15 bra 	$L__BB19_41;
	max.s32 	%r228, %r204, 224;
	sub.s32 	%r229, %r228, %r204;
	add.s32 	%r230, %r229, 31;
	shr.u32 	%r231, %r230, 5;
	add.s32 	%r11, %r231, 1;
	and.b32  	%r12, %r11, 15;
	setp.lt.u32 	%p16, %r230, 480;
	mov.u32 	%r1337, %r204;
	@%p16 bra 	$L__BB19_32;
	and.b32  	%r232, %r11, 268435440;
	neg.s32 	%r1335, %r232;
	shl.b32 	%r234, %r204, 2;
	add.s32 	%r235, %r226, %r234;
	add.s32 	%r237, %r235, %r227;
	add.s32 	%r1334, %r237, 1024;
	mov.u32 	%r1337, %r204;
$L__BB19_31:
	.pragma "nounroll";
	mov.b32 	%r238, 0;
	st.shared.u32 	[%r1334+-1024], %r238;
	st.shared.u32 	[%r1334+-896], %r238;
	st.shared.u32 	[%r1334+-768], %r238;
	st.shared.u32 	[%r1334+-640], %r238;
	st.shared.u32 	[%r1334+-512], %r238;
	st.shared.u32 	[%r1334+-384], %r238;
	st.shared.u32 	[%r1334+-256], %r238;
	st.shared.u32 	[%r1334+-128], %r238;
	st.shared.u32 	[%r1334], %r238;
	st.shared.u32 	[%r1334+128], %r238;
	st.shared.u32 	[%r1334+256], %r238;
	st.shared.u32 	[%r1334+384], %r238;
	st.shared.u32 	[%r1334+512], %r238;
	st.shared.u32 	[%r1334+640], %r238;
	st.shared.u32 	[%r1334+768], %r238;
	st.shared.u32 	[%r1334+896], %r238;
	add.s32 	%r1337, %r1337, 512;
	add.s32 	%r1335, %r1335, 16;
	add.s32 	%r1334, %r1334, 2048;
	setp.ne.s32 	%p17, %r1335, 0;
	@%p17 bra 	$L__BB19_31;
$L__BB19_32:
	setp.eq.s32 	%p18, %r12, 0;
	@%p18 bra 	$L__BB19_41;
	and.b32  	%r22, %r11, 7;
	setp.lt.u32 	%p19, %r12, 8;
	@%p19 bra 	$L__BB19_35;
	shl.b32 	%r239, %r1337, 2;
	add.s32 	%r240, %r10, %r239;
	mov.b32 	%r241, 0;
	st.shared.u32 	[%r240], %r241;
	st.shared.u32 	[%r240+128], %r241;
	st.shared.u32 	[%r240+256], %r241;
	st.shared.u32 	[%r240+384], %r241;
	st.shared.u32 	[%r240+512], %r241;
	st.shared.u32 	[%r240+640], %r241;
	st.shared.u32 	[%r240+768], %r241;
	st.shared.u32 	[%r240+896], %r241;
	add.s32 	%r1337, %r1337, 256;
$L__BB19_35:
	setp.eq.s32 	%p20, %r22, 0;
	@%p20 bra 	$L__BB19_41;
	and.b32  	%r25, %r11, 3;
	setp.lt.u32 	%p21, %r22, 4;
	@%p21 bra 	$L__BB19_38;
	shl.b32 	%r242, %r1337, 2;
	add.s32 	%r243, %r10, %r242;
	mov.b32 	%r244, 0;
	st.shared.u32 	[%r243], %r244;
	st.shared.u32 	[%r243+128], %r244;
	st.shared.u32 	[%r243+256], %r244;
	st.shared.u32 	[%r243+384], %r244;
	add.s32 	%r1337, %r1337, 128;
$L__BB19_38:
	setp.eq.s32 	%p22, %r25, 0;
	@%p22 bra 	$L__BB19_41;
	shl.b32 	%r246, %r1337, 2;
	add.s32 	%r247, %r226, %r246;
	mov.u32 	%r248, _ZZN3cub18CUB_300001_SM_10006detail10radix_sort29DeviceRadixSortOnesweepKernelINS1_5radix10policy_hubIxxjE10Policy1000ELNS0_9SortOrderE0ExxjiiNS1_21identity_decomposer_tEEEvPT5_SB_PT3_PKSC_PT1_PKSG_PT2_PKSK_T4_iiT6_E1s;
	add.s32 	%r1341, %r248, %r247;
	neg.s32 	%r1340, %r25;
$L__BB19_40:
	.pragma "nounroll";
	mov.b32 	%r249, 0;
	st.shared.u32 	[%r1341], %r249;
	add.s32 	%r1341, %r1341, 128;
	add.s32 	%r1340, %r1340, 1;
	setp.ne.s32 	%p23, %r1340, 0;
	@%p23 bra 	$L__BB19_40;
$L__BB19_41:
	ld.param.u32 	%r1333, [_ZN3cub18CUB_300001_SM_10006detail10radix_sort29DeviceRadixSortOnesweepKernelINS1_5radix10policy_hubIxxjE10Policy1000ELNS0_9SortOrderE0ExxjiiNS1_21identity_decomposer_tEEEvPT5_SB_PT3_PKSC_PT1_PKSG_PT2_PKSK_T4_iiT6__param_9];
	bar.warp.sync 	-1;
	cvt.u64.u32 	%rd58, %r1333;
	xor.b64  	%rd213, %rd533, -9223372036854775808;
	shr.u64 	%rd214, %rd213, %r1333;
	cvt.u32.u64 	%r251, %rd214;
	and.b32  	%r34, %r251, %r9;
	shl.b32 	%r252, %r34, 2;
	add.s32 	%r253, %r10, %r252;
	atom.shared.add.u32 	%r254, [%r253], 1;
	xor.b64  	%rd215, %rd532, -9223372036854775808;
	shr.u64 	%rd216, %rd215, %r1333;
	cvt.u32.u64 	%r255, %rd216;
	and.b32  	%r256, %r255, %r9;
	shl.b32 	%r257, %r256, 2;
	add.s32 	%r258, %r10, %r257;
	atom.shared.add.u32 	%r259, [%r258], 1;
	xor.b64  	%rd217, %rd531, -9223372036854775808;
	shr.u64 	%rd218, %rd217, %r1333;
	cvt.u32.u64 	%r260, %rd218;
	and.b32  	%r261, %r260, %r9;
	shl.b32 	%r262, %r261, 2;
	add.s32 	%r263, %r10, %r262;
	atom.shared.add.u32 	%r264, [%r263], 1;
	xor.b64  	%rd219, %rd530, -9223372036854775808;
	shr.u64 	%rd220, %rd219, %r1333;
	cvt.u32.u64 	%r265, %rd220;
	and.b32  	%r266, %r265, %r9;
	shl.b32 	%r267, %r266, 2;
	add.s32 	%r268, %r10, %r267;
	atom.shared.add.u32 	%r269, [%r268], 1;
	xor.b64  	%rd221, %rd529, -9223372036854775808;
	shr.u64 	%rd222, %rd221, %r1333;
	cvt.u32.u64 	%r270, %rd222;
	and.b32  	%r271, %r270, %r9;
	shl.b32 	%r272, %r271, 2;
	add.s32 	%r273, %r10, %r272;
	atom.shared.add.u32 	%r274, [%r273], 1;
	xor.b64  	%rd223, %rd528, -9223372036854775808;
	shr.u64 	%rd224, %rd223, %r1333;
	cvt.u32.u64 	%r275, %rd224;
	and.b32  	%r276, %r275, %r9;
	shl.b32 	%r277, %r276, 2;
	add.s32 	%r278, %r10, %r277;
	atom.shared.add.u32 	%r279, [%r278], 1;
	shr.u64 	%rd225, %rd562, %r1333;
	cvt.u32.u64 	%r280, %rd225;
	and.b32  	%r281, %r280, %r9;
	shl.b32 	%r282, %r281, 2;
	add.s32 	%r283, %r10, %r282;
	atom.shared.add.u32 	%r284, [%r283], 1;
	shr.u64 	%rd226, %rd561, %r1333;
	cvt.u32.u64 	%r285, %rd226;
	and.b32  	%r286, %r285, %r9;
	shl.b32 	%r287, %r286, 2;
	add.s32 	%r288, %r10, %r287;
	atom.shared.add.u32 	%r289, [%r288], 1;
	shr.u64 	%rd227, %rd560, %r1333;
	cvt.u32.u64 	%r290, %rd227;
	and.b32  	%r291, %r290, %r9;
	shl.b32 	%r292, %r291, 2;
	add.s32 	%r293, %r10, %r292;
	atom.shared.add.u32 	%r294, [%r293], 1;
	shr.u64 	%rd228, %rd559, %r1333;
	cvt.u32.u64 	%r295, %rd228;
	and.b32  	%r296, %r295, %r9;
	shl.b32 	%r297, %r296, 2;
	add.s32 	%r298, %r10, %r297;
	atom.shared.add.u32 	%r299, [%r298], 1;
	xor.b64  	%rd229, %rd523, -9223372036854775808;
	shr.u64 	%rd230, %rd229, %r1333;
	cvt.u32.u64 	%r300, %rd230;
	and.b32  	%r301, %r300, %r9;
	shl.b32 	%r302, %r301, 2;
	add.s32 	%r303, %r10, %r302;
	atom.shared.add.u32 	%r304, [%r303], 1;
	shr.u64 	%rd231, %rd57, %r1333;
	cvt.u32.u64 	%r305, %rd231;
	and.b32  	%r306, %r305, %r9;
	shl.b32 	%r307, %r306, 2;
	add.s32 	%r308, %r10, %r307;
	atom.shared.add.u32 	%r309, [%r308], 1;
	bar.sync 	0;
	setp.gt.u32 	%p24, %r1, 255;
	shl.b32 	%r310, %r1, 2;
	mov.u32 	%r311, _ZZN3cub18CUB_300001_SM_10006detail10radix_sort29DeviceRadixSortOnesweepKernelINS1_5radix10policy_hubIxxjE10Policy1000ELNS0_9SortOrderE0ExxjiiNS1_21identity_decomposer_tEEEvPT5_SB_PT3_PKSC_PT1_PKSG_PT2_PKSK_T4_iiT6_E1s;
	add.s32 	%r35, %r311, %r310;
	mov.b32 	%r1342, 0;
	@%p24 bra 	$L__BB19_43;
	ld.shared.u32 	%r312, [%r35];
	mov.b32 	%r313, 0;
	st.shared.u32 	[%r35], %r313;
	ld.shared.u32 	%r314, [%r35+1024];
	st.shared.u32 	[%r35+1024], %r312;
	add.s32 	%r315, %r314, %r312;
	ld.shared.u32 	%r316, [%r35+2048];
	st.shared.u32 	[%r35+2048], %r315;
	add.s32 	%r317, %r316, %r315;
	ld.shared.u32 	%r318, [%r35+3072];
	st.shared.u32 	[%r35+3072], %r317;
	add.s32 	%r319, %r318, %r317;
	ld.shared.u32 	%r320, [%r35+4096];
	st.shared.u32 	[%r35+4096], %r319;
	add.s32 	%r321, %r320, %r319;
	ld.shared.u32 	%r322, [%r35+5120];
	st.shared.u32 	[%r35+5120], %r321;
	add.s32 	%r323, %r322, %r321;
	ld.shared.u32 	%r324, [%r35+6144];
	st.shared.u32 	[%r35+6144], %r323;
	add.s32 	%r325, %r324, %r323;
	ld.shared.u32 	%r326, [%r35+7168];
	st.shared.u32 	[%r35+7168], %r325;
	add.s32 	%r327, %r326, %r325;
	ld.shared.u32 	%r328, [%r35+8192];
	st.shared.u32 	[%r35+8192], %r327;
	add.s32 	%r329, %r328, %r327;
	ld.shared.u32 	%r330, [%r35+9216];
	st.shared.u32 	[%r35+9216], %r329;
	add.s32 	%r331, %r330, %r329;
	ld.shared.u32 	%r332, [%r35+10240];
	st.shared.u32 	[%r35+10240], %r331;
	add.s32 	%r333, %r332, %r331;
	ld.shared.u32 	%r334, [%r35+11264];
	st.shared.u32 	[%r35+11264], %r333;
	add.s32 	%r1342, %r334, %r333;
$L__BB19_43:
	shl.b32 	%r335, %r4, 8;
	add.s32 	%r336, %r335, %r1;
	mul.wide.s32 	%rd232, %r336, 4;
	add.s64 	%rd59, %rd3, %rd232;
	@%p24 bra 	$L__BB19_45;
	or.b32  	%r337, %r1342, 1073741824;
	st.volatile.global.u32 	[%rd59], %r337;
$L__BB19_45:
	ld.param.u64 	%rd510, [_ZN3cub18CUB_300001_SM_10006detail10radix_sort29DeviceRadixSortOnesweepKernelINS1_5radix10policy_hubIxxjE10Policy1000ELNS0_9SortOrderE0ExxjiiNS1_21identity_decomposer_tEEEvPT5_SB_PT3_PKSC_PT1_PKSG_PT2_PKSK_T4_iiT6__param_7];
	ld.param.u64 	%rd509, [_ZN3cub18CUB_300001_SM_10006detail10radix_sort29DeviceRadixSortOnesweepKernelINS1_5radix10policy_hubIxxjE10Policy1000ELNS0_9SortOrderE0ExxjiiNS1_21identity_decomposer_tEEEvPT5_SB_PT3_PKSC_PT1_PKSG_PT2_PKSK_T4_iiT6__param_3];
	ld.param.u64 	%rd506, [_ZN3cub18CUB_300001_SM_10006detail10radix_sort29DeviceRadixSortOnesweepKernelINS1_5radix10policy_hubIxxjE10Policy1000ELNS0_9SortOrderE0ExxjiiNS1_21identity_decomposer_tEEEvPT5_SB_PT3_PKSC_PT1_PKSG_PT2_PKSK_T4_iiT6__param_2];
	xor.b64  	%rd557, %rd522, -9223372036854775808;
	xor.b64  	%rd558, %rd523, -9223372036854775808;
	xor.b64  	%rd567, %rd532, -9223372036854775808;
	xor.b64  	%rd565, %rd530, -9223372036854775808;
	xor.b64  	%rd563, %rd528, -9223372036854775808;
	xor.b64  	%rd564, %rd529, -9223372036854775808;
	xor.b64  	%rd566, %rd531, -9223372036854775808;
	xor.b64  	%rd568, %rd533, -9223372036854775808;
	setp.lt.u32 	%p26, %r1, 256;
	setp.eq.s32 	%p27, %r1342, 4608;
	and.pred  	%p28, %p26, %p27;
	selp.u32 	%r338, 1, 0, %p28;
	{ 
	.reg .pred 	%p1; 
	.reg .pred 	%p2; 
	setp.ne.u32 	%p1, %r338, 0; 
	bar.red.or.pred 	%p2, 0, %p1; 
	selp.u32 	%r339, 1, 0, %p2; 
	}
	setp.eq.s32 	%p29, %r339, 0;
	and.b32  	%r340, %r1, 992;
	and.b32  	%r341, %r1, 31;
	mul.lo.s32 	%r342, %r340, 12;
	or.b32  	%r343, %r342, %r341;
	cvt.u64.u32 	%rd233, %r5;
	cvt.u64.u32 	%rd68, %r343;
	add.s64 	%rd234, %rd68, %rd233;
	cvta.to.global.u64 	%rd235, %rd510;
	shl.b64 	%rd236, %rd234, 3;
	add.s64 	%rd69, %rd235, %rd236;
	cvta.to.global.u64 	%rd237, %rd506;
	mul.wide.u32 	%rd238, %r1, 4;
	add.s64 	%rd70, %rd237, %rd238;
	cvta.to.global.u64 	%rd239, %rd509;
	add.s64 	%rd71, %rd239, %rd238;
	@%p29 bra 	$L__BB19_135;
	setp.gt.u32 	%p31, %r1, %r34;
	selp.b32 	%r38, 4608, 0, %p31;
	@%p24 bra 	$L__BB19_54;
	ld.global.u32 	%r344, [%rd71];
	sub.s32 	%r1346, %r344, %r38;
	st.shared.u32 	[%r35+36864], %r1346;
	setp.lt.s32 	%p32, %r4, 1;
	mov.u32 	%r1347, %r1342;
	@%p32 bra 	$L__BB19_53;
	mov.b32 	%r1344, -1;
	mov.u32 	%r1343, %r4;
	mov.u32 	%r1347, %r1342;
$L__BB19_49:
	add.s32 	%r43, %r1343, -1;
	shl.b32 	%r346, %r43, 8;
	add.s32 	%r347, %r346, %r1;
	mul.wide.s32 	%rd240, %r347, 4;
	add.s64 	%rd72, %rd3, %rd240;
$L__BB19_50:
	membar.cta;
	ld.volatile.global.u32 	%r44, [%rd72];
	setp.eq.s32 	%p33, %r44, 0;
	@%p33 bra 	$L__BB19_50;
	and.b32  	%r348, %r44, 1073741823;
	add.s32 	%r1347, %r348, %r1347;
	setp.gt.s32 	%p34, %r44, -1;
	vote.sync.ballot.b32 	%r1344, %p34, %r1344;
	setp.gt.u32 	%p36, %r1343, 1;
	and.pred  	%p37, %p34, %p36;
	mov.u32 	%r1343, %r43;
	@%p37 bra 	$L__BB19_49;
	ld.shared.u32 	%r1346, [%r35+36864];
$L__BB19_53:
	or.b32  	%r349, %r1347, -2147483648;
	st.volatile.global.u32 	[%rd59], %r349;
	sub.s32 	%r350, %r1347, %r1342;
	add.s32 	%r351, %r350, %r1346;
	st.shared.u32 	[%r35+36864], %r351;
$L__BB19_54:
	ld.param.u64 	%rd507, [_ZN3cub18CUB_300001_SM_10006detail10radix_sort29DeviceRadixSortOnesweepKernelINS1_5radix10policy_hubIxxjE10Policy1000ELNS0_9SortOrderE0ExxjiiNS1_21identity_decomposer_tEEEvPT5_SB_PT3_PKSC_PT1_PKSG_PT2_PKSK_T4_iiT6__param_2];
	setp.lt.s32 	%p39, %r6, %r201;
	setp.eq.s64 	%p40, %rd507, 0;
	or.pred  	%p41, %p40, %p39;
	or.pred  	%p42, %p24, %p41;
	@%p42 bra 	$L__BB19_56;
	ld.shared.u32 	%r352, [%r35+36864];
	add.s32 	%r353, %r38, %r1342;
	add.s32 	%r354, %r353, %r352;
	st.global.u32 	[%rd70], %r354;
$L__BB19_56:
	setp.gt.s32 	%p43, %r6, %r201;
	bar.sync 	0;
	shl.b32 	%r355, %r34, 2;
	mov.u32 	%r356, _ZZN3cub18CUB_300001_SM_10006detail10radix_sort29DeviceRadixSortOnesweepKernelINS1_5radix10policy_hubIxxjE10Policy1000ELNS0_9SortOrderE0ExxjiiNS1_21identity_decomposer_tEEEvPT5_SB_PT3_PKSC_PT1_PKSG_PT2_PKSK_T4_iiT6_E1s;
	add.s32 	%r357, %r356, %r355;
	ld.shared.u32 	%r50, [%r357+36864];
	cvt.u64.u32 	%rd73, %r50;
	@%p43 bra 	$L__BB19_58;
	add.s64 	%rd241, %rd68, %rd73;
	shl.b64 	%rd242, %rd241, 3;
	add.s64 	%rd243, %rd2, %rd242;
	st.global.u64 	[%rd243], %rd533;
	st.global.u64 	[%rd243+256], %rd532;
	st.global.u64 	[%rd243+512], %rd531;
	st.global.u64 	[%rd243+768], %rd530;
	st.global.u64 	[%rd243+1024], %rd529;
	st.global.u64 	[%rd243+1280], %rd528;
	st.global.u64 	[%rd243+1536], %rd527;
	st.global.u64 	[%rd243+1792], %rd526;
	st.global.u64 	[%rd243+2048], %rd525;
	st.global.u64 	[%rd243+2304], %rd524;
	st.global.u64 	[%rd243+2560], %rd523;
	st.global.u64 	[%rd243+2816], %rd522;
	bra.uni 	$L__BB19_82;
$L__BB19_58:
	cvt.u32.u64 	%r358, %rd68;
	mad.lo.s32 	%r51, %r4, -4608, %r201;
	setp.ge.s32 	%p44, %r358, %r51;
	add.s64 	%rd244, %rd68, %rd73;
	shl.b64 	%rd245, %rd244, 3;
	add.s64 	%rd74, %rd2, %rd245;
	@%p44 bra 	$L__BB19_60;
	st.global.u64 	[%rd74], %rd533;
$L__BB19_60:
	cvt.u32.u64 	%r359, %rd68;
	add.s32 	%r360, %r359, 32;
	setp.ge.s32 	%p45, %r360, %r51;
	@%p45 bra 	$L__BB19_62;
	st.global.u64 	[%rd74+256], %rd532;
$L__BB19_62:
	cvt.u32.u64 	%r361, %rd68;
	add.s32 	%r362, %r361, 64;
	setp.ge.s32 	%p46, %r362, %r51;
	@%p46 bra 	$L__BB19_64;
	st.global.u64 	[%rd74+512], %rd531;
$L__BB19_64:
	cvt.u32.u64 	%r363, %rd68;
	add.s32 	%r364, %r363, 96;
	setp.ge.s32 	%p47, %r364, %r51;
	@%p47 bra 	$L__BB19_66;
	st.global.u64 	[%rd74+768], %rd530;
$L__BB19_66:
	cvt.u32.u64 	%r365, %rd68;
	add.s32 	%r366, %r365, 128;
	setp.ge.s32 	%p48, %r366, %r51;
	@%p48 bra 	$L__BB19_68;
	st.global.u64 	[%rd74+1024], %rd529;
$L__BB19_68:
	cvt.u32.u64 	%r367, %rd68;
	add.s32 	%r368, %r367, 160;
	setp.ge.s32 	%p49, %r368, %r51;
	@%p49 bra 	$L__BB19_70;
	st.global.u64 	[%rd74+1280], %rd528;
$L__BB19_70:
	cvt.u32.u64 	%r369, %rd68;
	add.s32 	%r370, %r369, 192;
	setp.ge.s32 	%p50, %r370, %r51;
	@%p50 bra 	$L__BB19_72;
	st.global.u64 	[%rd74+1536], %rd527;
$L__BB19_72:
	cvt.u32.u64 	%r371, %rd68;
	add.s32 	%r372, %r371, 224;
	setp.ge.s32 	%p51, %r372, %r51;
	@%p51 bra 	$L__BB19_74;
	st.global.u64 	[%rd74+1792], %rd526;
$L__BB19_74:
	cvt.u32.u64 	%r373, %rd68;
	add.s32 	%r374, %r373, 256;
	setp.ge.s32 	%p52, %r374, %r51;
	@%p52 bra 	$L__BB19_76;
	st.global.u64 	[%rd74+2048], %rd525;
$L__BB19_76:
	cvt.u32.u64 	%r375, %rd68;
	add.s32 	%r376, %r375, 288;
	setp.ge.s32 	%p53, %r376, %r51;
	@%p53 bra 	$L__BB19_78;
	st.global.u64 	[%rd74+2304], %rd524;
$L__BB19_78:
	cvt.u32.u64 	%r377, %rd68;
	add.s32 	%r378, %r377, 320;
	setp.ge.s32 	%p54, %r378, %r51;
	@%p54 bra 	$L__BB19_80;
	st.global.u64 	[%rd74+2560], %rd523;
$L__BB19_80:
	cvt.u32.u64 	%r379, %rd68;
	add.s32 	%r380, %r379, 352;
	setp.ge.s32 	%p55, %r380, %r51;
	@%p55 bra 	$L__BB19_82;
	st.global.u64 	[%rd74+2816], %rd522;
$L__BB19_82:
	@%p43 bra 	$L__BB19_84;
	ld.global.u64 	%rd556, [%rd69];
	ld.global.u64 	%rd555, [%rd69+256];
	ld.global.u64 	%rd554, [%rd69+512];
	ld.global.u64 	%rd553, [%rd69+768];
	ld.global.u64 	%rd552, [%rd69+1024];
	ld.global.u64 	%rd551, [%rd69+1280];
	ld.global.u64 	%rd550, [%rd69+1536];
	ld.global.u64 	%rd549, [%rd69+1792];
	ld.global.u64 	%rd548, [%rd69+2048];
	ld.global.u64 	%rd547, [%rd69+2304];
	ld.global.u64 	%rd546, [%rd69+2560];
	ld.global.u64 	%rd545, [%rd69+2816];
	bra.uni 	$L__BB19_108;
$L__BB19_84:
	cvt.u32.u64 	%r381, %rd68;
	sub.s32 	%r52, %r201, %r5;
	setp.ge.s32 	%p57, %r381, %r52;
	@%p57 bra 	$L__BB19_86;
	ld.global.u64 	%rd556, [%rd69];
$L__BB19_86:
	cvt.u32.u64 	%r382, %rd68;
	add.s32 	%r383, %r382, 32;
	setp.ge.s32 	%p58, %r383, %r52;
	@%p58 bra 	$L__BB19_88;
	ld.global.u64 	%rd555, [%rd69+256];
$L__BB19_88:
	cvt.u32.u64 	%r384, %rd68;
	add.s32 	%r385, %r384, 64;
	setp.ge.s32 	%p59, %r385, %r52;
	@%p59 bra 	$L__BB19_90;
	ld.global.u64 	%rd554, [%rd69+512];
$L__BB19_90:
	cvt.u32.u64 	%r386, %rd68;
	add.s32 	%r387, %r386, 96;
	setp.ge.s32 	%p60, %r387, %r52;
	@%p60 bra 	$L__BB19_92;
	ld.global.u64 	%rd553, [%rd69+768];
$L__BB19_92:
	cvt.u32.u64 	%r388, %rd68;
	add.s32 	%r389, %r388, 128;
	setp.ge.s32 	%p61, %r389, %r52;
	@%p61 bra 	$L__BB19_94;
	ld.global.u64 	%rd552, [%rd69+1024];
$L__BB19_94:
	cvt.u32.u64 	%r390, %rd68;
	add.s32 	%r391, %r390, 160;
	setp.ge.s32 	%p62, %r391, %r52;
	@%p62 bra 	$L__BB19_96;
	ld.global.u64 	%rd551, [%rd69+1280];
$L__BB19_96:
	cvt.u32.u64 	%r392, %rd68;
	add.s32 	%r393, %r392, 192;
	setp.ge.s32 	%p63, %r393, %r52;
	@%p63 bra 	$L__BB19_98;
	ld.global.u64 	%rd550, [%rd69+1536];
$L__BB19_98:
	cvt.u32.u64 	%r394, %rd68;
	add.s32 	%r395, %r394, 224;
	setp.ge.s32 	%p64, %r395, %r52;
	@%p64 bra 	$L__BB19_100;
	ld.global.u64 	%rd549, [%rd69+1792];
$L__BB19_100:
	cvt.u32.u64 	%r396, %rd68;
	add.s32 	%r397, %r396, 256;
	setp.ge.s32 	%p65, %r397, %r52;
	@%p65 bra 	$L__BB19_102;
	ld.global.u64 	%rd548, [%rd69+2048];
$L__BB19_102:
	cvt.u32.u64 	%r398, %rd68;
	add.s32 	%r399, %r398, 288;
	setp.ge.s32 	%p66, %r399, %r52;
	@%p66 bra 	$L__BB19_104;
	ld.global.u64 	%rd547, [%rd69+2304];
$L__BB19_104:
	cvt.u32.u64 	%r400, %rd68;
	add.s32 	%r401, %r400, 320;
	setp.ge.s32 	%p67, %r401, %r52;
	@%p67 bra 	$L__BB19_106;
	ld.global.u64 	%rd546, [%rd69+2560];
$L__BB19_106:
	cvt.u32.u64 	%r402, %rd68;
	add.s32 	%r403, %r402, 352;
	setp.ge.s32 	%p68, %r403, %r52;
	@%p68 bra 	$L__BB19_108;
	ld.global.u64 	%rd545, [%rd69+2816];
$L__BB19_108:
	@%p43 bra 	$L__BB19_110;
	cvt.u64.u32 	%rd258, %r50;
	add.s64 	%rd259, %rd68, %rd258;
	shl.b64 	%rd260, %rd259, 3;
	add.s64 	%rd261, %rd1, %rd260;
	st.global.u64 	[%rd261], %rd556;
	st.global.u64 	[%rd261+256], %rd555;
	st.global.u64 	[%rd261+512], %rd554;
	st.global.u64 	[%rd261+768], %rd553;
	st.global.u64 	[%rd261+1024], %rd552;
	st.global.u64 	[%rd261+1280], %rd551;
	st.global.u64 	[%rd261+1536], %rd550;
	st.global.u64 	[%rd261+1792], %rd549;
	st.global.u64 	[%rd261+2048], %rd548;
	st.global.u64 	[%rd261+2304], %rd547;
	st.global.u64 	[%rd261+2560], %rd546;
	st.global.u64 	[%rd261+2816], %rd545;
	bra.uni 	$L__BB19_134;
$L__BB19_110:
	cvt.u32.u64 	%r404, %rd68;
	cvt.u64.u32 	%rd262, %r50;
	mad.lo.s32 	%r53, %r4, -4608, %r201;
	setp.ge.s32 	%p70, %r404, %r53;
	add.s64 	%rd263, %rd68, %rd262;
	shl.b64 	%rd264, %rd263, 3;
	add.s64 	%rd122, %rd1, %rd264;
	@%p70 bra 	$L__BB19_112;
	st.global.u64 	[%rd122], %rd556;
$L__BB19_112:
	cvt.u32.u64 	%r405, %rd68;
	add.s32 	%r406, %r405, 32;
	setp.ge.s32 	%p71, %r406, %r53;
	@%p71 bra 	$L__BB19_114;
	st.global.u64 	[%rd122+256], %rd555;
$L__BB19_114:
	cvt.u32.u64 	%r407, %rd68;
	add.s32 	%r408, %r407, 64;
	setp.ge.s32 	%p72, %r408, %r53;
	@%p72 bra 	$L__BB19_116;
	st.global.u64 	[%rd122+512], %rd554;
$L__BB19_116:
	cvt.u32.u64 	%r409, %rd68;
	add.s32 	%r410, %r409, 96;
	setp.ge.s32 	%p73, %r410, %r53;
	@%p73 bra 	$L__BB19_118;
	st.global.u64 	[%rd122+768], %rd553;
$L__BB19_118:
	cvt.u32.u64 	%r411, %rd68;
	add.s32 	%r412, %r411, 128;
	setp.ge.s32 	%p74, %r412, %r53;
	@%p74 bra 	$L__BB19_120;
	st.global.u64 	[%rd122+1024], %rd552;
$L__BB19_120:
	cvt.u32.u64 	%r413, %rd68;
	add.s32 	%r414, %r413, 160;
	setp.ge.s32 	%p75, %r414, %r53;
	@%p75 bra 	$L__BB19_122;
	st.global.u64 	[%rd122+1280], %rd551;
$L__BB19_122:
	cvt.u32.u64 	%r415, %rd68;
	add.s32 	%r416, %r415, 192;
	setp.ge.s32 	%p76, %r416, %r53;
	@%p76 bra 	$L__BB19_124;
	st.global.u64 	[%rd122+1536], %rd550;
$L__BB19_124:
	cvt.u32.u64 	%r417, %rd68;
	add.s32 	%r418, %r417, 224;
	setp.ge.s32 	%p77, %r418, %r53;
	@%p77 bra 	$L__BB19_126;
	st.global.u64 	[%rd122+1792], %rd549;
$L__BB19_126:
	cvt.u32.u64 	%r419, %rd68;
	add.s32 	%r420, %r419, 256;
	setp.ge.s32 	%p78, %r420, %r53;
	@%p78 bra 	$L__BB19_128;
	st.global.u64 	[%rd122+2048], %rd548;
$L__BB19_128:
	cvt.u32.u64 	%r421, %rd68;
	add.s32 	%r422, %r421, 288;
	setp.ge.s32 	%p79, %r422, %r53;
	@%p79 bra 	$L__BB19_130;
	st.global.u64 	[%rd122+2304], %rd547;
$L__BB19_130:
	cvt.u32.u64 	%r423, %rd68;
	add.s32 	%r424, %r423, 320;
	setp.ge.s32 	%p80, %r424, %r53;
	@%p80 bra 	$L__BB19_132;
	st.global.u64 	[%rd122+2560], %rd546;
$L__BB19_132:
	cvt.u32.u64 	%r425, %rd68;
	add.s32 	%r426, %r425, 352;
	setp.ge.s32 	%p81, %r426, %r53;
	@%p81 bra 	$L__BB19_134;
	st.global.u64 	[%rd122+2816], %rd545;
$L__BB19_134:
	// begin inline asm
	exit;
	// end inline asm
	mov.u64 	%rd557, %rd522;
	mov.u64 	%rd558, %rd523;
	mov.u64 	%rd559, %rd524;
	mov.u64 	%rd560, %rd525;
	mov.u64 	%rd561, %rd526;
	mov.u64 	%rd562, %rd527;
	mov.u64 	%rd563, %rd528;
	mov.u64 	%rd564, %rd529;
	mov.u64 	%rd565, %rd530;
	mov.u64 	%rd566, %rd531;
	mov.u64 	%rd567, %rd532;
	mov.u64 	%rd568, %rd533;
$L__BB19_135:
	mul.hi.u32 	%r427, %r1, 357913942;
	add.s32 	%r428, %r427, %r1;
	shl.b32 	%r429, %r428, 2;
	mov.u32 	%r430, _ZZN3cub18CUB_300001_SM_10006detail10radix_sort29DeviceRadixSortOnesweepKernelINS1_5radix10policy_hubIxxjE10Policy1000ELNS0_9SortOrderE0ExxjiiNS1_21identity_decomposer_tEEEvPT5_SB_PT3_PKSC_PT1_PKSG_PT2_PKSK_T4_iiT6_E1s;
	add.s32 	%r431, %r430, %r429;
	add.s32 	%r54, %r431, 13328;
	st.shared.u32 	[%r431+13328], %r1342;
	bar.sync 	0;
	setp.gt.u32 	%p82, %r1, 31;
	@%p82 bra 	$L__BB19_137;
	mov.u32 	%r462, _ZZN3cub18CUB_300001_SM_10006detail10radix_sort29DeviceRadixSortOnesweepKernelINS1_5radix10policy_hubIxxjE10Policy1000ELNS0_9SortOrderE0ExxjiiNS1_21identity_decomposer_tEEEvPT5_SB_PT3_PKSC_PT1_PKSG_PT2_PKSK_T4_iiT6_E1s;
	mad.lo.s32 	%r463, %r1, 52, %r462;
	ld.shared.u32 	%r464, [%r463+13328];
	ld.shared.u32 	%r465, [%r463+13332];
	ld.shared.u32 	%r466, [%r463+13336];
	ld.shared.u32 	%r467, [%r463+13340];
	ld.shared.u32 	%r468, [%r463+13344];
	ld.shared.u32 	%r469, [%r463+13348];
	ld.shared.u32 	%r470, [%r463+13352];
	ld.shared.u32 	%r471, [%r463+13356];
	ld.shared.u32 	%r472, [%r463+13360];
	ld.shared.u32 	%r473, [%r463+13364];
	ld.shared.u32 	%r474, [%r463+13368];
	ld.shared.u32 	%r475, [%r463+13372];
	add.s32 	%r476, %r465, %r464;
	add.s32 	%r477, %r476, %r466;
	add.s32 	%r478, %r477, %r467;
	add.s32 	%r479, %r478, %r468;
	add.s32 	%r480, %r479, %r469;
	add.s32 	%r481, %r480, %r470;
	add.s32 	%r482, %r481, %r471;
	add.s32 	%r483, %r482, %r472;
	add.s32 	%r484, %r483, %r473;
	add.s32 	%r485, %r484, %r474;
	add.s32 	%r436, %r485, %r475;
	mov.b32 	%r434, 1;
	mov.b32 	%r459, 0;
	mov.b32 	%r461, -1;
	// begin inline asm
	{  .reg .s32 r0;  .reg .pred p;  shfl.sync.up.b32 r0|p, %r436, %r434, %r459, %r461;  @p add.s32 r0, r0, %r436;  mov.s32 %r432, r0;}
	// end inline asm
	mov.b32 	%r440, 2;
	// begin inline asm
	{  .reg .s32 r0;  .reg .pred p;  shfl.sync.up.b32 r0|p, %r432, %r440, %r459, %r461;  @p add.s32 r0, r0, %r432;  mov.s32 %r438, r0;}
	// end inline asm
	mov.b32 	%r446, 4;
	// begin inline asm
	{  .reg .s32 r0;  .reg .pred p;  shfl.sync.up.b32 r0|p, %r438, %r446, %r459, %r461;  @p add.s32 r0, r0, %r438;  mov.s32 %r444, r0;}
	// end inline asm
	mov.b32 	%r452, 8;
	// begin inline asm
	{  .reg .s32 r0;  .reg .pred p;  shfl.sync.up.b32 r0|p, %r444, %r452, %r459, %r461;  @p add.s32 r0, r0, %r444;  mov.s32 %r450, r0;}
	// end inline asm
	mov.b32 	%r458, 16;
	// begin inline asm
	{  .reg .s32 r0;  .reg .pred p;  shfl.sync.up.b32 r0|p, %r450, %r458, %r459, %r461;  @p add.s32 r0, r0, %r450;  mov.s32 %r456, r0;}
	// end inline asm
	sub.s32 	%r486, %r456, %r436;
	add.s32 	%r487, %r464, %r486;
	add.s32 	%r488, %r465, %r487;
	add.s32 	%r489, %r466, %r488;
	add.s32 	%r490, %r467, %r489;
	add.s32 	%r491, %r468, %r490;
	add.s32 	%r492, %r469, %r491;
	add.s32 	%r493, %r470, %r492;
	add.s32 	%r494, %r471, %r493;
	add.s32 	%r495, %r472, %r494;
	add.s32 	%r496, %r473, %r495;
	add.s32 	%r497, %r474, %r496;
	st.shared.u32 	[%r463+13328], %r486;
	st.shared.u32 	[%r463+13332], %r487;
	st.shared.u32 	[%r463+13336], %r488;
	st.shared.u32 	[%r463+13340], %r489;
	st.shared.u32 	[%r463+13344], %r490;
	st.shared.u32 	[%r463+13348], %r491;
	st.shared.u32 	[%r463+13352], %r492;
	st.shared.u32 	[%r463+13356], %r493;
	st.shared.u32 	[%r463+13360], %r494;
	st.shared.u32 	[%r463+13364], %r495;
	st.shared.u32 	[%r463+13368], %r496;
	st.shared.u32 	[%r463+13372], %r497;
$L__BB19_137:
	bar.sync 	0;
	ld.shared.u32 	%r55, [%r54];
	@%p24 bra 	$L__BB19_139;
	ld.shared.u32 	%r498, [%r35];
	add.s32 	%r499, %r498, %r55;
	st.shared.u32 	[%r35], %r499;
	ld.shared.u32 	%r500, [%r35+1024];
	add.s32 	%r501, %r500, %r55;
	st.shared.u32 	[%r35+1024], %r501;
	ld.shared.u32 	%r502, [%r35+2048];
	add.s32 	%r503, %r502, %r55;
	st.shared.u32 	[%r35+2048], %r503;
	ld.shared.u32 	%r504, [%r35+3072];
	add.s32 	%r505, %r504, %r55;
	st.shared.u32 	[%r35+3072], %r505;
	ld.shared.u32 	%r506, [%r35+4096];
	add.s32 	%r507, %r506, %r55;
	st.shared.u32 	[%r35+4096], %r507;
	ld.shared.u32 	%r508, [%r35+5120];
	add.s32 	%r509, %r508, %r55;
	st.shared.u32 	[%r35+5120], %r509;
	ld.shared.u32 	%r510, [%r35+6144];
	add.s32 	%r511, %r510, %r55;
	st.shared.u32 	[%r35+6144], %r511;
	ld.shared.u32 	%r512, [%r35+7168];
	add.s32 	%r513, %r512, %r55;
	st.shared.u32 	[%r35+7168], %r513;
	ld.shared.u32 	%r514, [%r35+8192];
	add.s32 	%r515, %r514, %r55;
	st.shared.u32 	[%r35+8192], %r515;
	ld.shared.u32 	%r516, [%r35+9216];
	add.s32 	%r517, %r516, %r55;
	st.shared.u32 	[%r35+9216], %r517;
	ld.shared.u32 	%r518, [%r35+10240];
	add.s32 	%r519, %r518, %r55;
	st.shared.u32 	[%r35+10240], %r519;
	ld.shared.u32 	%r520, [%r35+11264];
	add.s32 	%r521, %r520, %r55;
	st.shared.u32 	[%r35+11264], %r521;
$L__BB19_139:
	bar.sync 	0;
	// begin inline asm
	mov.u32 %r522, %lanemask_le;
	// end inline asm
	cvt.u32.u64 	%r548, %rd58;
	shr.u64 	%rd265, %rd568, %r548;
	cvt.u32.u64 	%r549, %rd265;
	and.b32  	%r545, %r549, %r9;
	mov.b32 	%r525, 1;
	// begin inline asm
	{
    .reg .pred p;
    and.b32 %r523, %r545, %r525;    setp.ne.u32 p, %r523, 0;
    vote.ballot.sync.b32 %r523, p, 0xffffffff;
    @!p not.b32 %r523, %r523;
}

	// end inline asm
	mov.b32 	%r528, 2;
	// begin inline asm
	{
    .reg .pred p;
    and.b32 %r526, %r545, %r528;    setp.ne.u32 p, %r526, 0;
    vote.ballot.sync.b32 %r526, p, 0xffffffff;
    @!p not.b32 %r526, %r526;
}

	// end inline asm
	and.b32  	%r550, %r526, %r523;
	mov.b32 	%r531, 4;
	// begin inline asm
	{
    .reg .pred p;
    and.b32 %r529, %r545, %r531;    setp.ne.u32 p, %r529, 0;
    vote.ballot.sync.b32 %r529, p, 0xffffffff;
    @!p not.b32 %r529, %r529;
}

	// end inline asm
	and.b32  	%r551, %r529, %r550;
	mov.b32 	%r534, 8;
	// begin inline asm
	{
    .reg .pred p;
    and.b32 %r532, %r545, %r534;    setp.ne.u32 p, %r532, 0;
    vote.ballot.sync.b32 %r532, p, 0xffffffff;
    @!p not.b32 %r532, %r532;
}

	// end inline asm
	and.b32  	%r552, %r532, %r551;
	mov.b32 	%r537, 16;
	// begin inline asm
	{
    .reg .pred p;
    and.b32 %r535, %r545, %r537;    setp.ne.u32 p, %r535, 0;
    vote.ballot.sync.b32 %r535, p, 0xffffffff;
    @!p not.b32 %r535, %r535;
}

	// end inline asm
	and.b32  	%r553, %r535, %r552;
	mov.b32 	%r540, 32;
	// begin inline asm
	{
    .reg .pred p;
    and.b32 %r538, %r545, %r540;    setp.ne.u32 p, %r538, 0;
    vote.ballot.sync.b32 %r538, p, 0xffffffff;
    @!p not.b32 %r538, %r538;
}

	// end inline asm
	and.b32  	%r554, %r538, %r553;
	mov.b32 	%r543, 64;
	// begin inline asm
	{
    .reg .pred p;
    and.b32 %r541, %r545, %r543;    setp.ne.u32 p, %r541, 0;
    vote.ballot.sync.b32 %r541, p, 0xffffffff;
    @!p not.b32 %r541, %r541;
}

	// end inline asm
	and.b32  	%r555, %r541, %r554;
	mov.b32 	%r546, 128;
	// begin inline asm
	{
    .reg .pred p;
    and.b32 %r544, %r545, %r546;    setp.ne.u32 p, %r544, 0;
    vote.ballot.sync.b32 %r544, p, 0xffffffff;
    @!p not.b32 %r544, %r544;
}

	// end inline asm
	and.b32  	%r556, %r544, %r555;
	clz.b32 	%r557, %r556;
	sub.s32 	%r58, 31, %r557;
	and.b32  	%r558, %r522, %r556;
	popc.b32 	%r59, %r558;
	setp.ne.s32 	%p84, %r204, %r58;
	mov.b32 	%r1348, 0;
	@%p84 bra 	$L__BB19_141;
	shl.b32 	%r559, %r545, 2;
	add.s32 	%r560, %r10, %r559;
	atom.shared.add.u32 	%r1348, [%r560], %r59;
$L__BB19_141:
	shfl.sync.idx.b32	%r586|%p85, %r1348, %r58, 31, -1;
	add.s32 	%r62, %r59, %r586;
	shr.u64 	%rd266, %rd567, %r548;
	cvt.u32.u64 	%r588, %rd266;
	and.b32  	%r583, %r588, %r9;
	mov.b32 	%r563, 1;
	// begin inline asm
	{
    .reg .pred p;
    and.b32 %r561, %r583, %r563;    setp.ne.u32 p, %r561, 0;
    vote.ballot.sync.b32 %r561, p, 0xffffffff;
    @!p not.b32 %r561, %r561;
}

	// end inline asm
	mov.b32 	%r566, 2;
	// begin inline asm
	{
    .reg .pred p;
    and.b32 %r564, %r583, %r566;    setp.ne.u32 p, %r564, 0;
    vote.ballot.sync.b32 %r564, p, 0xffffffff;
    @!p not.b32 %r564, %r564;
}

	// end inline asm
	and.b32  	%r589, %r564, %r561;
	mov.b32 	%r569, 4;
	// begin inline asm
	{
    .reg .pred p;
    and.b32 %r567, %r583, %r569;    setp.ne.u32 p, %r567, 0;
    vote.ballot.sync.b32 %r567, p, 0xffffffff;
    @!p not.b32 %r567, %r567;
}

	// end inline asm
	and.b32  	%r590, %r567, %r589;
	mov.b32 	%r572, 8;
	// begin inline asm
	{
    .reg .pred p;
    and.b32 %r570, %r583, %r572;    setp.ne.u32 p, %r570, 0;
    vote.ballot.sync.b32 %r570, p, 0xffffffff;
    @!p not.b32 %r570, %r570;
}

	// end inline asm
	and.b32  	%r591, %r570, %r590;
	mov.b32 	%r575, 16;
	// begin inline asm
	{
    .reg .pred p;
    and.b32 %r573, %r583, %r575;    setp.ne.u32 p, %r573, 0;
    vote.ballot.sync.b32 %r573, p, 0xffffffff;
    @!p not.b32 %r573, %r573;
}

	// end inline asm
	and.b32  	%r592, %r573, %r591;
	mov.b32 	%r578, 32;
	// begin inline asm
	{
    .reg .pred p;
    and.b32 %r576, %r583, %r578;    setp.ne.u32 p, %r576, 0;
    vote.ballot.sync.b32 %r576, p, 0xffffffff;
    @!p not.b32 %r576, %r576;
}

	// end inline asm
	and.b32  	%r593, %r576, %r592;
	mov.b32 	%r581, 64;
	// begin inline asm
	{
    .reg .pred p;
    and.b32 %r579, %r583, %r581;    setp.ne.u32 p, %r579, 0;
    vote.ballot.sync.b32 %r579, p, 0xffffffff;
    @!p not.b32 %r579, %r579;
}

	// end inline asm
	and.b32  	%r594, %r579, %r593;
	mov.b32 	%r584, 128;
	// begin inline asm
	{
    .reg .pred p;
    and.b32 %r582, %r583, %r584;    setp.ne.u32 p, %r582, 0;
    vote.ballot.sync.b32 %r582, p, 0xffffffff;
    @!p not.b32 %r582, %r582;
}

	// end inline asm
	and.b32  	%r595, %r582, %r594;
	clz.b32 	%r596, %r595;
	sub.s32 	%r64, 31, %r596;
	and.b32  	%r597, %r522, %r595;
	popc.b32 	%r65, %r597;
	setp.ne.s32 	%p86, %r204, %r64;
	mov.b32 	%r1349, 0;
	@%p86 bra 	$L__BB19_143;
	shl.b32 	%r598, %r583, 2;
	add.s32 	%r599, %r10, %r598;
	atom.shared.add.u32 	%r1349, [%r599], %r65;
$L__BB19_143:
	shfl.sync.idx.b32	%r625|%p87, %r1349, %r64, 31, -1;
	add.s32 	%r68, %r65, %r625;
	shr.u64 	%rd267, %rd566, %r548;
	cvt.u32.u64 	%r627, %rd267;
	and.b32  	%r622, %r627, %r9;
	mov.b32 	%r602, 1;
	// begin inline asm
	{
    .reg .pred p;
    and.b32 %r600, %r622, %r602;    setp.ne.u32 p, %r600, 0;
    vote.ballot.sync.b32 %r600, p, 0xffffffff;
    @!p not.b32 %r600, %r600;
}

	// end inline asm
	mov.b32 	%r605, 2;
	// begin inline asm
	{
    .reg .pred p;
    and.b32 %r603, %r622, %r605;    setp.ne.u32 p, %r603, 0;
    vote.ballot.sync.b32 %r603, p, 0xffffffff;
    @!p not.b32 %r603, %r603;
}

	// end inline asm
	and.b32  	%r628, %r603, %r600;
	mov.b32 	%r608, 4;
	// begin inline asm
	{
    .reg .pred p;
    and.b32 %r606, %r622, %r608;    setp.ne.u32 p, %r606, 0;
    vote.ballot.sync.b32 %r606, p, 0xffffffff;
    @!p not.b32 %r606, %r606;
}

	// end inline asm
	and.b32  	%r629, %r606, %r628;
	mov.b32 	%r611, 8;
	// begin inline asm
	{
    .reg .pred p;
    and.b32 %r609, %r622, %r611;    setp.ne.u32 p, %r609, 0;
    vote.ballot.sync.b32 %r609, p, 0xffffffff;
    @!p not.b32 %r609, %r609;
}

	// end inline asm
	and.b32  	%r630, %r609, %r629;
	mov.b32 	%r614, 16;
	// begin inline asm
	{
    .reg .pred p;
    and.b32 %r612, %r622, %r614;    setp.ne.u32 p, %r612, 0;
    vote.ballot.sync.b32 %r612, p, 0xffffffff;
    @!p not.b32 %r612, %r612;
}

	// end inline asm
	and.b32  	%r631, %r612, %r630;
	mov.b32 	%r617, 32;
	// begin inline asm
	{
    .reg .pred p;
    and.b32 %r615, %r622, %r617;    setp.ne.u32 p, %r615, 0;
    vote.ballot.sync.b32 %r615, p, 0xffffffff;
    @!p not.b32 %r615, %r615;
}

	// end inline asm
	and.b32  	%r632, %r615, %r631;
	mov.b32 	%r620, 64;
	// begin inline asm
	{
    .reg .pred p;
    and.b32 %r618, %r622, %r620;    setp.ne.u32 p, %r618, 0;
    vote.ballot.sync.b32 %r618, p, 0xffffffff;
    @!p not.b32 %r618, %r618;
}

	// end inline asm
	and.b32  	%r633, %r618, %r632;
	mov.b32 	%r623, 128;
	// begin inline asm
	{
    .reg .pred p;
    and.b32 %r621, %r622, %r623;    setp.ne.u32 p, %r621, 0;
    vote.ballot.sync.b32 %r621, p, 0xffffffff;
    @!p not.b32 %r621, %r621;
}

	// end inline asm
	and.b32  	%r634, %r621, %r633;
	clz.b32 	%r635, %r634;
	sub.s32 	%r70, 31, %r635;
	and.b32  	%r636, %r522, %r634;
	popc.b32 	%r71, %r636;
	setp.ne.s32 	%p88, %r204, %r70;
	mov.b32 	%r1350, 0;
	@%p88 bra 	$L__BB19_145;
	shl.b32 	%r637, %r622, 2;
	add.s32 	%r638, %r10, %r637;
	atom.shared.add.u32 	%r1350, [%r638], %r71;
$L__BB19_145:
	shfl.sync.idx.b32	%r664|%p89, %r1350, %r70, 31, -1;
	add.s32 	%r74, %r71, %r664;
	shr.u64 	%rd268, %rd565, %r548;
	cvt.u32.u64 	%r666, %rd268;
	and.b32  	%r661, %r666, %r9;
	mov.b32 	%r641, 1;
	// begin inline asm
	{
    .reg .pred p;
    and.b32 %r639, %r661, %r641;    setp.ne.u32 p, %r639, 0;
    vote.ballot.sync.b32 %r639, p, 0xffffffff;
    @!p not.b32 %r639, %r639;
}

	// end inline asm
	mov.b32 	%r644, 2;
	// begin inline asm
	{
    .reg .pred p;
    and.b32 %r642, %r661, %r644;    setp.ne.u32 p, %r642, 0;
    vote.ballot.sync.b32 %r642, p, 0xffffffff;
    @!p not.b32 %r642, %r642;
}

	// end inline asm
	and.b32  	%r667, %r642, %r639;
	mov.b32 	%r647, 4;
	// begin inline asm
	{
    .reg .pred p;
    and.b32 %r645, %r661, %r647;    setp.ne.u32 p, %r645, 0;
    vote.ballot.sync.b32 %r645, p, 0xffffffff;
    @!p not.b32 %r645, %r645;
}

	// end inline asm
	and.b32  	%r668, %r645, %r667;
	mov.b32 	%r650, 8;
	// begin inline asm
	{
    .reg .pred p;
    and.b32 %r648, %r661, %r650;    setp.ne.u32 p, %r648, 0;
    vote.ballot.sync.b32 %r648, p, 0xffffffff;
    @!p not.b32 %r648, %r648;
}

	// end inline asm
	and.b32  	%r669, %r648, %r668;
	mov.b32 	%r653, 16;
	// begin inline asm
	{
    .reg .pred p;
    and.b32 %r651, %r661, %r653;    setp.ne.u32 p, %r651, 0;
    vote.ballot.sync.b32 %r651, p, 0xffffffff;
    @!p not.b32 %r651, %r651;
}

	// end inline asm
	and.b32  	%r670, %r651, %r669;
	mov.b32 	%r656, 32;
	// begin inline asm
	{
    .reg .pred p;
    and.b32 %r654, %r661, %r656;    setp.ne.u32 p, %r654, 0;
    vote.ballot.sync.b32 %r654, p, 0xffffffff;
    @!p not.b32 %r654, %r654;
}

	// end inline asm
	and.b32  	%r671, %r654, %r670;
	mov.b32 	%r659, 64;
	// begin inline asm
	{
    .reg .pred p;
    and.b32 %r657, %r661, %r659;    setp.ne.u32 p, %r657, 0;
    vote.ballot.sync.b32 %r657, p, 0xffffffff;
    @!p not.b32 %r657, %r657;
}

	// end inline asm
	and.b32  	%r672, %r657, %r671;
	mov.b32 	%r662, 128;
	// begin inline asm
	{
    .reg .pred p;
    and.b32 %r660, %r661, %r662;    setp.ne.u32 p, %r660, 0;
    vote.ballot.sync.b32 %r660, p, 0xffffffff;
    @!p not.b32 %r660, %r660;
}

	// end inline asm
	and.b32  	%r673, %r660, %r672;
	clz.b32 	%r674, %r673;
	sub.s32 	%r76, 31, %r674;
	and.b32  	%r675, %r522, %r673;
	popc.b32 	%r77, %r675;
	setp.ne.s32 	%p90, %r204, %r76;
	mov.b32 	%r1351, 0;
	@%p90 bra 	$L__BB19_147;
	shl.b32 	%r676, %r661, 2;
	add.s32 	%r677, %r10, %r676;
	atom.shared.add.u32 	%r1351, [%r677], %r77;
$L__BB19_147:
	shfl.sync.idx.b32	%r703|%p91, %r1351, %r76, 31, -1;
	add.s32 	%r80, %r77, %r703;
	shr.u64 	%rd269, %rd564, %r548;
	cvt.u32.u64 	%r705, %rd269;
	and.b32  	%r700, %r705, %r9;
	mov.b32 	%r680, 1;
	// begin inline asm
	{
    .reg .pred p;
    and.b32 %r678, %r700, %r680;    setp.ne.u32 p, %r678, 0;
    vote.ballot.sync.b32 %r678, p, 0xffffffff;
    @!p not.b32 %r678, %r678;
}

	// end inline asm
	mov.b32 	%r683, 2;
	// begin inline asm
	{
    .reg .pred p;
    and.b32 %r681, %r700, %r683;    setp.ne.u32 p, %r681, 0;
    vote.ballot.sync.b32 %r681, p, 0xffffffff;
    @!p not.b32 %r681, %r681;
}

	// end inline asm
	and.b32  	%r706, %r681, %r678;
	mov.b32 	%r686, 4;
	// begin inline asm
	{
    .reg .pred p;
    and.b32 %r684, %r700, %r686;    setp.ne.u32 p, %r684, 0;
    vote.ballot.sync.b32 %r684, p, 0xffffffff;
    @!p not.b32 %r684, %r684;
}

	// end inline asm
	and.b32  	%r707, %r684, %r706;
	mov.b32 	%r689, 8;
	// begin inline asm
	{
    .reg .pred p;
    and.b32 %r687, %r700, %r689;    setp.ne.u32 p, %r687, 0;
    vote.ballot.sync.b32 %r687, p, 0xffffffff;
    @!p not.b32 %r687, %r687;
}

	// end inline asm
	and.b32  	%r708, %r687, %r707;
	mov.b32 	%r692, 16;
	// begin inline asm
	{
    .reg .pred p;
    and.b32 %r690, %r700, %r692;    setp.ne.u32 p, %r690, 0;
    vote.ballot.sync.b32 %r690, p, 0xffffffff;
    @!p not.b32 %r690, %r690;
}

	// end inline asm
	and.b32  	%r709, %r690, %r708;
	mov.b32 	%r695, 32;
	// begin inline asm
	{
    .reg .pred p;
    and.b32 %r693, %r700, %r695;    setp.ne.u32 p, %r693, 0;
    vote.ballot.sync.b32 %r693, p, 0xffffffff;
    @!p not.b32 %r693, %r693;
}

	// end inline asm
	and.b32  	%r710, %r693, %r709;
	mov.b32 	%r698, 64;
	// begin inline asm
	{
    .reg .pred p;
    and.b32 %r696, %r700, %r698;    setp.ne.u32 p, %r696, 0;
    vote.ballot.sync.b32 %r696, p, 0xffffffff;
    @!p not.b32 %r696, %r696;
}

	// end inline asm
	and.b32  	%r711, %r696, %r710;
	mov.b32 	%r701, 128;
	// begin inline asm
	{
    .reg .pred p;
    and.b32 %r699, %r700, %r701;    setp.ne.u32 p, %r699, 0;
    vote.ballot.sync.b32 %r699, p, 0xffffffff;
    @!p not.b32 %r699, %r699;
}

	// end inline asm
	and.b32  	%r712, %r699, %r711;
	clz.b32 	%r713, %r712;
	sub.s32 	%r82, 31, %r713;
	and.b32  	%r714, %r522, %r712;
	popc.b32 	%r83, %r714;
	setp.ne.s32 	%p92, %r204, %r82;
	mov.b32 	%r1352, 0;
	@%p92 bra 	$L__BB19_149;
	shl.b32 	%r715, %r700, 2;
	add.s32 	%r716, %r10, %r715;
	atom.shared.add.u32 	%r1352, [%r716], %r83;
$L__BB19_149:
	shfl.sync.idx.b32	%r742|%p93, %r1352, %r82, 31, -1;
	add.s32 	%r86, %r83, %r742;
	shr.u64 	%rd270, %rd563, %r548;
	cvt.u32.u64 	%r744, %rd270;
	and.b32  	%r739, %r744, %r9;
	mov.b32 	%r719, 1;
	// begin inline asm
	{
    .reg .pred p;
    and.b32 %r717, %r739, %r719;    setp.ne.u32 p, %r717, 0;
    vote.ballot.sync.b32 %r717, p, 0xffffffff;
    @!p not.b32 %r717, %r717;
}

	// end inline asm
	mov.b32 	%r722, 2;
	// begin inline asm
	{
    .reg .pred p;
    and.b32 %r720, %r739, %r722;    setp.ne.u32 p, %r720, 0;
    vote.ballot.sync.b32 %r720, p, 0xffffffff;
    @!p not.b32 %r720, %r720;
}

	// end inline asm
	and.b32  	%r745, %r720, %r717;
	mov.b32 	%r725, 4;
	// begin inline asm
	{
    .reg .pred p;
    and.b32 %r723, %r739, %r725;    setp.ne.u32 p, %r723, 0;
    vote.ballot.sync.b32 %r723, p, 0xffffffff;
    @!p not.b32 %r723, %r723;
}

	// end inline asm
	and.b32  	%r746, %r723, %r745;
	mov.b32 	%r728, 8;
	// begin inline asm
	{
    .reg .pred p;
    and.b32 %r726, %r739, %r728;    setp.ne.u32 p, %r726, 0;
    vote.ballot.sync.b32 %r726, p, 0xffffffff;
    @!p not.b32 %r726, %r726;
}

	// end inline asm
	and.b32  	%r747, %r726, %r746;
	mov.b32 	%r731, 16;
	// begin inline asm
	{
    .reg .pred p;
    and.b32 %r729, %r739, %r731;    setp.ne.u32 p, %r729, 0;
    vote.ballot.sync.b32 %r729, p, 0xffffffff;
    @!p not.b32 %r729, %r729;
}

	// end inline asm
	and.b32  	%r748, %r729, %r747;
	mov.b32 	%r734, 32;
	// begin inline asm
	{
    .reg .pred p;
    and.b32 %r732, %r739, %r734;    setp.ne.u32 p, %r732, 0;
    vote.ballot.sync.b32 %r732, p, 0xffffffff;
    @!p not.b32 %r732, %r732;
}

	// end inline asm
	and.b32  	%r749, %r732, %r748;
	mov.b32 	%r737, 64;
	// begin inline asm
	{
    .reg .pred p;
    and.b32 %r735, %r739, %r737;    setp.ne.u32 p, %r735, 0;
    vote.ballot.sync.b32 %r735, p, 0xffffffff;
    @!p not.b32 %r735, %r735;
}

	// end inline asm
	and.b32  	%r750, %r735, %r749;
	mov.b32 	%r740, 128;
	// begin inline asm
	{
    .reg .pred p;
    and.b32 %r738, %r739, %r740;    setp.ne.u32 p, %r738, 0;
    vote.ballot.sync.b32 %r738, p, 0xffffffff;
    @!p not.b32 %r738, %r738;
}

	// end inline asm
	and.b32  	%r751, %r738, %r750;
	clz.b32 	%r752, %r751;
	sub.s32 	%r88, 31, %r752;
	and.b32  	%r753, %r522, %r751;
	popc.b32 	%r89, %r753;
	setp.ne.s32 	%p94, %r204, %r88;
	mov.b32 	%r1353, 0;
	@%p94 bra 	$L__BB19_151;
	shl.b32 	%r754, %r739, 2;
	add.s32 	%r755, %r10, %r754;
	atom.shared.add.u32 	%r1353, [%r755], %r89;
$L__BB19_151:
	shfl.sync.idx.b32	%r781|%p95, %r1353, %r88, 31, -1;
	add.s32 	%r92, %r89, %r781;
	shr.u64 	%rd271, %rd562, %r548;
	cvt.u32.u64 	%r783, %rd271;
	and.b32  	%r778, %r783, %r9;
	mov.b32 	%r758, 1;
	// begin inline asm
	{
    .reg .pred p;
    and.b32 %r756, %r778, %r758;    setp.ne.u32 p, %r756, 0;
    vote.ballot.sync.b32 %r756, p, 0xffffffff;
    @!p not.b32 %r756, %r756;
}

	// end inline asm
	mov.b32 	%r761, 2;
	// begin inline asm
	{
    .reg .pred p;
    and.b32 %r759, %r778, %r761;    setp.ne.u32 p, %r759, 0;
    vote.ballot.sync.b32 %r759, p, 0xffffffff;
    @!p not.b32 %r759, %r759;
}

	// end inline asm
	and.b32  	%r784, %r759, %r756;
	mov.b32 	%r764, 4;
	// begin inline asm
	{
    .reg .pred p;
    and.b32 %r762, %r778, %r764;    setp.ne.u32 p, %r762, 0;
    vote.ballot.sync.b32 %r762, p, 0xffffffff;
    @!p not.b32 %r762, %r762;
}

	// end inline asm
	and.b32  	%r785, %r762, %r784;
	mov.b32 	%r767, 8;
	// begin inline asm
	{
    .reg .pred p;
    and.b32 %r765, %r778, %r767;    setp.ne.u32 p, %r765, 0;
    vote.ballot.sync.b32 %r765, p, 0xffffffff;
    @!p not.b32 %r765, %r765;
}

	// end inline asm
	and.b32  	%r786, %r765, %r785;
	mov.b32 	%r770, 16;
	// begin inline asm
	{
    .reg .pred p;
    and.b32 %r768, %r778, %r770;    setp.ne.u32 p, %r768, 0;
    vote.ballot.sync.b32 %r768, p, 0xffffffff;
    @!p not.b32 %r768, %r768;
}

	// end inline asm
	and.b32  	%r787, %r768, %r786;
	mov.b32 	%r773, 32;
	// begin inline asm
	{
    .reg .pred p;
    and.b32 %r771, %r778, %r773;    setp.ne.u32 p, %r771, 0;
    vote.ballot.sync.b32 %r771, p, 0xffffffff;
    @!p not.b32 %r771, %r771;
}

	// end inline asm
	and.b32  	%r788, %r771, %r787;
	mov.b32 	%r776, 64;
	// begin inline asm
	{
    .reg .pred p;
    and.b32 %r774, %r778, %r776;    setp.ne.u32 p, %r774, 0;
    vote.ballot.sync.b32 %r774, p, 0xffffffff;
    @!p not.b32 %r774, %r774;
}

	// end inline asm
	and.b32  	%r789, %r774, %r788;
	mov.b32 	%r779, 128;
	// begin inline asm
	{
    .reg .pred p;
    and.b32 %r777, %r778, %r779;    setp.ne.u32 p, %r777, 0;
    vote.ballot.sync.b32 %r777, p, 0xffffffff;
    @!p not.b32 %r777, %r777;
}

	// end inline asm
	and.b32  	%r790, %r777, %r789;
	clz.b32 	%r791, %r790;
	sub.s32 	%r94, 31, %r791;
	and.b32  	%r792, %r522, %r790;
	popc.b32 	%r95, %r792;
	setp.ne.s32 	%p96, %r204, %r94;
	mov.b32 	%r1354, 0;
	@%p96 bra 	$L__BB19_153;
	shl.b32 	%r793, %r778, 2;
	add.s32 	%r794, %r10, %r793;
	atom.shared.add.u32 	%r1354, [%r794], %r95;
$L__BB19_153:
	shfl.sync.idx.b32	%r820|%p97, %r1354, %r94, 31, -1;
	add.s32 	%r98, %r95, %r820;
	shr.u64 	%rd272, %rd561, %r548;
	cvt.u32.u64 	%r822, %rd272;
	and.b32  	%r817, %r822, %r9;
	mov.b32 	%r797, 1;
	// begin inline asm
	{
    .reg .pred p;
    and.b32 %r795, %r817, %r797;    setp.ne.u32 p, %r795, 0;
    vote.ballot.sync.b32 %r795, p, 0xffffffff;
    @!p not.b32 %r795, %r795;
}

	// end inline asm
	mov.b32 	%r800, 2;
	// begin inline asm
	{
    .reg .pred p;
    and.b32 %r798, %r817, %r800;    setp.ne.u32 p, %r798, 0;
    vote.ballot.sync.b32 %r798, p, 0xffffffff;
    @!p not.b32 %r798, %r798;
}

	// end inline asm
	and.b32  	%r823, %r798, %r795;
	mov.b32 	%r803, 4;
	// begin inline asm
	{
    .reg .pred p;
    and.b32 %r801, %r817, %r803;    setp.ne.u32 p, %r801, 0;
    vote.ballot.sync.b32 %r801, p, 0xffffffff;
    @!p not.b32 %r801, %r801;
}

	// end inline asm
	and.b32  	%r824, %r801, %r823;
	mov.b32 	%r806, 8;
	// begin inline asm
	{
    .reg .pred p;
    and.b32 %r804, %r817, %r806;    setp.ne.u32 p, %r804, 0;
    vote.ballot.sync.b32 %r804, p, 0xffffffff;
    @!p not.b32 %r804, %r804;
}

	// end inline asm
	and.b32  	%r825, %r804, %r824;
	mov.b32 	%r809, 16;
	// begin inline asm
	{
    .reg .pred p;
    and.b32 %r807, %r817, %r809;    setp.ne.u32 p, %r807, 0;
    vote.ballot.sync.b32 %r807, p, 0xffffffff;
    @!p not.b32 %r807, %r807;
}

	// end inline asm
	and.b32  	%r826, %r807, %r825;
	mov.b32 	%r812, 32;
	// begin inline asm
	{
    .reg .pred p;
    and.b32 %r810, %r817, %r812;    setp.ne.u32 p, %r810, 0;
    vote.ballot.sync.b32 %r810, p, 0xffffffff;
    @!p not.b32 %r810, %r810;
}

	// end inline asm
	and.b32  	%r827, %r810, %r826;
	mov.b32 	%r815, 64;
	// begin inline asm
	{
    .reg .pred p;
    and.b32 %r813, %r817, %r815;    setp.ne.u32 p, %r813, 0;
    vote.ballot.sync.b32 %r813, p, 0xffffffff;
    @!p not.b32 %r813, %r813;
}

	// end inline asm
	and.b32  	%r828, %r813, %r827;
	mov.b32 	%r818, 128;
	// begin inline asm
	{
    .reg .pred p;
    and.b32 %r816, %r817, %r818;    setp.ne.u32 p, %r816, 0;
    vote.ballot.sync.b32 %r816, p, 0xffffffff;
    @!p not.b32 %r816, %r816;
}

	// end inline asm
	and.b32  	%r829, %r816, %r828;
	clz.b32 	%r830, %r829;
	sub.s32 	%r100, 31, %r830;
	and.b32  	%r831, %r522, %r829;
	popc.b32 	%r101, %r831;
	setp.ne.s32 	%p98, %r204, %r100;
	mov.b32 	%r1355, 0;
	@%p98 bra 	$L__BB19_155;
	shl.b32 	%r832, %r817, 2;
	add.s32 	%r833, %r10, %r832;
	atom.shared.add.u32 	%r1355, [%r833], %r101;
$L__BB19_155:
	shfl.sync.idx.b32	%r859|%p99, %r1355, %r100, 31, -1;
	add.s32 	%r104, %r101, %r859;
	shr.u64 	%rd273, %rd560, %r548;
	cvt.u32.u64 	%r861, %rd273;
	and.b32  	%r856, %r861, %r9;
	mov.b32 	%r836, 1;
	// begin inline asm
	{
    .reg .pred p;
    and.b32 %r834, %r856, %r836;    setp.ne.u32 p, %r834, 0;
    vote.ballot.sync.b32 %r834, p, 0xffffffff;
    @!p not.b32 %r834, %r834;
}

	// end inline asm
	mov.b32 	%r839, 2;
	// begin inline asm
	{
    .reg .pred p;
    and.b32 %r837, %r856, %r839;    setp.ne.u32 p, %r837, 0;
    vote.ballot.sync.b32 %r837, p, 0xffffffff;
    @!p not.b32 %r837, %r837;
}

	// end inline asm
	and.b32  	%r862, %r837, %r834;
	mov.b32 	%r842, 4;
	// begin inline asm
	{
    .reg .pred p;
    and.b32 %r840, %r856, %r842;    setp.ne.u32 p, %r840, 0;
    vote.ballot.sync.b32 %r840, p, 0xffffffff;
    @!p not.b32 %r840, %r840;
}

	// end inline asm
	and.b32  	%r863, %r840, %r862;
	mov.b32 	%r845, 8;
	// begin inline asm
	{
    .reg .pred p;
    and.b32 %r843, %r856, %r845;    setp.ne.u32 p, %r843, 0;
    vote.ballot.sync.b32 %r843, p, 0xffffffff;
    @!p not.b32 %r843, %r843;
}

	// end inline asm
	and.b32  	%r864, %r843, %r863;
	mov.b32 	%r848, 16;
	// begin inline asm
	{
    .reg .pred p;
    and.b32 %r846, %r856, %r848;    setp.ne.u32 p, %r846, 0;
    vote.ballot.sync.b32 %r846, p, 0xffffffff;
    @!p not.b32 %r846, %r846;
}

	// end inline asm
	and.b32  	%r865, %r846, %r864;
	mov.b32 	%r851, 32;
	// begin inline asm
	{
    .reg .pred p;
    and.b32 %r849, %r856, %r851;    setp.ne.u32 p, %r849, 0;
    vote.ballot.sync.b32 %r849, p, 0xffffffff;
    @!p not.b32 %r849, %r849;
}

	// end inline asm
	and.b32  	%r866, %r849, %r865;
	mov.b32 	%r854, 64;
	// begin inline asm
	{
    .reg .pred p;
    and.b32 %r852, %r856, %r854;    setp.ne.u32 p, %r852, 0;
    vote.ballot.sync.b32 %r852, p, 0xffffffff;
    @!p not.b32 %r852, %r852;
}

	// end inline asm
	and.b32  	%r867, %r852, %r866;
	mov.b32 	%r857, 128;
	// begin inline asm
	{
    .reg .pred p;
    and.b32 %r855, %r856, %r857;    setp.ne.u32 p, %r855, 0;
    vote.ballot.sync.b32 %r855, p, 0xffffffff;
    @!p not.b32 %r855, %r855;
}

	// end inline asm
	and.b32  	%r868, %r855, %r867;
	clz.b32 	%r869, %r868;
	sub.s32 	%r106, 31, %r869;
	and.b32  	%r870, %r522, %r868;
	popc.b32 	%r107, %r870;
	setp.ne.s32 	%p100, %r204, %r106;
	mov.b32 	%r1356, 0;
	@%p100 bra 	$L__BB19_157;
	shl.b32 	%r871, %r856, 2;
	add.s32 	%r872, %r10, %r871;
	atom.shared.add.u32 	%r1356, [%r872], %r107;
$L__BB19_157:
	shfl.sync.idx.b32	%r898|%p101, %r1356, %r106, 31, -1;
	add.s32 	%r110, %r107, %r898;
	shr.u64 	%rd274, %rd559, %r548;
	cvt.u32.u64 	%r900, %rd274;
	and.b32  	%r895, %r900, %r9;
	mov.b32 	%r875, 1;
	// begin inline asm
	{
    .reg .pred p;
    and.b32 %r873, %r895, %r875;    setp.ne.u32 p, %r873, 0;
    vote.ballot.sync.b32 %r873, p, 0xffffffff;
    @!p not.b32 %r873, %r873;
}

	// end inline asm
	mov.b32 	%r878, 2;
	// begin inline asm
	{
    .reg .pred p;
    and.b32 %r876, %r895, %r878;    setp.ne.u32 p, %r876, 0;
    vote.ballot.sync.b32 %r876, p, 0xffffffff;
    @!p not.b32 %r876, %r876;
}

	// end inline asm
	and.b32  	%r901, %r876, %r873;
	mov.b32 	%r881, 4;
	// begin inline asm
	{
    .reg .pred p;
    and.b32 %r879, %r895, %r881;    setp.ne.u32 p, %r879, 0;
    vote.ballot.sync.b32 %r879, p, 0xffffffff;
    @!p not.b32 %r879, %r879;
}

	// end inline asm
	and.b32  	%r902, %r879, %r901;
	mov.b32 	%r884, 8;
	// begin inline asm
	{
    .reg .pred p;
    and.b32 %r882, %r895, %r884;    setp.ne.u32 p, %r882, 0;
    vote.ballot.sync.b32 %r882, p, 0xffffffff;
    @!p not.b32 %r882, %r882;
}

	// end inline asm
	and.b32  	%r903, %r882, %r902;
	mov.b32 	%r887, 16;
	// begin inline asm
	{
    .reg .pred p;
    and.b32 %r885, %r895, %r887;    setp.ne.u32 p, %r885, 0;
    vote.ballot.sync.b32 %r885, p, 0xffffffff;
    @!p not.b32 %r885, %r885;
}

	// end inline asm
	and.b32  	%r904, %r885, %r903;
	mov.b32 	%r890, 32;
	// begin inline asm
	{
    .reg .pred p;
    and.b32 %r888, %r895, %r890;    setp.ne.u32 p, %r888, 0;
    vote.ballot.sync.b32 %r888, p, 0xffffffff;
    @!p not.b32 %r888, %r888;
}

	// end inline asm
	and.b32  	%r905, %r888, %r904;
	mov.b32 	%r893, 64;
	// begin inline asm
	{
    .reg .pred p;
    and.b32 %r891, %r895, %r893;    setp.ne.u32 p, %r891, 0;
    vote.ballot.sync.b32 %r891, p, 0xffffffff;
    @!p not.b32 %r891, %r891;
}

	// end inline asm
	and.b32  	%r906, %r891, %r905;
	mov.b32 	%r896, 128;
	// begin inline asm
	{
    .reg .pred p;
    and.b32 %r894, %r895, %r896;    setp.ne.u32 p, %r894, 0;
    vote.ballot.sync.b32 %r894, p, 0xffffffff;
    @!p not.b32 %r894, %r894;
}

	// end inline asm
	and.b32  	%r907, %r894, %r906;
	clz.b32 	%r908, %r907;
	sub.s32 	%r112, 31, %r908;
	and.b32  	%r909, %r522, %r907;
	popc.b32 	%r113, %r909;
	setp.ne.s32 	%p102, %r204, %r112;
	mov.b32 	%r1357, 0;
	@%p102 bra 	$L__BB19_159;
	shl.b32 	%r910, %r895, 2;
	add.s32 	%r911, %r10, %r910;
	atom.shared.add.u32 	%r1357, [%r911], %r113;
$L__BB19_159:
	shfl.sync.idx.b32	%r937|%p103, %r1357, %r112, 31, -1;
	add.s32 	%r116, %r113, %r937;
	shr.u64 	%rd275, %rd558, %r548;
	cvt.u32.u64 	%r939, %rd275;
	and.b32  	%r934, %r939, %r9;
	mov.b32 	%r914, 1;
	// begin inline asm
	{
    .reg .pred p;
    and.b32 %r912, %r934, %r914;    setp.ne.u32 p, %r912, 0;
    vote.ballot.sync.b32 %r912, p, 0xffffffff;
    @!p not.b32 %r912, %r912;
}

	// end inline asm
	mov.b32 	%r917, 2;
	// begin inline asm
	{
    .reg .pred p;
    and.b32 %r915, %r934, %r917;    setp.ne.u32 p, %r915, 0;
    vote.ballot.sync.b32 %r915, p, 0xffffffff;
    @!p not.b32 %r915, %r915;
}

	// end inline asm
	and.b32  	%r940, %r915, %r912;
	mov.b32 	%r920, 4;
	// begin inline asm
	{
    .reg .pred p;
    and.b32 %r918, %r934, %r920;    setp.ne.u32 p, %r918, 0;
    vote.ballot.sync.b32 %r918, p, 0xffffffff;
    @!p not.b32 %r918, %r918;
}

	// end inline asm
	and.b32  	%r941, %r918, %r940;
	mov.b32 	%r923, 8;
	// begin inline asm
	{
    .reg .pred p;
    and.b32 %r921, %r934, %r923;    setp.ne.u32 p, %r921, 0;
    vote.ballot.sync.b32 %r921, p, 0xffffffff;
    @!p not.b32 %r921, %r921;
}

	// end inline asm
	and.b32  	%r942, %r921, %r941;
	mov.b32 	%r926, 16;
	// begin inline asm
	{
    .reg .pred p;
    and.b32 %r924, %r934, %r926;    setp.ne.u32 p, %r924, 0;
    vote.ballot.sync.b32 %r924, p, 0xffffffff;
    @!p not.b32 %r924, %r924;
}

	// end inline asm
	and.b32  	%r943, %r924, %r942;
	mov.b32 	%r929, 32;
	// begin inline asm
	{
    .reg .pred p;
    and.b32 %r927, %r934, %r929;    setp.ne.u32 p, %r927, 0;
    vote.ballot.sync.b32 %r927, p, 0xffffffff;
    @!p not.b32 %r927, %r927;
}

	// end inline asm
	and.b32  	%r944, %r927, %r943;
	mov.b32 	%r932, 64;
	// begin inline asm
	{
    .reg .pred p;
    and.b32 %r930, %r934, %r932;    setp.ne.u32 p, %r930, 0;
    vote.ballot.sync.b32 %r930, p, 0xffffffff;
    @!p not.b32 %r930, %r930;
}

	// end inline asm
	and.b32  	%r945, %r930, %r944;
	mov.b32 	%r935, 128;
	// begin inline asm
	{
    .reg .pred p;
    and.b32 %r933, %r934, %r935;    setp.ne.u32 p, %r933, 0;
    vote.ballot.sync.b32 %r933, p, 0xffffffff;
    @!p not.b32 %r933, %r933;
}

	// end inline asm
	and.b32  	%r946, %r933, %r945;
	clz.b32 	%r947, %r946;
	sub.s32 	%r118, 31, %r947;
	and.b32  	%r948, %r522, %r946;
	popc.b32 	%r119, %r948;
	setp.ne.s32 	%p104, %r204, %r118;
	mov.b32 	%r1358, 0;
	@%p104 bra 	$L__BB19_161;
	shl.b32 	%r949, %r934, 2;
	add.s32 	%r950, %r10, %r949;
	atom.shared.add.u32 	%r1358, [%r950], %r119;
$L__BB19_161:
	shfl.sync.idx.b32	%r976|%p105, %r1358, %r118, 31, -1;
	add.s32 	%r122, %r119, %r976;
	shr.u64 	%rd276, %rd557, %r548;
	cvt.u32.u64 	%r978, %rd276;
	and.b32  	%r973, %r978, %r9;
	mov.b32 	%r953, 1;
	// begin inline asm
	{
    .reg .pred p;
    and.b32 %r951, %r973, %r953;    setp.ne.u32 p, %r951, 0;
    vote.ballot.sync.b32 %r951, p, 0xffffffff;
    @!p not.b32 %r951, %r951;
}

	// end inline asm
	mov.b32 	%r956, 2;
	// begin inline asm
	{
    .reg .pred p;
    and.b32 %r954, %r973, %r956;    setp.ne.u32 p, %r954, 0;
    vote.ballot.sync.b32 %r954, p, 0xffffffff;
    @!p not.b32 %r954, %r954;
}

	// end inline asm
	and.b32  	%r979, %r954, %r951;
	mov.b32 	%r959, 4;
	// begin inline asm
	{
    .reg .pred p;
    and.b32 %r957, %r973, %r959;    setp.ne.u32 p, %r957, 0;
    vote.ballot.sync.b32 %r957, p, 0xffffffff;
    @!p not.b32 %r957, %r957;
}

	// end inline asm
	and.b32  	%r980, %r957, %r979;
	mov.b32 	%r962, 8;
	// begin inline asm
	{
    .reg .pred p;
    and.b32 %r960, %r973, %r962;    setp.ne.u32 p, %r960, 0;
    vote.ballot.sync.b32 %r960, p, 0xffffffff;
    @!p not.b32 %r960, %r960;
}

	// end inline asm
	and.b32  	%r981, %r960, %r980;
	mov.b32 	%r965, 16;
	// begin inline asm
	{
    .reg .pred p;
    and.b32 %r963, %r973, %r965;    setp.ne.u32 p, %r963, 0;
    vote.ballot.sync.b32 %r963, p, 0xffffffff;
    @!p not.b32 %r963, %r963;
}

	// end inline asm
	and.b32  	%r982, %r963, %r981;
	mov.b32 	%r968, 32;
	// begin inline asm
	{
    .reg .pred p;
    and.b32 %r966, %r973, %r968;    setp.ne.u32 p, %r966, 0;
    vote.ballot.sync.b32 %r966, p, 0xffffffff;
    @!p not.b32 %r966, %r966;
}

	// end inline asm
	and.b32  	%r983, %r966, %r982;
	mov.b32 	%r971, 64;
	// begin inline asm
	{
    .reg .pred p;
    and.b32 %r969, %r973, %r971;    setp.ne.u32 p, %r969, 0;
    vote.ballot.sync.b32 %r969, p, 0xffffffff;
    @!p not.b32 %r969, %r969;
}

	// end inline asm
	and.b32  	%r984, %r969, %r983;
	mov.b32 	%r974, 128;
	// begin inline asm
	{
    .reg .pred p;
    and.b32 %r972, %r973, %r974;    setp.ne.u32 p, %r972, 0;
    vote.ballot.sync.b32 %r972, p, 0xffffffff;
    @!p not.b32 %r972, %r972;
}

	// end inline asm
	and.b32  	%r985, %r972, %r984;
	clz.b32 	%r986, %r985;
	sub.s32 	%r124, 31, %r986;
	and.b32  	%r987, %r522, %r985;
	popc.b32 	%r125, %r987;
	setp.ne.s32 	%p106, %r204, %r124;
	mov.b32 	%r1359, 0;
	@%p106 bra 	$L__BB19_163;
	shl.b32 	%r988, %r973, 2;
	add.s32 	%r989, %r10, %r988;
	atom.shared.add.u32 	%r1359, [%r989], %r125;
$L__BB19_163:
	shfl.sync.idx.b32	%r990|%p108, %r1359, %r124, 31, -1;
	add.s32 	%r991, %r125, %r990;
	bar.sync 	0;
	shl.b32 	%r992, %r62, 3;
	mov.u32 	%r993, _ZZN3cub18CUB_300001_SM_10006detail10radix_sort29DeviceRadixSortOnesweepKernelINS1_5radix10policy_hubIxxjE10Policy1000ELNS0_9SortOrderE0ExxjiiNS1_21identity_decomposer_tEEEvPT5_SB_PT3_PKSC_PT1_PKSG_PT2_PKSK_T4_iiT6_E1s;
	add.s32 	%r128, %r993, %r992;
	st.shared.u64 	[%r128+-8], %rd568;
	shl.b32 	%r994, %r68, 3;
	add.s32 	%r129, %r993, %r994;
	st.shared.u64 	[%r129+-8], %rd567;
	shl.b32 	%r995, %r74, 3;
	add.s32 	%r130, %r993, %r995;
	st.shared.u64 	[%r130+-8], %rd566;
	shl.b32 	%r996, %r80, 3;
	add.s32 	%r131, %r993, %r996;
	st.shared.u64 	[%r131+-8], %rd565;
	shl.b32 	%r997, %r86, 3;
	add.s32 	%r132, %r993, %r997;
	st.shared.u64 	[%r132+-8], %rd564;
	shl.b32 	%r998, %r92, 3;
	add.s32 	%r133, %r993, %r998;
	st.shared.u64 	[%r133+-8], %rd563;
	shl.b32 	%r999, %r98, 3;
	add.s32 	%r134, %r993, %r999;
	st.shared.u64 	[%r134+-8], %rd562;
	shl.b32 	%r1000, %r104, 3;
	add.s32 	%r135, %r993, %r1000;
	st.shared.u64 	[%r135+-8], %rd561;
	shl.b32 	%r1001, %r110, 3;
	add.s32 	%r136, %r993, %r1001;
	st.shared.u64 	[%r136+-8], %rd560;
	shl.b32 	%r1002, %r116, 3;
	add.s32 	%r137, %r993, %r1002;
	st.shared.u64 	[%r137+-8], %rd559;
	shl.b32 	%r1003, %r122, 3;
	add.s32 	%r138, %r993, %r1003;
	st.shared.u64 	[%r138+-8], %rd558;
	shl.b32 	%r1004, %r991, 3;
	add.s32 	%r139, %r993, %r1004;
	st.shared.u64 	[%r139+-8], %rd557;
	@%p24 bra 	$L__BB19_171;
	ld.global.u32 	%r1005, [%rd71];
	sub.s32 	%r1363, %r1005, %r55;
	st.shared.u32 	[%r35+36864], %r1363;
	setp.lt.s32 	%p109, %r4, 1;
	mov.u32 	%r1364, %r1342;
	@%p109 bra 	$L__BB19_170;
	mov.b32 	%r1361, -1;
	mov.u32 	%r1360, %r4;
	mov.u32 	%r1364, %r1342;
$L__BB19_166:
	add.s32 	%r144, %r1360, -1;
	shl.b32 	%r1007, %r144, 8;
	add.s32 	%r1008, %r1007, %r1;
	mul.wide.s32 	%rd277, %r1008, 4;
	add.s64 	%rd135, %rd3, %rd277;
$L__BB19_167:
	membar.cta;
	ld.volatile.global.u32 	%r145, [%rd135];
	setp.eq.s32 	%p110, %r145, 0;
	@%p110 bra 	$L__BB19_167;
	and.b32  	%r1009, %r145, 1073741823;
	add.s32 	%r1364, %r1009, %r1364;
	setp.gt.s32 	%p111, %r145, -1;
	vote.sync.ballot.b32 	%r1361, %p111, %r1361;
	setp.gt.u32 	%p113, %r1360, 1;
	and.pred  	%p114, %p111, %p113;
	mov.u32 	%r1360, %r144;
	@%p114 bra 	$L__BB19_166;
	ld.shared.u32 	%r1363, [%r35+36864];
$L__BB19_170:
	or.b32  	%r1010, %r1364, -2147483648;
	st.volatile.global.u32 	[%rd59], %r1010;
	sub.s32 	%r1011, %r1364, %r1342;
	add.s32 	%r1012, %r1011, %r1363;
	st.shared.u32 	[%r35+36864], %r1012;
$L__BB19_171:
	ld.param.u64 	%rd508, [_ZN3cub18CUB_300001_SM_10006detail10radix_sort29DeviceRadixSortOnesweepKernelINS1_5radix10policy_hubIxxjE10Policy1000ELNS0_9SortOrderE0ExxjiiNS1_21identity_decomposer_tEEEvPT5_SB_PT3_PKSC_PT1_PKSG_PT2_PKSK_T4_iiT6__param_2];
	setp.gt.u32 	%p115, %r1, 255;
	setp.lt.s32 	%p116, %r6, %r201;
	setp.eq.s64 	%p117, %rd508, 0;
	or.pred  	%p118, %p117, %p116;
	or.pred  	%p119, %p115, %p118;
	@%p119 bra 	$L__BB19_173;
	ld.shared.u32 	%r1013, [%r35+36864];
	add.s32 	%r1014, %r55, %r1342;
	add.s32 	%r1015, %r1014, %r1013;
	st.global.u32 	[%rd70], %r1015;
$L__BB19_173:
	setp.gt.s32 	%p120, %r6, %r201;
	bar.sync 	0;
	shl.b32 	%r1016, %r1, 2;
	add.s32 	%r151, %r35, %r1016;
	@%p120 bra 	$L__BB19_175;
	ld.shared.u64 	%rd278, [%r151];
	shr.u64 	%rd279, %rd278, %r548;
	cvt.u32.u64 	%r1018, %rd279;
	and.b32  	%r1019, %r1018, %r9;
	shl.b32 	%r1020, %r1019, 2;
	add.s32 	%r1022, %r993, 36864;
	add.s32 	%r1023, %r1022, %r1020;
	ld.shared.u32 	%r1024, [%r1023];
	add.s32 	%r1025, %r1024, %r1;
	xor.b64  	%rd280, %rd278, -9223372036854775808;
	mul.wide.u32 	%rd281, %r1025, 8;
	add.s64 	%rd282, %rd2, %rd281;
	st.global.u64 	[%rd282], %rd280;
	bar.warp.sync 	-1;
	ld.shared.u64 	%rd283, [%r151+3072];
	shr.u64 	%rd284, %rd283, %r548;
	cvt.u32.u64 	%r1026, %rd284;
	and.b32  	%r1027, %r1026, %r9;
	shl.b32 	%r1028, %r1027, 2;
	add.s32 	%r1029, %r1022, %r1028;
	ld.shared.u32 	%r1030, [%r1029];
	add.s32 	%r1031, %r1, %r1030;
	add.s32 	%r1032, %r1031, 384;
	xor.b64  	%rd285, %rd283, -9223372036854775808;
	mul.wide.u32 	%rd286, %r1032, 8;
	add.s64 	%rd287, %rd2, %rd286;
	st.global.u64 	[%rd287], %rd285;
	bar.warp.sync 	-1;
	ld.shared.u64 	%rd288, [%r151+6144];
	shr.u64 	%rd289, %rd288, %r548;
	cvt.u32.u64 	%r1033, %rd289;
	and.b32  	%r1034, %r1033, %r9;
	shl.b32 	%r1035, %r1034, 2;
	add.s32 	%r1036, %r1022, %r1035;
	ld.shared.u32 	%r1037, [%r1036];
	add.s32 	%r1038, %r1, %r1037;
	add.s32 	%r1039, %r1038, 768;
	xor.b64  	%rd290, %rd288, -9223372036854775808;
	mul.wide.u32 	%rd291, %r1039, 8;
	add.s64 	%rd292, %rd2, %rd291;
	st.global.u64 	[%rd292], %rd290;
	bar.warp.sync 	-1;
	ld.shared.u64 	%rd293, [%r151+9216];
	shr.u64 	%rd294, %rd293, %r548;
	cvt.u32.u64 	%r1040, %rd294;
	and.b32  	%r1041, %r1040, %r9;
	shl.b32 	%r1042, %r1041, 2;
	add.s32 	%r1043, %r1022, %r1042;
	ld.shared.u32 	%r1044, [%r1043];
	add.s32 	%r1045, %r1, %r1044;
	add.s32 	%r1046, %r1045, 1152;
	xor.b64  	%rd295, %rd293, -9223372036854775808;
	mul.wide.u32 	%rd296, %r1046, 8;
	add.s64 	%rd297, %rd2, %rd296;
	st.global.u64 	[%rd297], %rd295;
	bar.warp.sync 	-1;
	ld.shared.u64 	%rd298, [%r151+12288];
	shr.u64 	%rd299, %rd298, %r548;
	cvt.u32.u64 	%r1047, %rd299;
	and.b32  	%r1048, %r1047, %r9;
	shl.b32 	%r1049, %r1048, 2;
	add.s32 	%r1050, %r1022, %r1049;
	ld.shared.u32 	%r1051, [%r1050];
	add.s32 	%r1052, %r1, %r1051;
	add.s32 	%r1053, %r1052, 1536;
	xor.b64  	%rd300, %rd298, -9223372036854775808;
	mul.wide.u32 	%rd301, %r1053, 8;
	add.s64 	%rd302, %rd2, %rd301;
	st.global.u64 	[%rd302], %rd300;
	bar.warp.sync 	-1;
	ld.shared.u64 	%rd303, [%r151+15360];
	shr.u64 	%rd304, %rd303, %r548;
	cvt.u32.u64 	%r1054, %rd304;
	and.b32  	%r1055, %r1054, %r9;
	shl.b32 	%r1056, %r1055, 2;
	add.s32 	%r1057, %r1022, %r1056;
	ld.shared.u32 	%r1058, [%r1057];
	add.s32 	%r1059, %r1, %r1058;
	add.s32 	%r1060, %r1059, 1920;
	xor.b64  	%rd305, %rd303, -9223372036854775808;
	mul.wide.u32 	%rd306, %r1060, 8;
	add.s64 	%rd307, %rd2, %rd306;
	st.global.u64 	[%rd307], %rd305;
	bar.warp.sync 	-1;
	ld.shared.u64 	%rd308, [%r151+18432];
	shr.u64 	%rd309, %rd308, %r548;
	cvt.u32.u64 	%r1061, %rd309;
	and.b32  	%r1062, %r1061, %r9;
	shl.b32 	%r1063, %r1062, 2;
	add.s32 	%r1064, %r1022, %r1063;
	ld.shared.u32 	%r1065, [%r1064];
	add.s32 	%r1066, %r1, %r1065;
	add.s32 	%r1067, %r1066, 2304;
	xor.b64  	%rd310, %rd308, -9223372036854775808;
	mul.wide.u32 	%rd311, %r1067, 8;
	add.s64 	%rd312, %rd2, %rd311;
	st.global.u64 	[%rd312], %rd310;
	bar.warp.sync 	-1;
	ld.shared.u64 	%rd313, [%r151+21504];
	shr.u64 	%rd314, %rd313, %r548;
	cvt.u32.u64 	%r1068, %rd314;
	and.b32  	%r1069, %r1068, %r9;
	shl.b32 	%r1070, %r1069, 2;
	add.s32 	%r1071, %r1022, %r1070;
	ld.shared.u32 	%r1072, [%r1071];
	add.s32 	%r1073, %r1, %r1072;
	add.s32 	%r1074, %r1073, 2688;
	xor.b64  	%rd315, %rd313, -9223372036854775808;
	mul.wide.u32 	%rd316, %r1074, 8;
	add.s64 	%rd317, %rd2, %rd316;
	st.global.u64 	[%rd317], %rd315;
	bar.warp.sync 	-1;
	ld.shared.u64 	%rd318, [%r151+24576];
	shr.u64 	%rd319, %rd318, %r548;
	cvt.u32.u64 	%r1075, %rd319;
	and.b32  	%r1076, %r1075, %r9;
	shl.b32 	%r1077, %r1076, 2;
	add.s32 	%r1078, %r1022, %r1077;
	ld.shared.u32 	%r1079, [%r1078];
	add.s32 	%r1080, %r1, %r1079;
	add.s32 	%r1081, %r1080, 3072;
	xor.b64  	%rd320, %rd318, -9223372036854775808;
	mul.wide.u32 	%rd321, %r1081, 8;
	add.s64 	%rd322, %rd2, %rd321;
	st.global.u64 	[%rd322], %rd320;
	bar.warp.sync 	-1;
	ld.shared.u64 	%rd323, [%r151+27648];
	shr.u64 	%rd324, %rd323, %r548;
	cvt.u32.u64 	%r1082, %rd324;
	and.b32  	%r1083, %r1082, %r9;
	shl.b32 	%r1084, %r1083, 2;
	add.s32 	%r1085, %r1022, %r1084;
	ld.shared.u32 	%r1086, [%r1085];
	add.s32 	%r1087, %r1, %r1086;
	add.s32 	%r1088, %r1087, 3456;
	xor.b64  	%rd325, %rd323, -9223372036854775808;
	mul.wide.u32 	%rd326, %r1088, 8;
	add.s64 	%rd327, %rd2, %rd326;
	st.global.u64 	[%rd327], %rd325;
	bar.warp.sync 	-1;
	ld.shared.u64 	%rd328, [%r151+30720];
	shr.u64 	%rd329, %rd328, %r548;
	cvt.u32.u64 	%r1089, %rd329;
	and.b32  	%r1090, %r1089, %r9;
	shl.b32 	%r1091, %r1090, 2;
	add.s32 	%r1092, %r1022, %r1091;
	ld.shared.u32 	%r1093, [%r1092];
	add.s32 	%r1094, %r1, %r1093;
	add.s32 	%r1095, %r1094, 3840;
	xor.b64  	%rd330, %rd328, -9223372036854775808;
	mul.wide.u32 	%rd331, %r1095, 8;
	add.s64 	%rd332, %rd2, %rd331;
	st.global.u64 	[%rd332], %rd330;
	bar.warp.sync 	-1;
	ld.shared.u64 	%rd333, [%r151+33792];
	shr.u64 	%rd334, %rd333, %r548;
	cvt.u32.u64 	%r1096, %rd334;
	and.b32  	%r1097, %r1096, %r9;
	shl.b32 	%r1098, %r1097, 2;
	add.s32 	%r1099, %r1022, %r1098;
	ld.shared.u32 	%r1100, [%r1099];
	add.s32 	%r1101, %r1, %r1100;
	add.s32 	%r1102, %r1101, 4224;
	xor.b64  	%rd335, %rd333, -9223372036854775808;
	mul.wide.u32 	%rd336, %r1102, 8;
	add.s64 	%rd337, %rd2, %rd336;
	st.global.u64 	[%rd337], %rd335;
	bar.warp.sync 	-1;
	bra.uni 	$L__BB19_200;
$L__BB19_175:
	mad.lo.s32 	%r152, %r4, -4608, %r201;
	setp.ge.s32 	%p121, %r1, %r152;
	@%p121 bra 	$L__BB19_177;
	ld.shared.u64 	%rd338, [%r151];
	shr.u64 	%rd339, %rd338, %r548;
	cvt.u32.u64 	%r1104, %rd339;
	and.b32  	%r1105, %r1104, %r9;
	shl.b32 	%r1106, %r1105, 2;
	add.s32 	%r1108, %r993, %r1106;
	ld.shared.u32 	%r1109, [%r1108+36864];
	xor.b64  	%rd340, %rd338, -9223372036854775808;
	add.s32 	%r1110, %r1109, %r1;
	mul.wide.u32 	%rd341, %r1110, 8;
	add.s64 	%rd342, %rd2, %rd341;
	st.global.u64 	[%rd342], %rd340;
$L__BB19_177:
	bar.warp.sync 	-1;
	add.s32 	%r153, %r1, 384;
	setp.ge.s32 	%p122, %r153, %r152;
	@%p122 bra 	$L__BB19_179;
	ld.shared.u64 	%rd343, [%r151+3072];
	shr.u64 	%rd344, %rd343, %r548;
	cvt.u32.u64 	%r1112, %rd344;
	and.b32  	%r1113, %r1112, %r9;
	shl.b32 	%r1114, %r1113, 2;
	add.s32 	%r1116, %r993, %r1114;
	ld.shared.u32 	%r1117, [%r1116+36864];
	xor.b64  	%rd345, %rd343, -9223372036854775808;
	add.s32 	%r1118, %r1117, %r153;
	mul.wide.u32 	%rd346, %r1118, 8;
	add.s64 	%rd347, %rd2, %rd346;
	st.global.u64 	[%rd347], %rd345;
$L__BB19_179:
	bar.warp.sync 	-1;
	add.s32 	%r154, %r1, 768;
	setp.ge.s32 	%p123, %r154, %r152;
	@%p123 bra 	$L__BB19_181;
	ld.shared.u64 	%rd348, [%r151+6144];
	shr.u64 	%rd349, %rd348, %r548;
	cvt.u32.u64 	%r1120, %rd349;
	and.b32  	%r1121, %r1120, %r9;
	shl.b32 	%r1122, %r1121, 2;
	add.s32 	%r1124, %r993, %r1122;
	ld.shared.u32 	%r1125, [%r1124+36864];
	xor.b64  	%rd350, %rd348, -9223372036854775808;
	add.s32 	%r1126, %r1125, %r154;
	mul.wide.u32 	%rd351, %r1126, 8;
	add.s64 	%rd352, %rd2, %rd351;
	st.global.u64 	[%rd352], %rd350;
$L__BB19_181:
	bar.warp.sync 	-1;
	add.s32 	%r155, %r1, 1152;
	setp.ge.s32 	%p124, %r155, %r152;
	@%p124 bra 	$L__BB19_183;
	ld.shared.u64 	%rd353, [%r151+9216];
	shr.u64 	%rd354, %rd353, %r548;
	cvt.u32.u64 	%r1128, %rd354;
	and.b32  	%r1129, %r1128, %r9;
	shl.b32 	%r1130, %r1129, 2;
	add.s32 	%r1132, %r993, %r1130;
	ld.shared.u32 	%r1133, [%r1132+36864];
	xor.b64  	%rd355, %rd353, -9223372036854775808;
	add.s32 	%r1134, %r1133, %r155;
	mul.wide.u32 	%rd356, %r1134, 8;
	add.s64 	%rd357, %rd2, %rd356;
	st.global.u64 	[%rd357], %rd355;
$L__BB19_183:
	bar.warp.sync 	-1;
	add.s32 	%r156, %r1, 1536;
	setp.ge.s32 	%p125, %r156, %r152;
	@%p125 bra 	$L__BB19_185;
	ld.shared.u64 	%rd358, [%r151+12288];
	shr.u64 	%rd359, %rd358, %r548;
	cvt.u32.u64 	%r1136, %rd359;
	and.b32  	%r1137, %r1136, %r9;
	shl.b32 	%r1138, %r1137, 2;
	add.s32 	%r1140, %r993, %r1138;
	ld.shared.u32 	%r1141, [%r1140+36864];
	xor.b64  	%rd360, %rd358, -9223372036854775808;
	add.s32 	%r1142, %r1141, %r156;
	mul.wide.u32 	%rd361, %r1142, 8;
	add.s64 	%rd362, %rd2, %rd361;
	st.global.u64 	[%rd362], %rd360;
$L__BB19_185:
	bar.warp.sync 	-1;
	add.s32 	%r157, %r1, 1920;
	setp.ge.s32 	%p126, %r157, %r152;
	@%p126 bra 	$L__BB19_187;
	ld.shared.u64 	%rd363, [%r151+15360];
	shr.u64 	%rd364, %rd363, %r548;
	cvt.u32.u64 	%r1144, %rd364;
	and.b32  	%r1145, %r1144, %r9;
	shl.b32 	%r1146, %r1145, 2;
	add.s32 	%r1148, %r993, %r1146;
	ld.shared.u32 	%r1149, [%r1148+36864];
	xor.b64  	%rd365, %rd363, -9223372036854775808;
	add.s32 	%r1150, %r1149, %r157;
	mul.wide.u32 	%rd366, %r1150, 8;
	add.s64 	%rd367, %rd2, %rd366;
	st.global.u64 	[%rd367], %rd365;
$L__BB19_187:
	bar.warp.sync 	-1;
	add.s32 	%r158, %r1, 2304;
	setp.ge.s32 	%p127, %r158, %r152;
	@%p127 bra 	$L__BB19_189;
	ld.shared.u64 	%rd368, [%r151+18432];
	shr.u64 	%rd369, %rd368, %r548;
	cvt.u32.u64 	%r1152, %rd369;
	and.b32  	%r1153, %r1152, %r9;
	shl.b32 	%r1154, %r1153, 2;
	add.s32 	%r1156, %r993, %r1154;
	ld.shared.u32 	%r1157, [%r1156+36864];
	xor.b64  	%rd370, %rd368, -9223372036854775808;
	add.s32 	%r1158, %r1157, %r158;
	mul.wide.u32 	%rd371, %r1158, 8;
	add.s64 	%rd372, %rd2, %rd371;
	st.global.u64 	[%rd372], %rd370;
$L__BB19_189:
	bar.warp.sync 	-1;
	add.s32 	%r159, %r1, 2688;
	setp.ge.s32 	%p128, %r159, %r152;
	@%p128 bra 	$L__BB19_191;
	ld.shared.u64 	%rd373, [%r151+21504];
	shr.u64 	%rd374, %rd373, %r548;
	cvt.u32.u64 	%r1160, %rd374;
	and.b32  	%r1161, %r1160, %r9;
	shl.b32 	%r1162, %r1161, 2;
	add.s32 	%r1164, %r993, %r1162;
	ld.shared.u32 	%r1165, [%r1164+36864];
	xor.b64  	%rd375, %rd373, -9223372036854775808;
	add.s32 	%r1166, %r1165, %r159;
	mul.wide.u32 	%rd376, %r1166, 8;
	add.s64 	%rd377, %rd2, %rd376;
	st.global.u64 	[%rd377], %rd375;
$L__BB19_191:
	bar.warp.sync 	-1;
	or.b32  	%r160, %r1, 3072;
	setp.ge.s32 	%p129, %r160, %r152;
	@%p129 bra 	$L__BB19_193;
	ld.shared.u64 	%rd378, [%r151+24576];
	shr.u64 	%rd379, %rd378, %r548;
	cvt.u32.u64 	%r1168, %rd379;
	and.b32  	%r1169, %r1168, %r9;
	shl.b32 	%r1170, %r1169, 2;
	add.s32 	%r1172, %r993, %r1170;
	ld.shared.u32 	%r1173, [%r1172+36864];
	xor.b64  	%rd380, %rd378, -9223372036854775808;
	add.s32 	%r1174, %r1173, %r160;
	mul.wide.u32 	%rd381, %r1174, 8;
	add.s64 	%rd382, %rd2, %rd381;
	st.global.u64 	[%rd382], %rd380;
$L__BB19_193:
	bar.warp.sync 	-1;
	add.s32 	%r161, %r1, 3456;
	setp.ge.s32 	%p130, %r161, %r152;
	@%p130 bra 	$L__BB19_195;
	ld.shared.u64 	%rd383, [%r151+27648];
	shr.u64 	%rd384, %rd383, %r548;
	cvt.u32.u64 	%r1176, %rd384;
	and.b32  	%r1177, %r1176, %r9;
	shl.b32 	%r1178, %r1177, 2;
	add.s32 	%r1180, %r993, %r1178;
	ld.shared.u32 	%r1181, [%r1180+36864];
	xor.b64  	%rd385, %rd383, -9223372036854775808;
	add.s32 	%r1182, %r1181, %r161;
	mul.wide.u32 	%rd386, %r1182, 8;
	add.s64 	%rd387, %rd2, %rd386;
	st.global.u64 	[%rd387], %rd385;
$L__BB19_195:
	bar.warp.sync 	-1;
	add.s32 	%r162, %r1, 3840;
	setp.ge.s32 	%p131, %r162, %r152;
	@%p131 bra 	$L__BB19_197;
	ld.shared.u64 	%rd388, [%r151+30720];
	shr.u64 	%rd389, %rd388, %r548;
	cvt.u32.u64 	%r1184, %rd389;
	and.b32  	%r1185, %r1184, %r9;
	shl.b32 	%r1186, %r1185, 2;
	add.s32 	%r1188, %r993, %r1186;
	ld.shared.u32 	%r1189, [%r1188+36864];
	xor.b64  	%rd390, %rd388, -9223372036854775808;
	add.s32 	%r1190, %r1189, %r162;
	mul.wide.u32 	%rd391, %r1190, 8;
	add.s64 	%rd392, %rd2, %rd391;
	st.global.u64 	[%rd392], %rd390;
$L__BB19_197:
	bar.warp.sync 	-1;
	add.s32 	%r163, %r1, 4224;
	setp.ge.s32 	%p132, %r163, %r152;
	@%p132 bra 	$L__BB19_199;
	ld.shared.u64 	%rd393, [%r151+33792];
	shr.u64 	%rd394, %rd393, %r548;
	cvt.u32.u64 	%r1192, %rd394;
	and.b32  	%r1193, %r1192, %r9;
	shl.b32 	%r1194, %r1193, 2;
	add.s32 	%r1196, %r993, %r1194;
	ld.shared.u32 	%r1197, [%r1196+36864];
	xor.b64  	%rd395, %rd393, -9223372036854775808;
	add.s32 	%r1198, %r1197, %r163;
	mul.wide.u32 	%rd396, %r1198, 8;
	add.s64 	%rd397, %rd2, %rd396;
	st.global.u64 	[%rd397], %rd395;
$L__BB19_199:
	bar.warp.sync 	-1;
$L__BB19_200:
	setp.gt.s32 	%p133, %r6, %r201;
	ld.shared.u64 	%rd398, [%r151];
	shr.u64 	%rd399, %rd398, %r548;
	cvt.u32.u64 	%r1200, %rd399;
	and.b32  	%r164, %r1200, %r9;
	add.s32 	%r165, %r1, 384;
	ld.shared.u64 	%rd400, [%r151+3072];
	shr.u64 	%rd401, %rd400, %r548;
	cvt.u32.u64 	%r1201, %rd401;
	and.b32  	%r166, %r1201, %r9;
	add.s32 	%r167, %r1, 768;
	ld.shared.u64 	%rd402, [%r151+6144];
	shr.u64 	%rd403, %rd402, %r548;
	cvt.u32.u64 	%r1202, %rd403;
	and.b32  	%r168, %r1202, %r9;
	add.s32 	%r169, %r1, 1152;
	ld.shared.u64 	%rd404, [%r151+9216];
	shr.u64 	%rd405, %rd404, %r548;
	cvt.u32.u64 	%r1203, %rd405;
	and.b32  	%r170, %r1203, %r9;
	add.s32 	%r171, %r1, 1536;
	ld.shared.u64 	%rd406, [%r151+12288];
	shr.u64 	%rd407, %rd406, %r548;
	cvt.u32.u64 	%r1204, %rd407;
	and.b32  	%r172, %r1204, %r9;
	add.s32 	%r173, %r1, 1920;
	ld.shared.u64 	%rd408, [%r151+15360];
	shr.u64 	%rd409, %rd408, %r548;
	cvt.u32.u64 	%r1205, %rd409;
	and.b32  	%r174, %r1205, %r9;
	add.s32 	%r175, %r1, 2304;
	ld.shared.u64 	%rd410, [%r151+18432];
	shr.u64 	%rd411, %rd410, %r548;
	cvt.u32.u64 	%r1206, %rd411;
	and.b32  	%r176, %r1206, %r9;
	add.s32 	%r177, %r1, 2688;
	ld.shared.u64 	%rd412, [%r151+21504];
	shr.u64 	%rd413, %rd412, %r548;
	cvt.u32.u64 	%r1207, %rd413;
	and.b32  	%r178, %r1207, %r9;
	or.b32  	%r179, %r1, 3072;
	ld.shared.u64 	%rd414, [%r151+24576];
	shr.u64 	%rd415, %rd414, %r548;
	cvt.u32.u64 	%r1208, %rd415;
	and.b32  	%r180, %r1208, %r9;
	add.s32 	%r181, %r1, 3456;
	ld.shared.u64 	%rd416, [%r151+27648];
	shr.u64 	%rd417, %rd416, %r548;
	cvt.u32.u64 	%r1209, %rd417;
	and.b32  	%r182, %r1209, %r9;
	add.s32 	%r183, %r1, 3840;
	ld.shared.u64 	%rd418, [%r151+30720];
	shr.u64 	%rd419, %rd418, %r548;
	cvt.u32.u64 	%r1210, %rd419;
	and.b32  	%r184, %r1210, %r9;
	add.s32 	%r185, %r1, 4224;
	ld.shared.u64 	%rd420, [%r151+33792];
	shr.u64 	%rd421, %rd420, %r548;
	cvt.u32.u64 	%r1211, %rd421;
	and.b32  	%r186, %r1211, %r9;
	@%p133 bra 	$L__BB19_202;
	ld.global.u64 	%rd580, [%rd69];
	ld.global.u64 	%rd581, [%rd69+256];
	ld.global.u64 	%rd582, [%rd69+512];
	ld.global.u64 	%rd583, [%rd69+768];
	ld.global.u64 	%rd584, [%rd69+1024];
	ld.global.u64 	%rd585, [%rd69+1280];
	ld.global.u64 	%rd586, [%rd69+1536];
	ld.global.u64 	%rd587, [%rd69+1792];
	ld.global.u64 	%rd588, [%rd69+2048];
	ld.global.u64 	%rd589, [%rd69+2304];
	ld.global.u64 	%rd590, [%rd69+2560];
	ld.global.u64 	%rd591, [%rd69+2816];
	bra.uni 	$L__BB19_226;
$L__BB19_202:
	cvt.u32.u64 	%r1212, %rd68;
	sub.s32 	%r187, %r201, %r5;
	setp.ge.s32 	%p134, %r1212, %r187;
	@%p134 bra 	$L__BB19_204;
	ld.global.u64 	%rd580, [%rd69];
$L__BB19_204:
	add.s32 	%r1214, %r1212, 32;
	setp.ge.s32 	%p135, %r1214, %r187;
	@%p135 bra 	$L__BB19_206;
	ld.global.u64 	%rd581, [%rd69+256];
$L__BB19_206:
	add.s32 	%r1216, %r1212, 64;
	setp.ge.s32 	%p136, %r1216, %r187;
	@%p136 bra 	$L__BB19_208;
	ld.global.u64 	%rd582, [%rd69+512];
$L__BB19_208:
	add.s32 	%r1218, %r1212, 96;
	setp.ge.s32 	%p137, %r1218, %r187;
	@%p137 bra 	$L__BB19_210;
	ld.global.u64 	%rd583, [%rd69+768];
$L__BB19_210:
	cvt.u32.u64 	%r1219, %rd68;
	add.s32 	%r1220, %r1219, 128;
	setp.ge.s32 	%p138, %r1220, %r187;
	@%p138 bra 	$L__BB19_212;
	ld.global.u64 	%rd584, [%rd69+1024];
$L__BB19_212:
	cvt.u32.u64 	%r1221, %rd68;
	add.s32 	%r1222, %r1221, 160;
	setp.ge.s32 	%p139, %r1222, %r187;
	@%p139 bra 	$L__BB19_214;
	ld.global.u64 	%rd585, [%rd69+1280];
$L__BB19_214:
	cvt.u32.u64 	%r1223, %rd68;
	add.s32 	%r1224, %r1223, 192;
	setp.ge.s32 	%p140, %r1224, %r187;
	@%p140 bra 	$L__BB19_216;
	ld.global.u64 	%rd586, [%rd69+1536];
$L__BB19_216:
	cvt.u32.u64 	%r1225, %rd68;
	add.s32 	%r1226, %r1225, 224;
	setp.ge.s32 	%p141, %r1226, %r187;
	@%p141 bra 	$L__BB19_218;
	ld.global.u64 	%rd587, [%rd69+1792];
$L__BB19_218:
	cvt.u32.u64 	%r1227, %rd68;
	add.s32 	%r1228, %r1227, 256;
	setp.ge.s32 	%p142, %r1228, %r187;
	@%p142 bra 	$L__BB19_220;
	ld.global.u64 	%rd588, [%rd69+2048];
$L__BB19_220:
	cvt.u32.u64 	%r1229, %rd68;
	add.s32 	%r1230, %r1229, 288;
	setp.ge.s32 	%p143, %r1230, %r187;
	@%p143 bra 	$L__BB19_222;
	ld.global.u64 	%rd589, [%rd69+2304];
$L__BB19_222:
	cvt.u32.u64 	%r1231, %rd68;
	add.s32 	%r1232, %r1231, 320;
	setp.ge.s32 	%p144, %r1232, %r187;
	@%p144 bra 	$L__BB19_224;
	ld.global.u64 	%rd590, [%rd69+2560];
$L__BB19_224:
	cvt.u32.u64 	%r1233, %rd68;
	add.s32 	%r1234, %r1233, 352;
	setp.ge.s32 	%p145, %r1234, %r187;
	@%p145 bra 	$L__BB19_226;
	ld.global.u64 	%rd591, [%rd69+2816];
$L__BB19_226:
	bar.sync 	0;
	st.shared.u64 	[%r128+-8], %rd580;
	st.shared.u64 	[%r129+-8], %rd581;
	st.shared.u64 	[%r130+-8], %rd582;
	st.shared.u64 	[%r131+-8], %rd583;
	st.shared.u64 	[%r132+-8], %rd584;
	st.shared.u64 	[%r133+-8], %rd585;
	st.shared.u64 	[%r134+-8], %rd586;
	st.shared.u64 	[%r135+-8], %rd587;
	st.shared.u64 	[%r136+-8], %rd588;
	st.shared.u64 	[%r137+-8], %rd589;
	st.shared.u64 	[%r138+-8], %rd590;
	st.shared.u64 	[%r139+-8], %rd591;
	bar.sync 	0;
	@%p133 bra 	$L__BB19_228;
	ld.shared.u64 	%rd434, [%r151];
	shl.b32 	%r1235, %r164, 2;
	mov.u32 	%r1236, _ZZN3cub18CUB_300001_SM_10006detail10radix_sort29DeviceRadixSortOnesweepKernelINS1_5radix10policy_hubIxxjE10Policy1000ELNS0_9SortOrderE0ExxjiiNS1_21identity_decomposer_tEEEvPT5_SB_PT3_PKSC_PT1_PKSG_PT2_PKSK_T4_iiT6_E1s;
	add.s32 	%r1237, %r1236, 36864;
	add.s32 	%r1238, %r1237, %r1235;
	ld.shared.u32 	%r1239, [%r1238];
	add.s32 	%r1240, %r1239, %r1;
	mul.wide.u32 	%rd435, %r1240, 8;
	add.s64 	%rd436, %rd1, %rd435;
	st.global.u64 	[%rd436], %rd434;
	bar.warp.sync 	-1;
	ld.shared.u64 	%rd437, [%r151+3072];
	shl.b32 	%r1241, %r166, 2;
	add.s32 	%r1242, %r1237, %r1241;
	ld.shared.u32 	%r1243, [%r1242];
	add.s32 	%r1244, %r1243, %r165;
	mul.wide.u32 	%rd438, %r1244, 8;
	add.s64 	%rd439, %rd1, %rd438;
	st.global.u64 	[%rd439], %rd437;
	bar.warp.sync 	-1;
	ld.shared.u64 	%rd440, [%r151+6144];
	shl.b32 	%r1245, %r168, 2;
	add.s32 	%r1246, %r1237, %r1245;
	ld.shared.u32 	%r1247, [%r1246];
	add.s32 	%r1248, %r1247, %r167;
	mul.wide.u32 	%rd441, %r1248, 8;
	add.s64 	%rd442, %rd1, %rd441;
	st.global.u64 	[%rd442], %rd440;
	bar.warp.sync 	-1;
	ld.shared.u64 	%rd443, [%r151+9216];
	shl.b32 	%r1249, %r170, 2;
	add.s32 	%r1250, %r1237, %r1249;
	ld.shared.u32 	%r1251, [%r1250];
	add.s32 	%r1252, %r1251, %r169;
	mul.wide.u32 	%rd444, %r1252, 8;
	add.s64 	%rd445, %rd1, %rd444;
	st.global.u64 	[%rd445], %rd443;
	bar.warp.sync 	-1;
	ld.shared.u64 	%rd446, [%r151+12288];
	shl.b32 	%r1253, %r172, 2;
	add.s32 	%r1254, %r1237, %r1253;
	ld.shared.u32 	%r1255, [%r1254];
	add.s32 	%r1256, %r1255, %r171;
	mul.wide.u32 	%rd447, %r1256, 8;
	add.s64 	%rd448, %rd1, %rd447;
	st.global.u64 	[%rd448], %rd446;
	bar.warp.sync 	-1;
	ld.shared.u64 	%rd449, [%r151+15360];
	shl.b32 	%r1257, %r174, 2;
	add.s32 	%r1258, %r1237, %r1257;
	ld.shared.u32 	%r1259, [%r1258];
	add.s32 	%r1260, %r1259, %r173;
	mul.wide.u32 	%rd450, %r1260, 8;
	add.s64 	%rd451, %rd1, %rd450;
	st.global.u64 	[%rd451], %rd449;
	bar.warp.sync 	-1;
	ld.shared.u64 	%rd452, [%r151+18432];
	shl.b32 	%r1261, %r176, 2;
	add.s32 	%r1262, %r1237, %r1261;
	ld.shared.u32 	%r1263, [%r1262];
	add.s32 	%r1264, %r1263, %r175;
	mul.wide.u32 	%rd453, %r1264, 8;
	add.s64 	%rd454, %rd1, %rd453;
	st.global.u64 	[%rd454], %rd452;
	bar.warp.sync 	-1;
	ld.shared.u64 	%rd455, [%r151+21504];
	shl.b32 	%r1265, %r178, 2;
	add.s32 	%r1266, %r1237, %r1265;
	ld.shared.u32 	%r1267, [%r1266];
	add.s32 	%r1268, %r1267, %r177;
	mul.wide.u32 	%rd456, %r1268, 8;
	add.s64 	%rd457, %rd1, %rd456;
	st.global.u64 	[%rd457], %rd455;
	bar.warp.sync 	-1;
	ld.shared.u64 	%rd458, [%r151+24576];
	shl.b32 	%r1269, %r180, 2;
	add.s32 	%r1270, %r1237, %r1269;
	ld.shared.u32 	%r1271, [%r1270];
	add.s32 	%r1272, %r1271, %r179;
	mul.wide.u32 	%rd459, %r1272, 8;
	add.s64 	%rd460, %rd1, %rd459;
	st.global.u64 	[%rd460], %rd458;
	bar.warp.sync 	-1;
	ld.shared.u64 	%rd461, [%r151+27648];
	shl.b32 	%r1273, %r182, 2;
	add.s32 	%r1274, %r1237, %r1273;
	ld.shared.u32 	%r1275, [%r1274];
	add.s32 	%r1276, %r1275, %r181;
	mul.wide.u32 	%rd462, %r1276, 8;
	add.s64 	%rd463, %rd1, %rd462;
	st.global.u64 	[%rd463], %rd461;
	bar.warp.sync 	-1;
	ld.shared.u64 	%rd464, [%r151+30720];
	shl.b32 	%r1277, %r184, 2;
	add.s32 	%r1278, %r1237, %r1277;
	ld.shared.u32 	%r1279, [%r1278];
	add.s32 	%r1280, %r1279, %r183;
	mul.wide.u32 	%rd465, %r1280, 8;
	add.s64 	%rd466, %rd1, %rd465;
	st.global.u64 	[%rd466], %rd464;
	bar.warp.sync 	-1;
	ld.shared.u64 	%rd467, [%r151+33792];
	shl.b32 	%r1281, %r186, 2;
	add.s32 	%r1282, %r1237, %r1281;
	ld.shared.u32 	%r1283, [%r1282];
	add.s32 	%r1284, %r1283, %r185;
	mul.wide.u32 	%rd468, %r1284, 8;
	add.s64 	%rd469, %rd1, %rd468;
	st.global.u64 	[%rd469], %rd467;
	bar.warp.sync 	-1;
	bra.uni 	$L__BB19_253;
$L__BB19_228:
	mad.lo.s32 	%r188, %r4, -4608, %r201;
	shl.b32 	%r1285, %r164, 2;
	mov.u32 	%r1286, _ZZN3cub18CUB_300001_SM_10006detail10radix_sort29DeviceRadixSortOnesweepKernelINS1_5radix10policy_hubIxxjE10Policy1000ELNS0_9SortOrderE0ExxjiiNS1_21identity_decomposer_tEEEvPT5_SB_PT3_PKSC_PT1_PKSG_PT2_PKSK_T4_iiT6_E1s;
	add.s32 	%r1287, %r1286, %r1285;
	ld.shared.u32 	%r1288, [%r1287+36864];
	add.s32 	%r189, %r1288, %r1;
	setp.ge.s32 	%p147, %r1, %r188;
	@%p147 bra 	$L__BB19_230;
	ld.shared.u64 	%rd470, [%r151];
	mul.wide.u32 	%rd471, %r189, 8;
	add.s64 	%rd472, %rd1, %rd471;
	st.global.u64 	[%rd472], %rd470;
$L__BB19_230:
	bar.warp.sync 	-1;
	shl.b32 	%r1289, %r166, 2;
	add.s32 	%r1291, %r1286, %r1289;
	ld.shared.u32 	%r1292, [%r1291+36864];
	add.s32 	%r190, %r1292, %r165;
	setp.ge.s32 	%p148, %r165, %r188;
	@%p148 bra 	$L__BB19_232;
	ld.shared.u64 	%rd473, [%r151+3072];
	mul.wide.u32 	%rd474, %r190, 8;
	add.s64 	%rd475, %rd1, %rd474;
	st.global.u64 	[%rd475], %rd473;
$L__BB19_232:
	bar.warp.sync 	-1;
	shl.b32 	%r1293, %r168, 2;
	add.s32 	%r1295, %r1286, %r1293;
	ld.shared.u32 	%r1296, [%r1295+36864];
	add.s32 	%r191, %r1296, %r167;
	setp.ge.s32 	%p149, %r167, %r188;
	@%p149 bra 	$L__BB19_234;
	ld.shared.u64 	%rd476, [%r151+6144];
	mul.wide.u32 	%rd477, %r191, 8;
	add.s64 	%rd478, %rd1, %rd477;
	st.global.u64 	[%rd478], %rd476;
$L__BB19_234:
	bar.warp.sync 	-1;
	shl.b32 	%r1297, %r170, 2;
	add.s32 	%r1299, %r1286, %r1297;
	ld.shared.u32 	%r1300, [%r1299+36864];
	add.s32 	%r192, %r1300, %r169;
	setp.ge.s32 	%p150, %r169, %r188;
	@%p150 bra 	$L__BB19_236;
	ld.shared.u64 	%rd479, [%r151+9216];
	mul.wide.u32 	%rd480, %r192, 8;
	add.s64 	%rd481, %rd1, %rd480;
	st.global.u64 	[%rd481], %rd479;
$L__BB19_236:
	bar.warp.sync 	-1;
	shl.b32 	%r1301, %r172, 2;
	add.s32 	%r1303, %r1286, %r1301;
	ld.shared.u32 	%r1304, [%r1303+36864];
	add.s32 	%r193, %r1304, %r171;
	setp.ge.s32 	%p151, %r171, %r188;
	@%p151 bra 	$L__BB19_238;
	ld.shared.u64 	%rd482, [%r151+12288];
	mul.wide.u32 	%rd483, %r193, 8;
	add.s64 	%rd484, %rd1, %rd483;
	st.global.u64 	[%rd484], %rd482;
$L__BB19_238:
	bar.warp.sync 	-1;
	shl.b32 	%r1305, %r174, 2;
	add.s32 	%r1307, %r1286, %r1305;
	ld.shared.u32 	%r1308, [%r1307+36864];
	add.s32 	%r194, %r1308, %r173;
	setp.ge.s32 	%p152, %r173, %r188;
	@%p152 bra 	$L__BB19_240;
	ld.shared.u64 	%rd485, [%r151+15360];
	mul.wide.u32 	%rd486, %r194, 8;
	add.s64 	%rd487, %rd1, %rd486;
	st.global.u64 	[%rd487], %rd485;
$L__BB19_240:
	bar.warp.sync 	-1;
	shl.b32 	%r1309, %r176, 2;
	add.s32 	%r1311, %r1286, %r1309;
	ld.shared.u32 	%r1312, [%r1311+36864];
	add.s32 	%r195, %r1312, %r175;
	setp.ge.s32 	%p153, %r175, %r188;
	@%p153 bra 	$L__BB19_242;
	ld.shared.u64 	%rd488, [%r151+18432];
	mul.wide.u32 	%rd489, %r195, 8;
	add.s64 	%rd490, %rd1, %rd489;
	st.global.u64 	[%rd490], %rd488;
$L__BB19_242:
	bar.warp.sync 	-1;
	shl.b32 	%r1313, %r178, 2;
	add.s32 	%r1315, %r1286, %r1313;
	ld.shared.u32 	%r1316, [%r1315+36864];
	add.s32 	%r196, %r1316, %r177;
	setp.ge.s32 	%p154, %r177, %r188;
	@%p154 bra 	$L__BB19_244;
	ld.shared.u64 	%rd491, [%r151+21504];
	mul.wide.u32 	%rd492, %r196, 8;
	add.s64 	%rd493, %rd1, %rd492;
	st.global.u64 	[%rd493], %rd491;
$L__BB19_244:
	bar.warp.sync 	-1;
	shl.b32 	%r1317, %r180, 2;
	add.s32 	%r1319, %r1286, %r1317;
	ld.shared.u32 	%r1320, [%r1319+36864];
	add.s32 	%r197, %r1320, %r179;
	setp.ge.s32 	%p155, %r179, %r188;
	@%p155 bra 	$L__BB19_246;
	ld.shared.u64 	%rd494, [%r151+24576];
	mul.wide.u32 	%rd495, %r197, 8;
	add.s64 	%rd496, %rd1, %rd495;
	st.global.u64 	[%rd496], %rd494;
$L__BB19_246:
	bar.warp.sync 	-1;
	shl.b32 	%r1321, %r182, 2;
	add.s32 	%r1323, %r1286, %r1321;
	ld.shared.u32 	%r1324, [%r1323+36864];
	add.s32 	%r198, %r1324, %r181;
	setp.ge.s32 	%p156, %r181, %r188;
	@%p156 bra 	$L__BB19_248;
	ld.shared.u64 	%rd497, [%r151+27648];
	mul.wide.u32 	%rd498, %r198, 8;
	add.s64 	%rd499, %rd1, %rd498;
	st.global.u64 	[%rd499], %rd497;
$L__BB19_248:
	bar.warp.sync 	-1;
	shl.b32 	%r1325, %r184, 2;
	add.s32 	%r1327, %r1286, %r1325;
	ld.shared.u32 	%r1328, [%r1327+36864];
	add.s32 	%r199, %r1328, %r183;
	setp.ge.s32 	%p157, %r183, %r188;
	@%p157 bra 	$L__BB19_250;
	ld.shared.u64 	%rd500, [%r151+30720];
	mul.wide.u32 	%rd501, %r199, 8;
	add.s64 	%rd502, %rd1, %rd501;
	st.global.u64 	[%rd502], %rd500;
$L__BB19_250:
	bar.warp.sync 	-1;
	shl.b32 	%r1329, %r186, 2;
	add.s32 	%r1331, %r1286, %r1329;
	ld.shared.u32 	%r1332, [%r1331+36864];
	add.s32 	%r200, %r1332, %r185;
	setp.ge.s32 	%p158, %r185, %r188;
	@%p158 bra 	$L__BB19_252;
	ld.shared.u64 	%rd503, [%r151+33792];
	mul.wide.u32 	%rd504, %r200, 8;
	add.s64 	%rd505, %rd1, %rd504;
	st.global.u64 	[%rd505], %rd503;
$L__BB19_252:
	bar.warp.sync 	-1;
$L__BB19_253:
	ret;

}
	// .globl	_ZN3cub18CUB_300001_SM_10006detail10radix_sort31DeviceRadixSortSingleTileKernelINS1_5radix10policy_hubIxxjE10Policy1000ELNS0_9SortOrderE1ExxjNS1_21identity_decomposer_tEEEvPKT1_PSA_PKT2_PSE_T3_iiT4_
.visible .entry _ZN3cub18CUB_300001_SM_10006detail10radix_sort31DeviceRadixSortSingleTileKernelINS1_5radix10policy_hubIxxjE10Policy1000ELNS0_9SortOrderE1ExxjNS1_21identity_decomposer_tEEEvPKT1_PSA_PKT2_PSE_T3_iiT4_(
	.param .u64 .ptr .align 1 _ZN3cub18CUB_300001_SM_10006detail10radix_sort31DeviceRadixSortSingleTileKernelINS1_5radix10policy_hubIxxjE10Policy1000ELNS0_9SortOrderE1ExxjNS1_21identity_decomposer_tEEEvPKT1_PSA_PKT2_PSE_T3_iiT4__param_0,
	.param .u64 .ptr .align 1 _ZN3cub18CUB_300001_SM_10006detail10radix_sort31DeviceRadixSortSingleTileKernelINS1_5radix10policy_hubIxxjE10Policy1000ELNS0_9SortOrderE1ExxjNS1_21identity_decomposer_tEEEvPKT1_PSA_PKT2_PSE_T3_iiT4__param_1,
	.param .u64 .ptr .align 1 _ZN3cub18CUB_300001_SM_10006detail10radix_sort31DeviceRadixSortSingleTileKernelINS1_5radix10policy_hubIxxjE10Policy1000ELNS0_9SortOrderE1ExxjNS1_21identity_decomposer_tEEEvPKT1_PSA_PKT2_PSE_T3_iiT4__param_2,
	.param .u64 .ptr .align 1 _ZN3cub18CUB_300001_SM_10006detail10radix_sort31DeviceRadixSortSingleTileKernelINS1_5radix10policy_hubIxxjE10Policy1000ELNS0_9SortOrderE1ExxjNS1_21identity_decomposer_tEEEvPKT1_PSA_PKT2_PSE_T3_iiT4__param_3,
	.param .u32 _ZN3cub18CUB_300001_SM_10006detail10radix_sort31DeviceRadixSortSingleTileKernelINS1_5radix10policy_hubIxxjE10Policy1000ELNS0_9SortOrderE1ExxjNS1_21identity_decomposer_tEEEvPKT1_PSA_PKT2_PSE_T3_iiT4__param_4,
	.param .u32 _ZN3cub18CUB_300001_SM_10006detail10radix_sort31DeviceRadixSortSingleTileKernelINS1_5radix10policy_hubIxxjE10Policy1000ELNS0_9SortOrderE1ExxjNS1_21identity_decomposer_tEEEvPKT1_PSA_PKT2_PSE_T3_iiT4__param_5,
	.param .u32 _ZN3cub18CUB_300001_SM_10006detail10radix_sort31DeviceRadixSortSingleTileKernelINS1_5radix10policy_hubIxxjE10Policy1000ELNS0_9SortOrderE1ExxjNS1_21identity_decomposer_tEEEvPKT1_PSA_PKT2_PSE_T3_iiT4__param_6,
	.param .align 1 .b8 _ZN3cub18CUB_300001_SM_10006detail10radix_sort31DeviceRadixSortSingleTileKernelINS1_5radix10policy_hubIxxjE10Policy1000ELNS0_9SortOrderE1ExxjNS1_21identity_decomposer_tEEEvPKT1_PSA_PKT2_PSE_T3_iiT4__param_7[1]
)
.maxntid 256
.minnctapersm 1
{
	.reg .pred 	%p<42>;
	.reg .b16 	%rs<19>;
	.reg .b32 	%r<366>;
	.reg .b64 	%rd<200>;
	// demoted variable
	.shared .align 16 .b8 _ZZN3cub18CUB_300001_SM_10006detail10radix_sort31DeviceRadixSortSingleTileKernelINS1_5radix10policy_hubIxxjE10Policy1000ELNS0_9SortOrderE1ExxjNS1_21identity_decomposer_tEEEvPKT1_PSA_PKT2_PSE_T3_iiT4_E12temp_storage[33856];
	ld.param.u64 	%rd98, [_ZN3cub18CUB_300001_SM_10006detail10radix_sort31DeviceRadixSortSingleTileKernelINS1_5radix10policy_hubIxxjE10Policy1000ELNS0_9SortOrderE1ExxjNS1_21identity_decomposer_tEEEvPKT1_PSA_PKT2_PSE_T3_iiT4__param_0];
	ld.param.u64 	%rd94, [_ZN3cub18CUB_300001_SM_10006detail10radix_sort31DeviceRadixSortSingleTileKernelINS1_5radix10policy_hubIxxjE10Policy1000ELNS0_9SortOrderE1ExxjNS1_21identity_decomposer_tEEEvPKT1_PSA_PKT2_PSE_T3_iiT4__param_1];
	ld.param.u64 	%rd95, [_ZN3cub18CUB_300001_SM_10006detail10radix_sort31DeviceRadixSortSingleTileKernelINS1_5radix10policy_hubIxxjE10Policy1000ELNS0_9SortOrderE1ExxjNS1_21identity_decomposer_tEEEvPKT1_PSA_PKT2_PSE_T3_iiT4__param_2];
	ld.param.u64 	%rd96, [_ZN3cub18CUB_300001_SM_10006detail10radix_sort31DeviceRadixSortSingleTileKernelINS1_5radix10policy_hubIxxjE10Policy1000ELNS0_9SortOrderE1ExxjNS1_21identity_decomposer_tEEEvPKT1_PSA_PKT2_PSE_T3_iiT4__param_3];
	ld.param.u32 	%r83, [_ZN3cub18CUB_300001_SM_10006detail10radix_sort31DeviceRadixSortSingleTileKernelINS1_5radix10policy_hubIxxjE10Policy1000ELNS0_9SortOrderE1ExxjNS1_21identity_decomposer_tEEEvPKT1_PSA_PKT2_PSE_T3_iiT4__param_4];
	ld.param.u32 	%r84, [_ZN3cub18CUB_300001_SM_10006detail10radix_sort31DeviceRadixSortSingleTileKernelINS1_5radix10policy_hubIxxjE10Policy1000ELNS0_9SortOrderE1ExxjNS1_21identity_decomposer_tEEEvPKT1_PSA_PKT2_PSE_T3_iiT4__param_5];
	ld.param.u32 	%r85, [_ZN3cub18CUB_300001_SM_10006detail10radix_sort31DeviceRadixSortSingleTileKernelINS1_5radix10policy_hubIxxjE10Policy1000ELNS0_9SortOrderE1ExxjNS1_21identity_decomposer_tEEEvPKT1_PSA_PKT2_PSE_T3_iiT4__param_6];
	cvta.to.global.u64 	%rd99, %rd98;
	mov.u32 	%r1, %tid.x;
	mul.lo.s32 	%r2, %r1, 9;
	setp.ge.s32 	%p1, %r2, %r83;
	mul.wide.u32 	%rd100, %r2, 8;
	add.s64 	%rd1, %rd99, %rd100;
	mov.b64 	%rd190, 0;
	@%p1 bra 	$L__BB20_2;
	ld.global.u64 	%rd101, [%rd1];
	xor.b64  	%rd190, %rd101, -9223372036854775808;
$L__BB20_2:
	add.s32 	%r3, %r2, 1;
	setp.ge.s32 	%p2, %r3, %r83;
	mov.b64 	%rd189, 0;
	@%p2 bra 	$L__BB20_4;
	ld.global.u64 	%rd103, [%rd1+8];
	xor.b64  	%rd189, %rd103, -9223372036854775808;
$L__BB20_4:
	add.s32 	%r4, %r2, 2;
	setp.ge.s32 	%p3, %r4, %r83;
	mov.b64 	%rd188, 0;
	@%p3 bra 	$L__BB20_6;
	ld.global.u64 	%rd105, [%rd1+16];
	xor.b64  	%rd188, %rd105, -9223372036854775808;
$L__BB20_6:
	add.s32 	%r5, %r2, 3;
	setp.ge.s32 	%p4, %r5, %r83;
	mov.b64 	%rd187, 0;
	@%p4 bra 	$L__BB20_8;
	ld.global.u64 	%rd107, [%rd1+24];
	xor.b64  	%rd187, %rd107, -9223372036854775808;
$L__BB20_8:
	add.s32 	%r6, %r2, 4;
	setp.ge.s32 	%p5, %r6, %r83;
	mov.b64 	%rd186, 0;
	@%p5 bra 	$L__BB20_10;
	ld.global.u64 	%rd109, [%rd1+32];
	xor.b64  	%rd186, %rd109, -9223372036854775808;
$L__BB20_10:
	add.s32 	%r7, %r2, 5;
	setp.ge.s32 	%p6, %r7, %r83;
	mov.b64 	%rd185, 0;
	@%p6 bra 	$L__BB20_12;
	ld.global.u64 	%rd111, [%rd1+40];
	xor.b64  	%rd185, %rd111, -9223372036854775808;
$L__BB20_12:
	add.s32 	%r8, %r2, 6;
	setp.ge.s32 	%p7, %r8, %r83;
	mov.b64 	%rd184, 0;
	@%p7 bra 	$L__BB20_14;
	ld.global.u64 	%rd113, [%rd1+48];
	xor.b64  	%rd184, %rd113, -9223372036854775808;
$L__BB20_14:
	add.s32 	%r9, %r2, 7;
	setp.ge.s32 	%p8, %r9, %r83;
	mov.b64 	%rd183, 0;
	@%p8 bra 	$L__BB20_16;
	ld.global.u64 	%rd115, [%rd1+56];
	xor.b64  	%rd183, %rd115, -9223372036854775808;
$L__BB20_16:
	add.s32 	%r10, %r2, 8;
	setp.ge.s32 	%p9, %r10, %r83;
	mov.b64 	%rd182, 0;
	@%p9 bra 	$L__BB20_18;
	ld.global.u64 	%rd117, [%rd1+64];
	xor.b64  	%rd182, %rd117, -9223372036854775808;
$L__BB20_18:
	bar.sync 	0;
	shfl.sync.idx.b32	%r11|%p10, %r83, 0, 31, -1;
	setp.ge.s32 	%p11, %r2, %r11;
	cvta.to.global.u64 	%rd119, %rd95;
	add.s64 	%rd20, %rd119, %rd100;
	@%p11 bra 	$L__BB20_20;
	ld.global.u64 	%rd199, [%rd20];
$L__BB20_20:
	setp.ge.s32 	%p12, %r3, %r11;
	@%p12 bra 	$L__BB20_22;
	ld.global.u64 	%rd198, [%rd20+8];
$L__BB20_22:
	setp.ge.s32 	%p13, %r4, %r11;
	@%p13 bra 	$L__BB20_24;
	ld.global.u64 	%rd197, [%rd20+16];
$L__BB20_24:
	setp.ge.s32 	%p14, %r5, %r11;
	@%p14 bra 	$L__BB20_26;
	ld.global.u64 	%rd196, [%rd20+24];
$L__BB20_26:
	setp.ge.s32 	%p15, %r6, %r11;
	@%p15 bra 	$L__BB20_28;
	ld.global.u64 	%rd195, [%rd20+32];
$L__BB20_28:
	setp.ge.s32 	%p16, %r7, %r11;
	@%p16 bra 	$L__BB20_30;
	ld.global.u64 	%rd194, [%rd20+40];
$L__BB20_30:
	setp.ge.s32 	%p17, %r8, %r11;
	@%p17 bra 	$L__BB20_32;
	ld.global.u64 	%rd193, [%rd20+48];
$L__BB20_32:
	setp.ge.s32 	%p18, %r9, %r11;
	@%p18 bra 	$L__BB20_34;
	ld.global.u64 	%rd192, [%rd20+56];
$L__BB20_34:
	setp.ge.s32 	%p19, %r10, %r11;
	@%p19 bra 	$L__BB20_36;
	ld.global.u64 	%rd191, [%rd20+64];
$L__BB20_36:
	bar.sync 	0;
	shr.u32 	%r12, %r1, 5;
	shl.b32 	%r87, %r1, 2;
	mov.u32 	%r88, _ZZN3cub18CUB_300001_SM_10006detail10radix_sort31DeviceRadixSortSingleTileKernelINS1_5radix10policy_hubIxxjE10Policy1000ELNS0_9SortOrderE1ExxjNS1_21identity_decomposer_tEEEvPKT1_PSA_PKT2_PSE_T3_iiT4_E12temp_storage;
	add.s32 	%r13, %r88, %r87;
	shl.b32 	%r89, %r1, 7;
	add.s32 	%r14, %r13, %r89;
	shl.b32 	%r90, %r12, 2;
	add.s32 	%r91, %r88, %r90;
	add.s32 	%r15, %r91, 33792;
	mad.lo.s32 	%r16, %r1, -60, %r14;
	add.s32 	%r363, %r84, 6;
	sub.s32 	%r362, %r85, %r84;
$L__BB20_37:
	add.s32 	%r102, %r363, -6;
	min.s32 	%r92, %r362, 6;
	mov.b32 	%r131, 0;
	st.shared.u32 	[%r13], %r131;
	st.shared.u32 	[%r13+1024], %r131;
	st.shared.u32 	[%r13+2048], %r131;
	st.shared.u32 	[%r13+3072], %r131;
	st.shared.u32 	[%r13+4096], %r131;
	st.shared.u32 	[%r13+5120], %r131;
	st.shared.u32 	[%r13+6144], %r131;
	st.shared.u32 	[%r13+7168], %r131;
	st.shared.u32 	[%r13+8192], %r131;
	st.shared.u32 	[%r13+9216], %r131;
	st.shared.u32 	[%r13+10240], %r131;
	st.shared.u32 	[%r13+11264], %r131;
	st.shared.u32 	[%r13+12288], %r131;
	st.shared.u32 	[%r13+13312], %r131;
	st.shared.u32 	[%r13+14336], %r131;
	st.shared.u32 	[%r13+15360], %r131;
	st.shared.u32 	[%r13+16384], %r131;
	st.shared.u32 	[%r13+17408], %r131;
	st.shared.u32 	[%r13+18432], %r131;
	st.shared.u32 	[%r13+19456], %r131;
	st.shared.u32 	[%r13+20480], %r131;
	st.shared.u32 	[%r13+21504], %r131;
	st.shared.u32 	[%r13+22528], %r131;
	st.shared.u32 	[%r13+23552], %r131;
	st.shared.u32 	[%r13+24576], %r131;
	st.shared.u32 	[%r13+25600], %r131;
	st.shared.u32 	[%r13+26624], %r131;
	st.shared.u32 	[%r13+27648], %r131;
	st.shared.u32 	[%r13+28672], %r131;
	st.shared.u32 	[%r13+29696], %r131;
	st.shared.u32 	[%r13+30720], %r131;
	st.shared.u32 	[%r13+31744], %r131;
	st.shared.u32 	[%r13+32768], %r131;
	mov.b64 	%rd130, 1;
	// begin inline asm
	shl.b64 %rd129, %rd130, %r92;
	// end inline asm
	add.s64 	%rd132, %rd129, -1;
	// begin inline asm
	shl.b64 %rd131, %rd132, %r131;
	// end inline asm
	// begin inline asm
	shr.b64 %rd133, %rd190, %r102;
	// end inline asm
	cvt.u32.u64 	%r134, %rd133;
	cvt.u32.u64 	%r135, %rd131;
	and.b32  	%r136, %r135, %r134;
	shl.b32 	%r137, %r136, 10;
	not.b32 	%r138, %r137;
	and.b32  	%r139, %r138, 31744;
	add.s32 	%r140, %r13, %r139;
	shr.u32 	%r141, %r136, 4;
	and.b32  	%r142, %r141, 268435454;
	sub.s32 	%r22, %r140, %r142;
	ld.shared.u16 	%rs1, [%r22+2];
	add.s16 	%rs10, %rs1, 1;
	st.shared.u16 	[%r22+2], %rs10;
	// begin inline asm
	shr.b64 %rd135, %rd189, %r102;
	// end inline asm
	cvt.u32.u64 	%r143, %rd135;
	and.b32  	%r144, %r135, %r143;
	shl.b32 	%r145, %r144, 10;
	not.b32 	%r146, %r145;
	and.b32  	%r147, %r146, 31744;
	add.s32 	%r148, %r13, %r147;
	shr.u32 	%r149, %r144, 4;
	and.b32  	%r150, %r149, 268435454;
	sub.s32 	%r23, %r148, %r150;
	ld.shared.u16 	%rs2, [%r23+2];
	add.s16 	%rs11, %rs2, 1;
	st.shared.u16 	[%r23+2], %rs11;
	// begin inline asm
	shr.b64 %rd137, %rd188, %r102;
	// end inline asm
	cvt.u32.u64 	%r151, %rd137;
	and.b32  	%r152, %r135, %r151;
	shl.b32 	%r153, %r152, 10;
	not.b32 	%r154, %r153;
	and.b32  	%r155, %r154, 31744;
	add.s32 	%r156, %r13, %r155;
	shr.u32 	%r157, %r152, 4;
	and.b32  	%r158, %r157, 268435454;
	sub.s32 	%r24, %r156, %r158;
	ld.shared.u16 	%rs3, [%r24+2];
	add.s16 	%rs12, %rs3, 1;
	st.shared.u16 	[%r24+2], %rs12;
	// begin inline asm
	shr.b64 %rd139, %rd187, %r102;
	// end inline asm
	cvt.u32.u64 	%r159, %rd139;
	and.b32  	%r160, %r135, %r159;
	shl.b32 	%r161, %r160, 10;
	not.b32 	%r162, %r161;
	and.b32  	%r163, %r162, 31744;
	add.s32 	%r164, %r13, %r163;
	shr.u32 	%r165, %r160, 4;
	and.b32  	%r166, %r165, 268435454;
	sub.s32 	%r25, %r164, %r166;
	ld.shared.u16 	%rs4, [%r25+2];
	add.s16 	%rs13, %rs4, 1;
	st.shared.u16 	[%r25+2], %rs13;
	// begin inline asm
	shr.b64 %rd141, %rd186, %r102;
	// end inline asm
	cvt.u32.u64 	%r167, %rd141;
	and.b32  	%r168, %r135, %r167;
	shl.b32 	%r169, %r168, 10;
	not.b32 	%r170, %r169;
	and.b32  	%r171, %r170, 31744;
	add.s32 	%r172, %r13, %r171;
	shr.u32 	%r173, %r168, 4;
	and.b32  	%r174, %r173, 268435454;
	sub.s32 	%r26, %r172, %r174;
	ld.shared.u16 	%rs5, [%r26+2];
	add.s16 	%rs14, %rs5, 1;
	st.shared.u16 	[%r26+2], %rs14;
	// begin inline asm
	shr.b64 %rd143, %rd185, %r102;
	// end inline asm
	cvt.u32.u64 	%r175, %rd143;
	and.b32  	%r176, %r135, %r175;
	shl.b32 	%r177, %r176, 10;
	not.b32 	%r178, %r177;
	and.b32  	%r179, %r178, 31744;
	add.s32 	%r180, %r13, %r179;
	shr.u32 	%r181, %r176, 4;
	and.b32  	%r182, %r181, 268435454;
	sub.s32 	%r27, %r180, %r182;
	ld.shared.u16 	%rs6, [%r27+2];
	add.s16 	%rs15, %rs6, 1;
	st.shared.u16 	[%r27+2], %rs15;
	// begin inline asm
	shr.b64 %rd145, %rd184, %r102;
	// end inline asm
	cvt.u32.u64 	%r183, %rd145;
	and.b32  	%r184, %r135, %r183;
	shl.b32 	%r185, %r184, 10;
	not.b32 	%r186, %r185;
	and.b32  	%r187, %r186, 31744;
	add.s32 	%r188, %r13, %r187;
	shr.u32 	%r189, %r184, 4;
	and.b32  	%r190, %r189, 268435454;
	sub.s32 	%r28, %r188, %r190;
	ld.shared.u16 	%rs7, [%r28+2];
	add.s16 	%rs16, %rs7, 1;
	st.shared.u16 	[%r28+2], %rs16;
	// begin inline asm
	shr.b64 %rd147, %rd183, %r102;
	// end inline asm
	cvt.u32.u64 	%r191, %rd147;
	and.b32  	%r192, %r135, %r191;
	shl.b32 	%r193, %r192, 10;
	not.b32 	%r194, %r193;
	and.b32  	%r195, %r194, 31744;
	add.s32 	%r196, %r13, %r195;
	shr.u32 	%r197, %r192, 4;
	and.b32  	%r198, %r197, 268435454;
	sub.s32 	%r29, %r196, %r198;
	ld.shared.u16 	%rs8, [%r29+2];
	add.s16 	%rs17, %rs8, 1;
	st.shared.u16 	[%r29+2], %rs17;
	// begin inline asm
	shr.b64 %rd149, %rd182, %r102;
	// end inline asm
	cvt.u32.u64 	%r199, %rd149;
	and.b32  	%r200, %r135, %r199;
	shl.b32 	%r201, %r200, 10;
	not.b32 	%r202, %r201;
	and.b32  	%r203, %r202, 31744;
	add.s32 	%r204, %r13, %r203;
	shr.u32 	%r205, %r200, 4;
	and.b32  	%r206, %r205, 268435454;
	sub.s32 	%r30, %r204, %r206;
	ld.shared.u16 	%rs9, [%r30+2];
	add.s16 	%rs18, %rs9, 1;
	st.shared.u16 	[%r30+2], %rs18;
	bar.sync 	0;
	ld.shared.u32 	%r31, [%r14];
	ld.shared.u32 	%r207, [%r14+4];
	ld.shared.u32 	%r208, [%r14+8];
	ld.shared.u32 	%r209, [%r14+12];
	ld.shared.u32 	%r210, [%r14+16];
	ld.shared.u32 	%r211, [%r14+20];
	ld.shared.u32 	%r212, [%r14+24];
	ld.shared.u32 	%r213, [%r14+28];
	ld.shared.u32 	%r214, [%r14+32];
	ld.shared.u32 	%r215, [%r14+36];
	ld.shared.u32 	%r216, [%r14+40];
	ld.shared.u32 	%r217, [%r14+44];
	ld.shared.u32 	%r218, [%r14+48];
	ld.shared.u32 	%r219, [%r14+52];
	ld.shared.u32 	%r220, [%r14+56];
	ld.shared.u32 	%r221, [%r14+60];
	ld.shared.u32 	%r222, [%r14+64];
	ld.shared.u32 	%r223, [%r14+68];
	ld.shared.u32 	%r224, [%r14+72];
	ld.shared.u32 	%r225, [%r14+76];
	ld.shared.u32 	%r226, [%r14+80];
	ld.shared.u32 	%r227, [%r14+84];
	ld.shared.u32 	%r228, [%r14+88];
	ld.shared.u32 	%r229, [%r14+92];
	ld.shared.u32 	%r230, [%r14+96];
	ld.shared.u32 	%r231, [%r14+100];
	ld.shared.u32 	%r232, [%r14+104];
	ld.shared.u32 	%r233, [%r14+108];
	ld.shared.u32 	%r234, [%r14+112];
	ld.shared.u32 	%r235, [%r14+116];
	ld.shared.u32 	%r236, [%r14+120];
	ld.shared.u32 	%r237, [%r14+124];
	ld.shared.u32 	%r238, [%r14+128];
	add.s32 	%r32, %r207, %r31;
	add.s32 	%r33, %r208, %r32;
	add.s32 	%r34, %r209, %r33;
	add.s32 	%r35, %r210, %r34;
	add.s32 	%r36, %r211, %r35;
	add.s32 	%r37, %r212, %r36;
	add.s32 	%r38, %r213, %r37;
	add.s32 	%r39, %r214, %r38;
	add.s32 	%r40, %r215, %r39;
	add.s32 	%r41, %r216, %r40;
	add.s32 	%r42, %r217, %r41;
	add.s32 	%r43, %r218, %r42;
	add.s32 	%r44, %r219, %r43;
	add.s32 	%r45, %r220, %r44;
	add.s32 	%r46, %r221, %r45;
	add.s32 	%r47, %r222, %r46;
	add.s32 	%r48, %r223, %r47;
	add.s32 	%r49, %r224, %r48;
	add.s32 	%r50, %r225, %r49;
	add.s32 	%r51, %r226, %r50;
	add.s32 	%r52, %r227, %r51;
	add.s32 	%r53, %r228, %r52;
	add.s32 	%r54, %r229, %r53;
	add.s32 	%r55, %r230, %r54;
	add.s32 	%r56, %r231, %r55;
	add.s32 	%r57, %r232, %r56;
	add.s32 	%r58, %r233, %r57;
	add.s32 	%r59, %r234, %r58;
	add.s32 	%r60, %r235, %r59;
	add.s32 	%r61, %r236, %r60;
	add.s32 	%r62, %r237, %r61;
	add.s32 	%r108, %r238, %r62;
	// begin inline asm
	mov.u32 %r103, %laneid;
	// end inline asm
	mov.b32 	%r106, 1;
	mov.b32 	%r133, -1;
	// begin inline asm
	{  .reg .u32 r0;  .reg .pred p;  shfl.sync.up.b32 r0|p, %r108, %r106, %r131, %r133;  @p add.u32 r0, r0, %r108;  mov.u32 %r104, r0;}
	// end inline asm
	mov.b32 	%r112, 2;
	// begin inline asm
	{  .reg .u32 r0;  .reg .pred p;  shfl.sync.up.b32 r0|p, %r104, %r112, %r131, %r133;  @p add.u32 r0, r0, %r104;  mov.u32 %r110, r0;}
	// end inline asm
	mov.b32 	%r118, 4;
	// begin inline asm
	{  .reg .u32 r0;  .reg .pred p;  shfl.sync.up.b32 r0|p, %r110, %r118, %r131, %r133;  @p add.u32 r0, r0, %r110;  mov.u32 %r116, r0;}
	// end inline asm
	mov.b32 	%r124, 8;
	// begin inline asm
	{  .reg .u32 r0;  .reg .pred p;  shfl.sync.up.b32 r0|p, %r116, %r124, %r131, %r133;  @p add.u32 r0, r0, %r116;  mov.u32 %r122, r0;}
	// end inline asm
	mov.b32 	%r130, 16;
	// begin inline asm
	{  .reg .u32 r0;  .reg .pred p;  shfl.sync.up.b32 r0|p, %r122, %r130, %r131, %r133;  @p add.u32 r0, r0, %r122;  mov.u32 %r128, r0;}
	// end inline asm
	setp.ne.s32 	%p20, %r103, 31;
	@%p20 bra 	$L__BB20_39;
	st.shared.u32 	[%r15], %r128;
$L__BB20_39:
	sub.s32 	%r239, %r128, %r108;
	setp.gt.u32 	%p21, %r1, 31;
	setp.eq.s32 	%p22, %r12, 7;
	setp.eq.s32 	%p23, %r12, 6;
	setp.eq.s32 	%p24, %r12, 5;
	setp.eq.s32 	%p25, %r12, 4;
	setp.eq.s32 	%p26, %r12, 3;
	setp.eq.s32 	%p27, %r12, 2;
	setp.eq.s32 	%p28, %r12, 1;
	bar.sync 	0;
	ld.shared.v4.u32 	{%r240, %r241, %r242, %r243}, [_ZZN3cub18CUB_300001_SM_10006detail10radix_sort31DeviceRadixSortSingleTileKernelINS1_5radix10policy_hubIxxjE10Policy1000ELNS0_9SortOrderE1ExxjNS1_21identity_decomposer_tEEEvPKT1_PSA_PKT2_PSE_T3_iiT4_E12temp_storage+33792];
	selp.b32 	%r244, %r240, %r364, %p28;
	add.s32 	%r245, %r241, %r240;
	selp.b32 	%r246, %r245, %r244, %p27;
	add.s32 	%r247, %r245, %r242;
	selp.b32 	%r248, %r247, %r246, %p26;
	add.s32 	%r249, %r247, %r243;
	selp.b32 	%r250, %r249, %r248, %p25;
	ld.shared.v4.u32 	{%r251, %r252, %r253, %r254}, [_ZZN3cub18CUB_300001_SM_10006detail10radix_sort31DeviceRadixSortSingleTileKernelINS1_5radix10policy_hubIxxjE10Policy1000ELNS0_9SortOrderE1ExxjNS1_21identity_decomposer_tEEEvPKT1_PSA_PKT2_PSE_T3_iiT4_E12temp_storage+33808];
	add.s32 	%r255, %r249, %r251;
	selp.b32 	%r256, %r255, %r250, %p24;
	add.s32 	%r257, %r255, %r252;
	selp.b32 	%r258, %r257, %r256, %p23;
	add.s32 	%r259, %r257, %r253;
	selp.b32 	%r364, %r259, %r258, %p22;
	add.s32 	%r67, %r259, %r254;
	setp.ne.s32 	%p29, %r103, 0;
	selp.b32 	%r260, %r239, 0, %p29;
	add.s32 	%r261, %r364, %r260;
	or.pred  	%p30, %p21, %p29;
	selp.b32 	%r365, %r261, %r239, %p21;
	@%p30 bra 	$L__BB20_41;
	shl.b32 	%r365, %r67, 16;
	st.shared.u32 	[_ZZN3cub18CUB_300001_SM_10006detail10radix_sort31DeviceRadixSortSingleTileKernelINS1_5radix10policy_hubIxxjE10Policy1000ELNS0_9SortOrderE1ExxjNS1_21identity_decomposer_tEEEvPKT1_PSA_PKT2_PSE_T3_iiT4_E12temp_storage+33832], %r365;
$L__BB20_41:
	setp.eq.s32 	%p31, %r1, 0;
	bar.sync 	0;
	ld.shared.u32 	%r262, [_ZZN3cub18CUB_300001_SM_10006detail10radix_sort31DeviceRadixSortSingleTileKernelINS1_5radix10policy_hubIxxjE10Policy1000ELNS0_9SortOrderE1ExxjNS1_21identity_decomposer_tEEEvPKT1_PSA_PKT2_PSE_T3_iiT4_E12temp_storage+33832];
	selp.b32 	%r263, 0, %r262, %p31;
	add.s32 	%r264, %r365, %r263;
	add.s32 	%r265, %r31, %r264;
	add.s32 	%r266, %r32, %r264;
	add.s32 	%r267, %r33, %r264;
	add.s32 	%r268, %r34, %r264;
	add.s32 	%r269, %r35, %r264;
	add.s32 	%r270, %r36, %r264;
	add.s32 	%r271, %r37, %r264;
	add.s32 	%r272, %r38, %r264;
	add.s32 	%r273, %r39, %r264;
	add.s32 	%r274, %r40, %r264;
	add.s32 	%r275, %r41, %r264;
	add.s32 	%r276, %r42, %r264;
	add.s32 	%r277, %r43, %r264;
	add.s32 	%r278, %r44, %r264;
	add.s32 	%r279, %r45, %r264;
	add.s32 	%r280, %r46, %r264;
	add.s32 	%r281, %r47, %r264;
	add.s32 	%r282, %r48, %r264;
	add.s32 	%r283, %r49, %r264;
	add.s32 	%r284, %r50, %r264;
	add.s32 	%r285, %r51, %r264;
	add.s32 	%r286, %r52, %r264;
	add.s32 	%r287, %r53, %r264;
	add.s32 	%r288, %r54, %r264;
	add.s32 	%r289, %r55, %r264;
	add.s32 	%r290, %r56, %r264;
	add.s32 	%r291, %r57, %r264;
	add.s32 	%r292, %r58, %r264;
	add.s32 	%r293, %r59, %r264;
	add.s32 	%r294, %r60, %r264;
	add.s32 	%r295, %r61, %r264;
	add.s32 	%r296, %r62, %r264;
	st.shared.u32 	[%r14], %r264;
	st.shared.u32 	[%r14+4], %r265;
	st.shared.u32 	[%r14+8], %r266;
	st.shared.u32 	[%r14+12], %r267;
	st.shared.u32 	[%r14+16], %r268;
	st.shared.u32 	[%r14+20], %r269;
	st.shared.u32 	[%r14+24], %r270;
	st.shared.u32 	[%r14+28], %r271;
	st.shared.u32 	[%r14+32], %r272;
	st.shared.u32 	[%r14+36], %r273;
	st.shared.u32 	[%r14+40], %r274;
	st.shared.u32 	[%r14+44], %r275;
	st.shared.u32 	[%r14+48], %r276;
	st.shared.u32 	[%r14+52], %r277;
	st.shared.u32 	[%r14+56], %r278;
	st.shared.u32 	[%r14+60], %r279;
	st.shared.u32 	[%r14+64], %r280;
	st.shared.u32 	[%r14+68], %r281;
	st.shared.u32 	[%r14+72], %r282;
	st.shared.u32 	[%r14+76], %r283;
	st.shared.u32 	[%r14+80], %r284;
	st.shared.u32 	[%r14+84], %r285;
	st.shared.u32 	[%r14+88], %r286;
	st.shared.u32 	[%r14+92], %r287;
	st.shared.u32 	[%r14+96], %r288;
	st.shared.u32 	[%r14+100], %r289;
	st.shared.u32 	[%r14+104], %r290;
	st.shared.u32 	[%r14+108], %r291;
	st.shared.u32 	[%r14+112], %r292;
	st.shared.u32 	[%r14+116], %r293;
	st.shared.u32 	[%r14+120], %r294;
	st.shared.u32 	[%r14+124], %r295;
	st.shared.u32 	[%r14+128], %r296;
	bar.sync 	0;
	cvt.u32.u16 	%r297, %rs1;
	ld.shared.u16 	%r298, [%r22+2];
	add.s32 	%r71, %r298, %r297;
	cvt.u32.u16 	%r299, %rs2;
	ld.shared.u16 	%r300, [%r23+2];
	add.s32 	%r72, %r300, %r299;
	cvt.u32.u16 	%r301, %rs3;
	ld.shared.u16 	%r302, [%r24+2];
	add.s32 	%r73, %r302, %r301;
	cvt.u32.u16 	%r303, %rs4;
	ld.shared.u16 	%r304, [%r25+2];
	add.s32 	%r74, %r304, %r303;
	cvt.u32.u16 	%r305, %rs5;
	ld.shared.u16 	%r306, [%r26+2];
	add.s32 	%r75, %r306, %r305;
	cvt.u32.u16 	%r307, %rs6;
	ld.shared.u16 	%r308, [%r27+2];
	add.s32 	%r76, %r308, %r307;
	cvt.u32.u16 	%r309, %rs7;
	ld.shared.u16 	%r310, [%r28+2];
	add.s32 	%r77, %r310, %r309;
	cvt.u32.u16 	%r311, %rs8;
	ld.shared.u16 	%r312, [%r29+2];
	add.s32 	%r78, %r312, %r311;
	cvt.u32.u16 	%r313, %rs9;
	ld.shared.u16 	%r314, [%r30+2];
	add.s32 	%r79, %r314, %r313;
	bar.sync 	0;
	setp.lt.s32 	%p32, %r363, %r85;
	@%p32 bra 	$L__BB20_61;
	shl.b32 	%r315, %r71, 3;
	mov.u32 	%r316, _ZZN3cub18CUB_300001_SM_10006detail10radix_sort31DeviceRadixSortSingleTileKernelINS1_5radix10policy_hubIxxjE10Policy1000ELNS0_9SortOrderE1ExxjNS1_21identity_decomposer_tEEEvPKT1_PSA_PKT2_PSE_T3_iiT4_E12temp_storage;
	add.s32 	%r317, %r316, %r315;
	st.shared.u64 	[%r317], %rd190;
	shl.b32 	%r318, %r72, 3;
	add.s32 	%r319, %r316, %r318;
	st.shared.u64 	[%r319], %rd189;
	shl.b32 	%r320, %r73, 3;
	add.s32 	%r321, %r316, %r320;
	st.shared.u64 	[%r321], %rd188;
	shl.b32 	%r322, %r74, 3;
	add.s32 	%r323, %r316, %r322;
	st.shared.u64 	[%r323], %rd187;
	shl.b32 	%r324, %r75, 3;
	add.s32 	%r325, %r316, %r324;
	st.shared.u64 	[%r325], %rd186;
	shl.b32 	%r326, %r76, 3;
	add.s32 	%r327, %r316, %r326;
	st.shared.u64 	[%r327], %rd185;
	shl.b32 	%r328, %r77, 3;
	add.s32 	%r329, %r316, %r328;
	st.shared.u64 	[%r329], %rd184;
	shl.b32 	%r330, %r78, 3;
	add.s32 	%r331, %r316, %r330;
	st.shared.u64 	[%r331], %rd183;
	shl.b32 	%r332, %r79, 3;
	add.s32 	%r333, %r316, %r332;
	st.shared.u64 	[%r333], %rd182;
	bar.sync 	0;
	shl.b32 	%r334, %r1, 6;
	sub.s32 	%r80, %r16, %r334;
	ld.shared.u64 	%rd57, [%r80];
	ld.shared.u64 	%rd58, [%r80+2048];
	ld.shared.u64 	%rd59, [%r80+4096];
	ld.shared.u64 	%rd60, [%r80+6144];
	ld.shared.u64 	%rd61, [%r80+8192];
	ld.shared.u64 	%rd62, [%r80+10240];
	ld.shared.u64 	%rd63, [%r80+12288];
	ld.shared.u64 	%rd64, [%r80+14336];
	ld.shared.u64 	%rd65, [%r80+16384];
	bar.sync 	0;
	st.shared.u64 	[%r317], %rd199;
	st.shared.u64 	[%r319], %rd198;
	st.shared.u64 	[%r321], %rd197;
	st.shared.u64 	[%r323], %rd196;
	st.shared.u64 	[%r325], %rd195;
	st.shared.u64 	[%r327], %rd194;
	st.shared.u64 	[%r329], %rd193;
	st.shared.u64 	[%r331], %rd192;
	st.shared.u64 	[%r333], %rd191;
	bar.sync 	0;
	ld.shared.u64 	%rd66, [%r80+2048];
	ld.shared.u64 	%rd67, [%r80+4096];
	ld.shared.u64 	%rd68, [%r80+6144];
	ld.shared.u64 	%rd69, [%r80+8192];
	ld.shared.u64 	%rd70, [%r80+10240];
	ld.shared.u64 	%rd71, [%r80+12288];
	ld.shared.u64 	%rd72, [%r80+14336];
	ld.shared.u64 	%rd73, [%r80+16384];
	setp.lt.u32 	%p33, %r1, %r11;
	cvta.to.global.u64 	%rd151, %rd94;
	mul.wide.u32 	%rd152, %r1, 8;
	add.s64 	%rd74, %rd151, %rd152;
	cvta.to.global.u64 	%rd153, %rd96;
	add.s64 	%rd75, %rd153, %rd152;
	@%p33 bra 	$L__BB20_43;
	bra.uni 	$L__BB20_44;
$L__BB20_43:
	xor.b64  	%rd154, %rd57, -9223372036854775808;
	ld.shared.u64 	%rd155, [%r80];
	st.global.u64 	[%rd74], %rd154;
	st.global.u64 	[%rd75], %rd155;
$L__BB20_44:
	add.s32 	%r335, %r1, 256;
	setp.ge.u32 	%p34, %r335, %r11;
	@%p34 bra 	$L__BB20_46;
	xor.b64  	%rd156, %rd58, -9223372036854775808;
	st.global.u64 	[%rd74+2048], %rd156;
	st.global.u64 	[%rd75+2048], %rd66;
$L__BB20_46:
	add.s32 	%r336, %r1, 512;
	setp.ge.u32 	%p35, %r336, %r11;
	@%p35 bra 	$L__BB20_48;
	xor.b64  	%rd157, %rd59, -9223372036854775808;
	st.global.u64 	[%rd74+4096], %rd157;
	st.global.u64 	[%rd75+4096], %rd67;
$L__BB20_48:
	add.s32 	%r337, %r1, 768;
	setp.ge.u32 	%p36, %r337, %r11;
	@%p36 bra 	$L__BB20_50;
	xor.b64  	%rd158, %rd60, -9223372036854775808;
	st.global.u64 	[%rd74+6144], %rd158;
	st.global.u64 	[%rd75+6144], %rd68;
$L__BB20_50:
	or.b32  	%r338, %r1, 1024;
	setp.ge.u32 	%p37, %r338, %r11;
	@%p37 bra 	$L__BB20_52;
	xor.b64  	%rd159, %rd61, -9223372036854775808;
	st.global.u64 	[%rd74+8192], %rd159;
	st.global.u64 	[%rd75+8192], %rd69;
$L__BB20_52:
	add.s32 	%r339, %r1, 1280;
	setp.ge.u32 	%p38, %r339, %r11;
	@%p38 bra 	$L__BB20_54;
	xor.b64  	%rd160, %rd62, -9223372036854775808;
	st.global.u64 	[%rd74+10240], %rd160;
	st.global.u64 	[%rd75+10240], %rd70;
$L__BB20_54:
	add.s32 	%r340, %r1, 1536;
	setp.ge.u32 	%p39, %r340, %r11;
	@%p39 bra 	$L__BB20_56;
	xor.b64  	%rd161, %rd63, -9223372036854775808;
	st.global.u64 	[%rd74+12288], %rd161;
	st.global.u64 	[%rd75+12288], %rd71;
$L__BB20_56:
	add.s32 	%r341, %r1, 1792;
	setp.ge.u32 	%p40, %r341, %r11;
	@%p40 bra 	$L__BB20_58;
	xor.b64  	%rd162, %rd64, -9223372036854775808;
	st.global.u64 	[%rd74+14336], %rd162;
	st.global.u64 	[%rd75+14336], %rd72;
$L__BB20_58:
	or.b32  	%r342, %r1, 2048;
	setp.ge.u32 	%p41, %r342, %r11;
	@%p41 bra 	$L__BB20_60;
	xor.b64  	%rd163, %rd65, -9223372036854775808;
	st.global.u64 	[%rd74+16384], %rd163;
	st.global.u64 	[%rd75+16384], %rd73;
$L__BB20_60:
	ret;
$L__BB20_61:
	shl.b32 	%r343, %r71, 3;
	mov.u32 	%r344, _ZZN3cub18CUB_300001_SM_10006detail10radix_sort31DeviceRadixSortSingleTileKernelINS1_5radix10policy_hubIxxjE10Policy1000ELNS0_9SortOrderE1ExxjNS1_21identity_decomposer_tEEEvPKT1_PSA_PKT2_PSE_T3_iiT4_E12temp_storage;
	add.s32 	%r345, %r344, %r343;
	st.shared.u64 	[%r345], %rd190;
	shl.b32 	%r346, %r72, 3;
	add.s32 	%r347, %r344, %r346;
	st.shared.u64 	[%r347], %rd189;
	shl.b32 	%r348, %r73, 3;
	add.s32 	%r349, %r344, %r348;
	st.shared.u64 	[%r349], %rd188;
	shl.b32 	%r350, %r74, 3;
	add.s32 	%r351, %r344, %r350;
	st.shared.u64 	[%r351], %rd187;
	shl.b32 	%r352, %r75, 3;
	add.s32 	%r353, %r344, %r352;
	st.shared.u64 	[%r353], %rd186;
	shl.b32 	%r354, %r76, 3;
	add.s32 	%r355, %r344, %r354;
	st.shared.u64 	[%r355], %rd185;
	shl.b32 	%r356, %r77, 3;
	add.s32 	%r357, %r344, %r356;
	st.shared.u64 	[%r357], %rd184;
	shl.b32 	%r358, %r78, 3;
	add.s32 	%r359, %r344, %r358;
	st.shared.u64 	[%r359], %rd183;
	shl.b32 	%r360, %r79, 3;
	add.s32 	%r361, %r344, %r360;
	st.shared.u64 	[%r361], %rd182;
	bar.sync 	0;
	ld.shared.u64 	%rd190, [%r16];
	ld.shared.u64 	%rd189, [%r16+8];
	ld.shared.u64 	%rd188, [%r16+16];
	ld.shared.u64 	%rd187, [%r16+24];
	ld.shared.u64 	%rd186, [%r16+32];
	ld.shared.u64 	%rd185, [%r16+40];
	ld.shared.u64 	%rd184, [%r16+48];
	ld.shared.u64 	%rd183, [%r16+56];
	ld.shared.u64 	%rd182, [%r16+64];
	bar.sync 	0;
	st.shared.u64 	[%r345], %rd199;
	st.shared.u64 	[%r347], %rd198;
	st.shared.u64 	[%r349], %rd197;
	st.shared.u64 	[%r351], %rd196;
	st.shared.u64 	[%r353], %rd195;
	st.shared.u64 	[%r355], %rd194;
	st.shared.u64 	[%r357], %rd193;
	st.shared.u64 	[%r359], %rd192;
	st.shared.u64 	[%r361], %rd191;
	bar.sync 	0;
	ld.shared.u64 	%rd199, [%r16];
	ld.shared.u64 	%rd198, [%r16+8];
	ld.shared.u64 	%rd197, [%r16+16];
	ld.shared.u64 	%rd196, [%r16+24];
	ld.shared.u64 	%rd195, [%r16+32];
	ld.shared.u64 	%rd194, [%r16+40];
	ld.shared.u64 	%rd193, [%r16+48];
	ld.shared.u64 	%rd192, [%r16+56];
	ld.shared.u64 	%rd191, [%r16+64];
	bar.sync 	0;
	add.s32 	%r363, %r363, 6;
	add.s32 	%r362, %r362, -6;
	bra.uni 	$L__BB20_37;

}
	// .globl	_ZN3cub18CUB_300001_SM_10006detail10radix_sort30DeviceRadixSortHistogramKernelINS1_5radix10policy_hubIxxjE10Policy1000ELNS0_9SortOrderE1ExjNS1_21identity_decomposer_tEEEvPT2_PKT1_SA_iiT3_
.visible .entry _ZN3cub18CUB_300001_SM_10006detail10radix_sort30DeviceRadixSortHistogramKernelINS1_5radix10policy_hubIxxjE10Policy1000ELNS0_9SortOrderE1ExjNS1_21identity_decomposer_tEEEvPT2_PKT1_SA_iiT3_(
	.param .u64 .ptr .align 1 _ZN3cub18CUB_300001_SM_10006detail10radix_sort30DeviceRadixSortHistogramKernelINS1_5radix10policy_hubIxxjE10Policy1000ELNS0_9SortOrderE1ExjNS1_21identity_decomposer_tEEEvPT2_PKT1_SA_iiT3__param_0,
	.param .u64 .ptr .align 1 _ZN3cub18CUB_300001_SM_10006detail10radix_sort30DeviceRadixSortHistogramKernelINS1_5radix10policy_hubIxxjE10Policy1000ELNS0_9SortOrderE1ExjNS1_21identity_decomposer_tEEEvPT2_PKT1_SA_iiT3__param_1,
	.param .u32 _ZN3cub18CUB_300001_SM_10006detail10radix_sort30DeviceRadixSortHistogramKernelINS1_5radix10policy_hubIxxjE10Policy1000ELNS0_9SortOrderE1ExjNS1_21identity_decomposer_tEEEvPT2_PKT1_SA_iiT3__param_2,
	.param .u32 _ZN3cub18CUB_300001_SM_10006detail10radix_sort30DeviceRadixSortHistogramKernelINS1_5radix10policy_hubIxxjE10Policy1000ELNS0_9SortOrderE1ExjNS1_21identity_decomposer_tEEEvPT2_PKT1_SA_iiT3__param_3,
	.param .u32 _ZN3cub18CUB_300001_SM_10006detail10radix_sort30DeviceRadixSortHistogramKernelINS1_5radix10policy_hubIxxjE10Policy1000ELNS0_9SortOrderE1ExjNS1_21identity_decomposer_tEEEvPT2_PKT1_SA_iiT3__param_4,
	.param .align 1 .b8 _ZN3cub18CUB_300001_SM_10006detail10radix_sort30DeviceRadixSortHistogramKernelINS1_5radix10policy_hubIxxjE10Policy1000ELNS0_9SortOrderE1ExjNS1_21identity_decomposer_tEEEvPT2_PKT1_SA_iiT3__param_5[1]
)
.maxntid 128
{
	.reg .pred 	%p<91>;
	.reg .b32 	%r<376>;
	.reg .b64 	%rd<199>;
	// demoted variable
	.shared .align 4 .b8 _ZZN3cub18CUB_300001_SM_10006detail10radix_sort30DeviceRadixSortHistogramKernelINS1_5radix10policy_hubIxxjE10Policy1000ELNS0_9SortOrderE1ExjNS1_21identity_decomposer_tEEEvPT2_PKT1_SA_iiT3_E12temp_storage[8192];
	ld.param.u64 	%rd84, [_ZN3cub18CUB_300001_SM_10006detail10radix_sort30DeviceRadixSortHistogramKernelINS1_5radix10policy_hubIxxjE10Policy1000ELNS0_9SortOrderE1ExjNS1_21identity_decomposer_tEEEvPT2_PKT1_SA_iiT3__param_0];
	ld.param.u64 	%rd85, [_ZN3cub18CUB_300001_SM_10006detail10radix_sort30DeviceRadixSortHistogramKernelINS1_5radix10policy_hubIxxjE10Policy1000ELNS0_9SortOrderE1ExjNS1_21identity_decomposer_tEEEvPT2_PKT1_SA_iiT3__param_1];
	ld.param.u32 	%r111, [_ZN3cub18CUB_300001_SM_10006detail10radix_sort30DeviceRadixSortHistogramKernelINS1_5radix10policy_hubIxxjE10Policy1000ELNS0_9SortOrderE1ExjNS1_21identity_decomposer_tEEEvPT2_PKT1_SA_iiT3__param_2];
	ld.param.u32 	%r112, [_ZN3cub18CUB_300001_SM_10006detail10radix_sort30DeviceRadixSortHistogramKernelINS1_5radix10policy_hubIxxjE10Policy1000ELNS0_9SortOrderE1ExjNS1_21identity_decomposer_tEEEvPT2_PKT1_SA_iiT3__param_3];
	ld.param.u32 	%r113, [_ZN3cub18CUB_300001_SM_10006detail10radix_sort30DeviceRadixSortHistogramKernelINS1_5radix10policy_hubIxxjE10Policy1000ELNS0_9SortOrderE1ExjNS1_21identity_decomposer_tEEEvPT2_PKT1_SA_iiT3__param_4];
	cvta.to.global.u64 	%rd1, %rd85;
	cvta.to.global.u64 	%rd2, %rd84;
	setp.eq.s32 	%p2, %r111, 0;
	@%p2 bra 	$L__BB21_153;
	sub.s32 	%r115, %r113, %r112;
	add.s32 	%r116, %r115, 7;
	shr.s32 	%r117, %r116, 31;
	shr.u32 	%r118, %r117, 29;
	add.s32 	%r119, %r116, %r118;
	shr.s32 	%r120, %r119, 3;
	mov.u32 	%r1, %tid.x;
	setp.gt.u32 	%p3, %r1, 255;
	setp.lt.s32 	%p4, %r116, 8;
	mov.u32 	%r121, %ctaid.x;
	shl.b32 	%r2, %r121, 11;
	mov.u32 	%r122, %nctaid.x;
	shl.b32 	%r3, %r122, 11;
	add.s32 	%r4, %r120, -1;
	and.b32  	%r5, %r120, 15;
	add.s32 	%r6, %r5, -1;
	and.b32  	%r7, %r120, 7;
	add.s32 	%r8, %r7, -1;
	and.b32  	%r9, %r120, 3;
	add.s32 	%r10, %r9, -1;
	or.pred  	%p1, %p3, %p4;
	shl.b32 	%r123, %r1, 2;
	mov.u32 	%r124, _ZZN3cub18CUB_300001_SM_10006detail10radix_sort30DeviceRadixSortHistogramKernelINS1_5radix10policy_hubIxxjE10Policy1000ELNS0_9SortOrderE1ExjNS1_21identity_decomposer_tEEEvPT2_PKT1_SA_iiT3_E12temp_storage;
	add.s32 	%r11, %r124, %r123;
	and.b32  	%r12, %r120, 268435440;
	add.s32 	%r13, %r1, 256;
	add.s32 	%r14, %r1, 384;
	add.s32 	%r15, %r1, 512;
	add.s32 	%r16, %r1, 640;
	add.s32 	%r17, %r1, 768;
	or.b32  	%r18, %r1, 1024;
	add.s32 	%r19, %r1, 1152;
	add.s32 	%r20, %r1, 1280;
	add.s32 	%r21, %r1, 1408;
	add.s32 	%r22, %r1, 1536;
	add.s32 	%r23, %r1, 1664;
	add.s32 	%r24, %r1, 1792;
	add.s32 	%r25, %r1, 1920;
	and.b32  	%r26, %r120, 268435448;
	and.b32  	%r27, %r120, 1;
	neg.s32 	%r28, %r12;
	add.s32 	%r29, %r11, 8192;
	add.s32 	%r125, %r111, -1;
	shr.u32 	%r126, %r125, 30;
	add.s32 	%r127, %r126, 1;
	min.u32 	%r30, %r127, %r111;
	mov.b32 	%r355, 0;
$L__BB21_2:
	@%p1 bra 	$L__BB21_30;
	setp.lt.u32 	%p5, %r4, 15;
	mov.b32 	%r359, 0;
	@%p5 bra 	$L__BB21_6;
	mov.u32 	%r356, %r29;
	mov.u32 	%r357, %r28;
$L__BB21_5:
	.pragma "nounroll";
	mov.b32 	%r129, 0;
	st.shared.u32 	[%r356+-8192], %r129;
	st.shared.u32 	[%r356+-7168], %r129;
	st.shared.u32 	[%r356+-6144], %r129;
	st.shared.u32 	[%r356+-5120], %r129;
	st.shared.u32 	[%r356+-4096], %r129;
	st.shared.u32 	[%r356+-3072], %r129;
	st.shared.u32 	[%r356+-2048], %r129;
	st.shared.u32 	[%r356+-1024], %r129;
	st.shared.u32 	[%r356], %r129;
	st.shared.u32 	[%r356+1024], %r129;
	st.shared.u32 	[%r356+2048], %r129;
	st.shared.u32 	[%r356+3072], %r129;
	st.shared.u32 	[%r356+4096], %r129;
	st.shared.u32 	[%r356+5120], %r129;
	st.shared.u32 	[%r356+6144], %r129;
	st.shared.u32 	[%r356+7168], %r129;
	add.s32 	%r357, %r357, 16;
	add.s32 	%r356, %r356, 16384;
	setp.ne.s32 	%p6, %r357, 0;
	mov.u32 	%r359, %r12;
	@%p6 bra 	$L__BB21_5;
$L__BB21_6:
	setp.eq.s32 	%p7, %r5, 0;
	@%p7 bra 	$L__BB21_16;
	setp.lt.u32 	%p8, %r6, 7;
	@%p8 bra 	$L__BB21_9;
	shl.b32 	%r130, %r359, 10;
	add.s32 	%r131, %r11, %r130;
	mov.b32 	%r132, 0;
	st.shared.u32 	[%r131], %r132;
	st.shared.u32 	[%r131+1024], %r132;
	st.shared.u32 	[%r131+2048], %r132;
	st.shared.u32 	[%r131+3072], %r132;
	st.shared.u32 	[%r131+4096], %r132;
	st.shared.u32 	[%r131+5120], %r132;
	st.shared.u32 	[%r131+6144], %r132;
	st.shared.u32 	[%r131+7168], %r132;
	add.s32 	%r359, %r359, 8;
$L__BB21_9:
	setp.eq.s32 	%p9, %r7, 0;
	@%p9 bra 	$L__BB21_16;
	setp.lt.u32 	%p10, %r8, 3;
	@%p10 bra 	$L__BB21_12;
	shl.b32 	%r133, %r359, 10;
	add.s32 	%r134, %r11, %r133;
	mov.b32 	%r135, 0;
	st.shared.u32 	[%r134], %r135;
	st.shared.u32 	[%r134+1024], %r135;
	st.shared.u32 	[%r134+2048], %r135;
	st.shared.u32 	[%r134+3072], %r135;
	add.s32 	%r359, %r359, 4;
$L__BB21_12:
	setp.eq.s32 	%p11, %r9, 0;
	@%p11 bra 	$L__BB21_16;
	setp.eq.s32 	%p12, %r9, 1;
	shl.b32 	%r136, %r359, 10;
	add.s32 	%r41, %r11, %r136;
	mov.b32 	%r137, 0;
	st.shared.u32 	[%r41], %r137;
	@%p12 bra 	$L__BB21_16;
	setp.eq.s32 	%p13, %r9, 2;
	mov.b32 	%r138, 0;
	st.shared.u32 	[%r41+1024], %r138;
	@%p13 bra 	$L__BB21_16;
	mov.b32 	%r139, 0;
	st.shared.u32 	[%r41+2048], %r139;
$L__BB21_16:
	setp.gt.u32 	%p14, %r1, 127;
	@%p14 bra 	$L__BB21_30;
	setp.lt.u32 	%p15, %r4, 15;
	mov.b32 	%r363, 0;
	@%p15 bra 	$L__BB21_20;
	mov.b32 	%r361, 0;
$L__BB21_19:
	.pragma "nounroll";
	shl.b32 	%r142, %r361, 10;
	add.s32 	%r143, %r11, %r142;
	mov.b32 	%r144, 0;
	st.shared.u32 	[%r143+512], %r144;
	st.shared.u32 	[%r143+1536], %r144;
	st.shared.u32 	[%r143+2560], %r144;
	st.shared.u32 	[%r143+3584], %r144;
	st.shared.u32 	[%r143+4608], %r144;
	st.shared.u32 	[%r143+5632], %r144;
	st.shared.u32 	[%r143+6656], %r144;
	st.shared.u32 	[%r143+7680], %r144;
	st.shared.u32 	[%r143+8704], %r144;
	st.shared.u32 	[%r143+9728], %r144;
	st.shared.u32 	[%r143+10752], %r144;
	st.shared.u32 	[%r143+11776], %r144;
	st.shared.u32 	[%r143+12800], %r144;
	st.shared.u32 	[%r143+13824], %r144;
	st.shared.u32 	[%r143+14848], %r144;
	st.shared.u32 	[%r143+15872], %r144;
	add.s32 	%r361, %r361, 16;
	setp.ne.s32 	%p16, %r361, %r12;
	mov.u32 	%r363, %r12;
	@%p16 bra 	$L__BB21_19;
$L__BB21_20:
	setp.eq.s32 	%p17, %r5, 0;
	@%p17 bra 	$L__BB21_30;
	setp.lt.u32 	%p18, %r6, 7;
	@%p18 bra 	$L__BB21_23;
	shl.b32 	%r145, %r363, 10;
	add.s32 	%r146, %r11, %r145;
	mov.b32 	%r147, 0;
	st.shared.u32 	[%r146+512], %r147;
	st.shared.u32 	[%r146+1536], %r147;
	st.shared.u32 	[%r146+2560], %r147;
	st.shared.u32 	[%r146+3584], %r147;
	st.shared.u32 	[%r146+4608], %r147;
	st.shared.u32 	[%r146+5632], %r147;
	st.shared.u32 	[%r146+6656], %r147;
	st.shared.u32 	[%r146+7680], %r147;
	add.s32 	%r363, %r363, 8;
$L__BB21_23:
	setp.eq.s32 	%p19, %r7, 0;
	@%p19 bra 	$L__BB21_30;
	setp.lt.u32 	%p20, %r8, 3;
	@%p20 bra 	$L__BB21_26;
	shl.b32 	%r148, %r363, 10;
	add.s32 	%r149, %r11, %r148;
	mov.b32 	%r150, 0;
	st.shared.u32 	[%r149+512], %r150;
	st.shared.u32 	[%r149+1536], %r150;
	st.shared.u32 	[%r149+2560], %r150;
	st.shared.u32 	[%r149+3584], %r150;
	add.s32 	%r363, %r363, 4;
$L__BB21_26:
	setp.eq.s32 	%p21, %r9, 0;
	@%p21 bra 	$L__BB21_30;
	setp.eq.s32 	%p22, %r9, 1;
	shl.b32 	%r151, %r363, 10;
	add.s32 	%r49, %r11, %r151;
	mov.b32 	%r152, 0;
	st.shared.u32 	[%r49+512], %r152;
	@%p22 bra 	$L__BB21_30;
	setp.eq.s32 	%p23, %r9, 2;
	mov.b32 	%r153, 0;
	st.shared.u32 	[%r49+1536], %r153;
	@%p23 bra 	$L__BB21_30;
	mov.b32 	%r154, 0;
	st.shared.u32 	[%r49+2560], %r154;
$L__BB21_30:
	bar.sync 	0;
	bar.sync 	0;
	shl.b32 	%r50, %r355, 30;
	sub.s32 	%r155, %r111, %r50;
	min.u32 	%r51, %r155, 1073741824;
	setp.ge.u32 	%p24, %r2, %r51;
	@%p24 bra 	$L__BB21_70;
	mov.u32 	%r365, %r2;
$L__BB21_32:
	add.s32 	%r53, %r365, %r50;
	sub.s32 	%r54, %r111, %r53;
	setp.lt.u32 	%p25, %r54, 2048;
	@%p25 bra 	$L__BB21_34;
	add.s32 	%r160, %r1, %r53;
	mul.wide.u32 	%rd105, %r160, 8;
	add.s64 	%rd106, %rd1, %rd105;
	ld.global.u64 	%rd198, [%rd106];
	ld.global.u64 	%rd197, [%rd106+1024];
	ld.global.u64 	%rd196, [%rd106+2048];
	ld.global.u64 	%rd195, [%rd106+3072];
	ld.global.u64 	%rd194, [%rd106+4096];
	ld.global.u64 	%rd193, [%rd106+5120];
	ld.global.u64 	%rd192, [%rd106+6144];
	ld.global.u64 	%rd191, [%rd106+7168];
	ld.global.u64 	%rd190, [%rd106+8192];
	ld.global.u64 	%rd189, [%rd106+9216];
	ld.global.u64 	%rd188, [%rd106+10240];
	ld.global.u64 	%rd187, [%rd106+11264];
	ld.global.u64 	%rd186, [%rd106+12288];
	ld.global.u64 	%rd185, [%rd106+13312];
	ld.global.u64 	%rd184, [%rd106+14336];
	ld.global.u64 	%rd183, [%rd106+15360];
	bra.uni 	$L__BB21_66;
$L__BB21_34:
	setp.ge.s32 	%p26, %r1, %r54;
	mov.b64 	%rd198, -9223372036854775808;
	@%p26 bra 	$L__BB21_36;
	add.s32 	%r156, %r1, %r53;
	mul.wide.u32 	%rd87, %r156, 8;
	add.s64 	%rd88, %rd1, %rd87;
	ld.global.u64 	%rd198, [%rd88];
$L__BB21_36:
	add.s32 	%r157, %r1, 128;
	setp.ge.s32 	%p27, %r157, %r54;
	add.s32 	%r158, %r1, %r53;
	mul.wide.u32 	%rd90, %r158, 8;
	add.s64 	%rd21, %rd1, %rd90;
	mov.b64 	%rd197, -9223372036854775808;
	@%p27 bra 	$L__BB21_38;
	ld.global.u64 	%rd197, [%rd21+1024];
$L__BB21_38:
	setp.ge.s32 	%p28, %r13, %r54;
	mov.b64 	%rd196, -9223372036854775808;
	@%p28 bra 	$L__BB21_40;
	ld.global.u64 	%rd196, [%rd21+2048];
$L__BB21_40:
	setp.ge.s32 	%p29, %r14, %r54;
	mov.b64 	%rd195, -9223372036854775808;
	@%p29 bra 	$L__BB21_42;
	ld.global.u64 	%rd195, [%rd21+3072];
$L__BB21_42:
	setp.ge.s32 	%p30, %r15, %r54;
	mov.b64 	%rd194, -9223372036854775808;
	@%p30 bra 	$L__BB21_44;
	ld.global.u64 	%rd194, [%rd21+4096];
$L__BB21_44:
	setp.ge.s32 	%p31, %r16, %r54;
	mov.b64 	%rd193, -9223372036854775808;
	@%p31 bra 	$L__BB21_46;
	ld.global.u64 	%rd193, [%rd21+5120];
$L__BB21_46:
	setp.ge.s32 	%p32, %r17, %r54;
	mov.b64 	%rd192, -9223372036854775808;
	@%p32 bra 	$L__BB21_48;
	ld.global.u64 	%rd192, [%rd21+6144];
$L__BB21_48:
	add.s32 	%r159, %r1, 896;
	setp.ge.s32 	%p33, %r159, %r54;
	mov.b64 	%rd191, -9223372036854775808;
	@%p33 bra 	$L__BB21_50;
	ld.global.u64 	%rd191, [%rd21+7168];
$L__BB21_50:
	setp.ge.s32 	%p34, %r18, %r54;
	mov.b64 	%rd190, -9223372036854775808;
	@%p34 bra 	$L__BB21_52;
	ld.global.u64 	%rd190, [%rd21+8192];
$L__BB21_52:
	setp.ge.s32 	%p35, %r19, %r54;
	mov.b64 	%rd189, -9223372036854775808;
	@%p35 bra 	$L__BB21_54;
	ld.global.u64 	%rd189, [%rd21+9216];
$L__BB21_54:
	setp.ge.s32 	%p36, %r20, %r54;
	mov.b64 	%rd188, -9223372036854775808;
	@%p36 bra 	$L__BB21_56;
	ld.global.u64 	%rd188, [%rd21+10240];
$L__BB21_56:
	setp.ge.s32 	%p37, %r21, %r54;
	mov.b64 	%rd187, -9223372036854775808;
	@%p37 bra 	$L__BB21_58;
	ld.global.u64 	%rd187, [%rd21+11264];
$L__BB21_58:
	setp.ge.s32 	%p38, %r22, %r54;
	mov.b64 	%rd186, -9223372036854775808;
	@%p38 bra 	$L__BB21_60;
	ld.global.u64 	%rd186, [%rd21+12288];
$L__BB21_60:
	setp.ge.s32 	%p39, %r23, %r54;
	mov.b64 	%rd185, -9223372036854775808;
	@%p39 bra 	$L__BB21_62;
	ld.global.u64 	%rd185, [%rd21+13312];
$L__BB21_62:
	setp.ge.s32 	%p40, %r24, %r54;
	mov.b64 	%rd184, -9223372036854775808;
	@%p40 bra 	$L__BB21_64;
	ld.global.u64 	%rd184, [%rd21+14336];
$L__BB21_64:
	setp.ge.s32 	%p41, %r25, %r54;
	mov.b64 	%rd183, -9223372036854775808;
	@%p41 bra 	$L__BB21_66;
	ld.global.u64 	%rd183, [%rd21+15360];
$L__BB21_66:
	setp.le.s32 	%p42, %r113, %r112;
	@%p42 bra 	$L__BB21_69;
	xor.b64  	%rd67, %rd183, 9223372036854775807;
	xor.b64  	%rd68, %rd184, 9223372036854775807;
	xor.b64  	%rd69, %rd185, 9223372036854775807;
	xor.b64  	%rd70, %rd186, 9223372036854775807;
	xor.b64  	%rd71, %rd187, 9223372036854775807;
	xor.b64  	%rd72, %rd188, 9223372036854775807;
	xor.b64  	%rd73, %rd189, 9223372036854775807;
	xor.b64  	%rd74, %rd190, 9223372036854775807;
	xor.b64  	%rd75, %rd191, 9223372036854775807;
	xor.b64  	%rd76, %rd192, 9223372036854775807;
	xor.b64  	%rd77, %rd193, 9223372036854775807;
	xor.b64  	%rd78, %rd194, 9223372036854775807;
	xor.b64  	%rd79, %rd195, 9223372036854775807;
	xor.b64  	%rd80, %rd196, 9223372036854775807;
	xor.b64  	%rd81, %rd197, 9223372036854775807;
	xor.b64  	%rd82, %rd198, 9223372036854775807;
	mov.b32 	%r366, 0;
	mov.u32 	%r367, %r112;
$L__BB21_68:
	sub.s32 	%r162, %r113, %r367;
	shl.b32 	%r163, %r366, 10;
	mov.u32 	%r164, _ZZN3cub18CUB_300001_SM_10006detail10radix_sort30DeviceRadixSortHistogramKernelINS1_5radix10policy_hubIxxjE10Policy1000ELNS0_9SortOrderE1ExjNS1_21identity_decomposer_tEEEvPT2_PKT1_SA_iiT3_E12temp_storage;
	add.s32 	%r165, %r164, %r163;
	min.s32 	%r166, %r162, 8;
	mov.b32 	%r167, -1;
	shl.b32 	%r168, %r167, %r166;
	not.b32 	%r169, %r168;
	shr.u64 	%rd107, %rd82, %r367;
	cvt.u32.u64 	%r170, %rd107;
	and.b32  	%r171, %r170, %r169;
	shl.b32 	%r172, %r171, 2;
	add.s32 	%r173, %r165, %r172;
	atom.shared.add.u32 	%r174, [%r173], 1;
	shr.u64 	%rd108, %rd81, %r367;
	cvt.u32.u64 	%r175, %rd108;
	and.b32  	%r176, %r175, %r169;
	shl.b32 	%r177, %r176, 2;
	add.s32 	%r178, %r165, %r177;
	atom.shared.add.u32 	%r179, [%r178], 1;
	shr.u64 	%rd109, %rd80, %r367;
	cvt.u32.u64 	%r180, %rd109;
	and.b32  	%r181, %r180, %r169;
	shl.b32 	%r182, %r181, 2;
	add.s32 	%r183, %r165, %r182;
	atom.shared.add.u32 	%r184, [%r183], 1;
	shr.u64 	%rd110, %rd79, %r367;
	cvt.u32.u64 	%r185, %rd110;
	and.b32  	%r186, %r185, %r169;
	shl.b32 	%r187, %r186, 2;
	add.s32 	%r188, %r165, %r187;
	atom.shared.add.u32 	%r189, [%r188], 1;
	shr.u64 	%rd111, %rd78, %r367;
	cvt.u32.u64 	%r190, %rd111;
	and.b32  	%r191, %r190, %r169;
	shl.b32 	%r192, %r191, 2;
	add.s32 	%r193, %r165, %r192;
	atom.shared.add.u32 	%r194, [%r193], 1;
	shr.u64 	%rd112, %rd77, %r367;
	cvt.u32.u64 	%r195, %rd112;
	and.b32  	%r196, %r195, %r169;
	shl.b32 	%r197, %r196, 2;
	add.s32 	%r198, %r165, %r197;
	atom.shared.add.u32 	%r199, [%r198], 1;
	shr.u64 	%rd113, %rd76, %r367;
	cvt.u32.u64 	%r200, %rd113;
	and.b32  	%r201, %r200, %r169;
	shl.b32 	%r202, %r201, 2;
	add.s32 	%r203, %r165, %r202;
	atom.shared.add.u32 	%r204, [%r203], 1;
	shr.u64 	%rd114, %rd75, %r367;
	cvt.u32.u64 	%r205, %rd114;
	and.b32  	%r206, %r205, %r169;
	shl.b32 	%r207, %r206, 2;
	add.s32 	%r208, %r165, %r207;
	atom.shared.add.u32 	%r209, [%r208], 1;
	shr.u64 	%rd115, %rd74, %r367;
	cvt.u32.u64 	%r210, %rd115;
	and.b32  	%r211, %r210, %r169;
	shl.b32 	%r212, %r211, 2;
	add.s32 	%r213, %r165, %r212;
	atom.shared.add.u32 	%r214, [%r213], 1;
	shr.u64 	%rd116, %rd73, %r367;
	cvt.u32.u64 	%r215, %rd116;
	and.b32  	%r216, %r215, %r169;
	shl.b32 	%r217, %r216, 2;
	add.s32 	%r218, %r165, %r217;
	atom.shared.add.u32 	%r219, [%r218], 1;
	shr.u64 	%rd117, %rd72, %r367;
	cvt.u32.u64 	%r220, %rd117;
	and.b32  	%r221, %r220, %r169;
	shl.b32 	%r222, %r221, 2;
	add.s32 	%r223, %r165, %r222;
	atom.shared.add.u32 	%r224, [%r223], 1;
	shr.u64 	%rd118, %rd71, %r367;
	cvt.u32.u64 	%r225, %rd118;
	and.b32  	%r226, %r225, %r169;
	shl.b32 	%r227, %r226, 2;
	add.s32 	%r228, %r165, %r227;
	atom.shared.add.u32 	%r229, [%r228], 1;
	shr.u64 	%rd119, %rd70, %r367;
	cvt.u32.u64 	%r230, %rd119;
	and.b32  	%r231, %r230, %r169;
	shl.b32 	%r232, %r231, 2;
	add.s32 	%r233, %r165, %r232;
	atom.shared.add.u32 	%r234, [%r233], 1;
	shr.u64 	%rd120, %rd69, %r367;
	cvt.u32.u64 	%r235, %rd120;
	and.b32  	%r236, %r235, %r169;
	shl.b32 	%r237, %r236, 2;
	add.s32 	%r238, %r165, %r237;
	atom.shared.add.u32 	%r239, [%r238], 1;
	shr.u64 	%rd121, %rd68, %r367;
	cvt.u32.u64 	%r240, %rd121;
	and.b32  	%r241, %r240, %r169;
	shl.b32 	%r242, %r241, 2;
	add.s32 	%r243, %r165, %r242;
	atom.shared.add.u32 	%r244, [%r243], 1;
	shr.u64 	%rd122, %rd67, %r367;
	cvt.u32.u64 	%r245, %rd122;
	and.b32  	%r246, %r245, %r169;
	shl.b32 	%r247, %r246, 2;
	add.s32 	%r248, %r165, %r247;
	atom.shared.add.u32 	%r249, [%r248], 1;
	add.s32 	%r367, %r367, 8;
	add.s32 	%r366, %r366, 1;
	setp.lt.s32 	%p43, %r367, %r113;
	@%p43 bra 	$L__BB21_68;
$L__BB21_69:
	add.s32 	%r365, %r365, %r3;
	setp.lt.u32 	%p44, %r365, %r51;
	@%p44 bra 	$L__BB21_32;
$L__BB21_70:
	bar.sync 	0;
	@%p1 bra 	$L__BB21_152;
	setp.lt.u32 	%p45, %r4, 7;
	mov.b32 	%r370, 0;
	@%p45 bra 	$L__BB21_90;
	mov.b32 	%r368, 0;
$L__BB21_73:
	.pragma "nounroll";
	shl.b32 	%r252, %r368, 10;
	add.s32 	%r61, %r11, %r252;
	ld.shared.u32 	%r62, [%r61];
	setp.eq.s32 	%p46, %r62, 0;
	@%p46 bra 	$L__BB21_75;
	shl.b32 	%r253, %r368, 8;
	add.s32 	%r254, %r253, %r1;
	mul.wide.u32 	%rd123, %r254, 4;
	add.s64 	%rd124, %rd2, %rd123;
	atom.global.add.u32 	%r255, [%rd124], %r62;
$L__BB21_75:
	ld.shared.u32 	%r63, [%r61+1024];
	setp.eq.s32 	%p47, %r63, 0;
	@%p47 bra 	$L__BB21_77;
	shl.b32 	%r256, %r368, 8;
	add.s32 	%r257, %r256, %r1;
	add.s32 	%r258, %r257, 256;
	mul.wide.u32 	%rd125, %r258, 4;
	add.s64 	%rd126, %rd2, %rd125;
	atom.global.add.u32 	%r259, [%rd126], %r63;
$L__BB21_77:
	ld.shared.u32 	%r64, [%r61+2048];
	setp.eq.s32 	%p48, %r64, 0;
	@%p48 bra 	$L__BB21_79;
	shl.b32 	%r260, %r368, 8;
	add.s32 	%r261, %r260, %r1;
	add.s32 	%r262, %r261, 512;
	mul.wide.u32 	%rd127, %r262, 4;
	add.s64 	%rd128, %rd2, %rd127;
	atom.global.add.u32 	%r263, [%rd128], %r64;
$L__BB21_79:
	ld.shared.u32 	%r65, [%r61+3072];
	setp.eq.s32 	%p49, %r65, 0;
	@%p49 bra 	$L__BB21_81;
	shl.b32 	%r264, %r368, 8;
	add.s32 	%r265, %r264, %r1;
	add.s32 	%r266, %r265, 768;
	mul.wide.u32 	%rd129, %r266, 4;
	add.s64 	%rd130, %rd2, %rd129;
	atom.global.add.u32 	%r267, [%rd130], %r65;
$L__BB21_81:
	ld.shared.u32 	%r66, [%r61+4096];
	setp.eq.s32 	%p50, %r66, 0;
	@%p50 bra 	$L__BB21_83;
	shl.b32 	%r268, %r368, 8;
	add.s32 	%r269, %r268, %r1;
	add.s32 	%r270, %r269, 1024;
	mul.wide.u32 	%rd131, %r270, 4;
	add.s64 	%rd132, %rd2, %rd131;
	atom.global.add.u32 	%r271, [%rd132], %r66;
$L__BB21_83:
	ld.shared.u32 	%r67, [%r61+5120];
	setp.eq.s32 	%p51, %r67, 0;
	@%p51 bra 	$L__BB21_85;
	shl.b32 	%r272, %r368, 8;
	add.s32 	%r273, %r272, %r1;
	add.s32 	%r274, %r273, 1280;
	mul.wide.u32 	%rd133, %r274, 4;
	add.s64 	%rd134, %rd2, %rd133;
	atom.global.add.u32 	%r275, [%rd134], %r67;
$L__BB21_85:
	ld.shared.u32 	%r68, [%r61+6144];
	setp.eq.s32 	%p52, %r68, 0;
	@%p52 bra 	$L__BB21_87;
	shl.b32 	%r276, %r368, 8;
	add.s32 	%r277, %r276, %r1;
	add.s32 	%r278, %r277, 1536;
	mul.wide.u32 	%rd135, %r278, 4;
	add.s64 	%rd136, %rd2, %rd135;
	atom.global.add.u32 	%r279, [%rd136], %r68;
$L__BB21_87:
	ld.shared.u32 	%r69, [%r61+7168];
	setp.eq.s32 	%p53, %r69, 0;
	@%p53 bra 	$L__BB21_89;
	shl.b32 	%r280, %r368, 8;
	add.s32 	%r281, %r280, %r1;
	add.s32 	%r282, %r281, 1792;
	mul.wide.u32 	%rd137, %r282, 4;
	add.s64 	%rd138, %rd2, %rd137;
	atom.global.add.u32 	%r283, [%rd138], %r69;
$L__BB21_89:
	add.s32 	%r368, %r368, 8;
	setp.ne.s32 	%p54, %r368, %r26;
	mov.u32 	%r370, %r26;
	@%p54 bra 	$L__BB21_73;
$L__BB21_90:
	setp.eq.s32 	%p55, %r7, 0;
	@%p55 bra 	$L__BB21_111;
	setp.lt.u32 	%p56, %r8, 3;
	@%p56 bra 	$L__BB21_101;
	shl.b32 	%r284, %r370, 10;
	add.s32 	%r72, %r11, %r284;
	ld.shared.u32 	%r73, [%r72];
	setp.eq.s32 	%p57, %r73, 0;
	@%p57 bra 	$L__BB21_94;
	shl.b32 	%r285, %r370, 8;
	add.s32 	%r286, %r285, %r1;
	mul.wide.u32 	%rd139, %r286, 4;
	add.s64 	%rd140, %rd2, %rd139;
	atom.global.add.u32 	%r287, [%rd140], %r73;
$L__BB21_94:
	ld.shared.u32 	%r74, [%r72+1024];
	setp.eq.s32 	%p58, %r74, 0;
	@%p58 bra 	$L__BB21_96;
	shl.b32 	%r288, %r370, 8;
	add.s32 	%r289, %r288, %r1;
	add.s32 	%r290, %r289, 256;
	mul.wide.u32 	%rd141, %r290, 4;
	add.s64 	%rd142, %rd2, %rd141;
	atom.global.add.u32 	%r291, [%rd142], %r74;
$L__BB21_96:
	ld.shared.u32 	%r75, [%r72+2048];
	setp.eq.s32 	%p59, %r75, 0;
	@%p59 bra 	$L__BB21_98;
	shl.b32 	%r292, %r370, 8;
	add.s32 	%r293, %r292, %r1;
	add.s32 	%r294, %r293, 512;
	mul.wide.u32 	%rd143, %r294, 4;
	add.s64 	%rd144, %rd2, %rd143;
	atom.global.add.u32 	%r295, [%rd144], %r75;
$L__BB21_98:
	ld.shared.u32 	%r76, [%r72+3072];
	setp.eq.s32 	%p60, %r76, 0;
	@%p60 bra 	$L__BB21_100;
	shl.b32 	%r296, %r370, 8;
	add.s32 	%r297, %r296, %r1;
	add.s32 	%r298, %r297, 768;
	mul.wide.u32 	%rd145, %r298, 4;
	add.s64 	%rd146, %rd2, %rd145;
	atom.global.add.u32 	%r299, [%rd146], %r76;
$L__BB21_100:
	add.s32 	%r370, %r370, 4;
$L__BB21_101:
	setp.eq.s32 	%p61, %r9, 0;
	@%p61 bra 	$L__BB21_111;
	setp.eq.s32 	%p62, %r10, 0;
	@%p62 bra 	$L__BB21_108;
	shl.b32 	%r300, %r370, 10;
	add.s32 	%r79, %r11, %r300;
	ld.shared.u32 	%r80, [%r79];
	setp.eq.s32 	%p63, %r80, 0;
	@%p63 bra 	$L__BB21_105;
	shl.b32 	%r301, %r370, 8;
	add.s32 	%r302, %r301, %r1;
	mul.wide.u32 	%rd147, %r302, 4;
	add.s64 	%rd148, %rd2, %rd147;
	atom.global.add.u32 	%r303, [%rd148], %r80;
$L__BB21_105:
	ld.shared.u32 	%r81, [%r79+1024];
	setp.eq.s32 	%p64, %r81, 0;
	@%p64 bra 	$L__BB21_107;
	shl.b32 	%r304, %r370, 8;
	add.s32 	%r305, %r304, %r1;
	add.s32 	%r306, %r305, 256;
	mul.wide.u32 	%rd149, %r306, 4;
	add.s64 	%rd150, %rd2, %rd149;
	atom.global.add.u32 	%r307, [%rd150], %r81;
$L__BB21_107:
	add.s32 	%r370, %r370, 2;
$L__BB21_108:
	setp.eq.s32 	%p65, %r27, 0;
	@%p65 bra 	$L__BB21_111;
	shl.b32 	%r308, %r370, 10;
	add.s32 	%r309, %r11, %r308;
	ld.shared.u32 	%r84, [%r309];
	setp.eq.s32 	%p66, %r84, 0;
	@%p66 bra 	$L__BB21_111;
	shl.b32 	%r310, %r370, 8;
	add.s32 	%r311, %r310, %r1;
	mul.wide.u32 	%rd151, %r311, 4;
	add.s64 	%rd152, %rd2, %rd151;
	atom.global.add.u32 	%r312, [%rd152], %r84;
$L__BB21_111:
	setp.gt.u32 	%p67, %r1, 127;
	@%p67 bra 	$L__BB21_152;
	setp.lt.u32 	%p68, %r4, 7;
	mov.b32 	%r374, 0;
	@%p68 bra 	$L__BB21_131;
	mov.b32 	%r372, 0;
$L__BB21_114:
	.pragma "nounroll";
	shl.b32 	%r315, %r372, 10;
	add.s32 	%r86, %r11, %r315;
	ld.shared.u32 	%r87, [%r86+512];
	setp.eq.s32 	%p69, %r87, 0;
	shl.b32 	%r316, %r372, 8;
	add.s32 	%r317, %r316, %r1;
	mul.wide.u32 	%rd153, %r317, 4;
	add.s64 	%rd83, %rd2, %rd153;
	@%p69 bra 	$L__BB21_116;
	atom.global.add.u32 	%r318, [%rd83+512], %r87;
$L__BB21_116:
	ld.shared.u32 	%r88, [%r86+1536];
	setp.eq.s32 	%p70, %r88, 0;
	@%p70 bra 	$L__BB21_118;
	atom.global.add.u32 	%r319, [%rd83+1536], %r88;
$L__BB21_118:
	ld.shared.u32 	%r89, [%r86+2560];
	setp.eq.s32 	%p71, %r89, 0;
	@%p71 bra 	$L__BB21_120;
	atom.global.add.u32 	%r320, [%rd83+2560], %r89;
$L__BB21_120:
	ld.shared.u32 	%r90, [%r86+3584];
	setp.eq.s32 	%p72, %r90, 0;
	@%p72 bra 	$L__BB21_122;
	atom.global.add.u32 	%r321, [%rd83+3584], %r90;
$L__BB21_122:
	ld.shared.u32 	%r91, [%r86+4608];
	setp.eq.s32 	%p73, %r91, 0;
	@%p73 bra 	$L__BB21_124;
	atom.global.add.u32 	%r322, [%rd83+4608], %r91;
$L__BB21_124:
	ld.shared.u32 	%r92, [%r86+5632];
	setp.eq.s32 	%p74, %r92, 0;
	@%p74 bra 	$L__BB21_126;
	atom.global.add.u32 	%r323, [%rd83+5632], %r92;
$L__BB21_126:
	ld.shared.u32 	%r93, [%r86+6656];
	setp.eq.s32 	%p75, %r93, 0;
	@%p75 bra 	$L__BB21_128;
	atom.global.add.u32 	%r324, [%rd83+6656], %r93;
$L__BB21_128:
	ld.shared.u32 	%r94, [%r86+7680];
	setp.eq.s32 	%p76, %r94, 0;
	@%p76 bra 	$L__BB21_130;
	atom.global.add.u32 	%r325, [%rd83+7680], %r94;
$L__BB21_130:
	add.s32 	%r372, %r372, 8;
	setp.ne.s32 	%p77, %r372, %r26;
	mov.u32 	%r374, %r26;
	@%p77 bra 	$L__BB21_114;
$L__BB21_131:
	setp.eq.s32 	%p78, %r7, 0;
	@%p78 bra 	$L__BB21_152;
	setp.lt.u32 	%p79, %r8, 3;
	@%p79 bra 	$L__BB21_142;
	shl.b32 	%r326, %r374, 10;
	add.s32 	%r97, %r11, %r326;
	ld.shared.u32 	%r98, [%r97+512];
	setp.eq.s32 	%p80, %r98, 0;
	@%p80 bra 	$L__BB21_135;
	shl.b32 	%r327, %r374, 8;
	add.s32 	%r328, %r327, %r1;
	mul.wide.u32 	%rd154, %r328, 4;
	add.s64 	%rd155, %rd2, %rd154;
	atom.global.add.u32 	%r329, [%rd155+512], %r98;
$L__BB21_135:
	ld.shared.u32 	%r99, [%r97+1536];
	setp.eq.s32 	%p81, %r99, 0;
	@%p81 bra 	$L__BB21_137;
	shl.b32 	%r330, %r374, 8;
	add.s32 	%r331, %r330, %r1;
	add.s32 	%r332, %r331, 256;
	mul.wide.u32 	%rd156, %r332, 4;
	add.s64 	%rd157, %rd2, %rd156;
	atom.global.add.u32 	%r333, [%rd157+512], %r99;
$L__BB21_137:
	ld.shared.u32 	%r100, [%r97+2560];
	setp.eq.s32 	%p82, %r100, 0;
	@%p82 bra 	$L__BB21_139;
	shl.b32 	%r334, %r374, 8;
	add.s32 	%r335, %r334, %r1;
	add.s32 	%r336, %r335, 512;
	mul.wide.u32 	%rd158, %r336, 4;
	add.s64 	%rd159, %rd2, %rd158;
	atom.global.add.u32 	%r337, [%rd159+512], %r100;
$L__BB21_139:
	ld.shared.u32 	%r101, [%r97+3584];
	setp.eq.s32 	%p83, %r101, 0;
	@%p83 bra 	$L__BB21_141;
	shl.b32 	%r338, %r374, 8;
	add.s32 	%r339, %r338, %r1;
	add.s32 	%r340, %r339, 768;
	mul.wide.u32 	%rd160, %r340, 4;
	add.s64 	%rd161, %rd2, %rd160;
	atom.global.add.u32 	%r341, [%rd161+512], %r101;
$L__BB21_141:
	add.s32 	%r374, %r374, 4;
$L__BB21_142:
	setp.eq.s32 	%p84, %r9, 0;
	@%p84 bra 	$L__BB21_152;
	setp.eq.s32 	%p85, %r10, 0;
	@%p85 bra 	$L__BB21_149;
	shl.b32 	%r342, %r374, 10;
	add.s32 	%r104, %r11, %r342;
	ld.shared.u32 	%r105, [%r104+512];
	setp.eq.s32 	%p86, %r105, 0;
	@%p86 bra 	$L__BB21_146;
	shl.b32 	%r343, %r374, 8;
	add.s32 	%r344, %r343, %r1;
	mul.wide.u32 	%rd162, %r344, 4;
	add.s64 	%rd163, %rd2, %rd162;
	atom.global.add.u32 	%r345, [%rd163+512], %r105;
$L__BB21_146:
	ld.shared.u32 	%r106, [%r104+1536];
	setp.eq.s32 	%p87, %r106, 0;
	@%p87 bra 	$L__BB21_148;
	shl.b32 	%r346, %r374, 8;
	add.s32 	%r347, %r346, %r1;
	add.s32 	%r348, %r347, 256;
	mul.wide.u32 	%rd164, %r348, 4;
	add.s64 	%rd165, %rd2, %rd164;
	atom.global.add.u32 	%r349, [%rd165+512], %r106;
$L__BB21_148:
	add.s32 	%r374, %r374, 2;
$L__BB21_149:
	setp.eq.s32 	%p88, %r27, 0;
	@%p88 bra 	$L__BB21_152;
	shl.b32 	%r350, %r374, 10;
	add.s32 	%r351, %r11, %r350;
	ld.shared.u32 	%r109, [%r351+512];
	setp.eq.s32 	%p89, %r109, 0;
	@%p89 bra 	$L__BB21_152;
	shl.b32 	%r352, %r374, 8;
	add.s32 	%r353, %r352, %r1;
	mul.wide.u32 	%rd166, %r353, 4;
	add.s64 	%rd167, %rd2, %rd166;
	atom.global.add.u32 	%r354, [%rd167+512], %r109;
$L__BB21_152:
	bar.sync 	0;
	add.s32 	%r355, %r355, 1;
	setp.ne.s32 	%p90, %r355, %r30;
	@%p90 bra 	$L__BB21_2;
$L__BB21_153:
	ret;

}
	// .globl	_ZN3cub18CUB_300001_SM_10006detail10radix_sort29DeviceRadixSortOnesweepKernelINS1_5radix10policy_hubIxxjE10Policy1000ELNS0_9SortOrderE1ExxjiiNS1_21identity_decomposer_tEEEvPT5_SB_PT3_PKSC_PT1_PKSG_PT2_PKSK_T4_iiT6_
.visible .entry _ZN3cub18CUB_300001_SM_10006detail10radix_sort29DeviceRadixSortOnesweepKernelINS1_5radix10policy_hubIxxjE10Policy1000ELNS0_9SortOrderE1ExxjiiNS1_21identity_decomposer_tEEEvPT5_SB_PT3_PKSC_PT1_PKSG_PT2_PKSK_T4_iiT6_(
	.param .u64 .ptr .align 1 _ZN3cub18CUB_300001_SM_10006detail10radix_sort29DeviceRadixSortOnesweepKernelINS1_5radix10policy_hubIxxjE10Policy1000ELNS0_9SortOrderE1ExxjiiNS1_21identity_decomposer_tEEEvPT5_SB_PT3_PKSC_PT1_PKSG_PT2_PKSK_T4_iiT6__param_0,
	.param .u64 .ptr .align 1 _ZN3cub18CUB_300001_SM_10006detail10radix_sort29DeviceRadixSortOnesweepKernelINS1_5radix10policy_hubIxxjE10Policy1000ELNS0_9SortOrderE1ExxjiiNS1_21identity_decomposer_tEEEvPT5_SB_PT3_PKSC_PT1_PKSG_PT2_PKSK_T4_iiT6__param_1,
	.param .u64 .ptr .align 1 _ZN3cub18CUB_300001_SM_10006detail10radix_sort29DeviceRadixSortOnesweepKernelINS1_5radix10policy_hubIxxjE10Policy1000ELNS0_9SortOrderE1ExxjiiNS1_21identity_decomposer_tEEEvPT5_SB_PT3_PKSC_PT1_PKSG_PT2_PKSK_T4_iiT6__param_2,
	.param .u64 .ptr .align 1 _ZN3cub18CUB_300001_SM_10006detail10radix_sort29DeviceRadixSortOnesweepKernelINS1_5radix10policy_hubIxxjE10Policy1000ELNS0_9SortOrderE1ExxjiiNS1_21identity_decomposer_tEEEvPT5_SB_PT3_PKSC_PT1_PKSG_PT2_PKSK_T4_iiT6__param_3,
	.param .u64 .ptr .align 1 _ZN3cub18CUB_300001_SM_10006detail10radix_sort29DeviceRadixSortOnesweepKernelINS1_5radix10policy_hubIxxjE10Policy1000ELNS0_9SortOrderE1ExxjiiNS1_21identity_decomposer_tEEEvPT5_SB_PT3_PKSC_PT1_PKSG_PT2_PKSK_T4_iiT6__param_4,
	.param .u64 .ptr .align 1 _ZN3cub18CUB_300001_SM_10006detail10radix_sort29DeviceRadixSortOnesweepKernelINS1_5radix10policy_hubIxxjE10Policy1000ELNS0_9SortOrderE1ExxjiiNS1_21identity_decomposer_tEEEvPT5_SB_PT3_PKSC_PT1_PKSG_PT2_PKSK_T4_iiT6__param_5,
	.param .u64 .ptr .align 1 _ZN3cub18CUB_300001_SM_10006detail10radix_sort29DeviceRadixSortOnesweepKernelINS1_5radix10policy_hubIxxjE10Policy1000ELNS0_9SortOrderE1ExxjiiNS1_21identity_decomposer_tEEEvPT5_SB_PT3_PKSC_PT1_PKSG_PT2_PKSK_T4_iiT6__param_6,
	.param .u64 .ptr .align 1 _ZN3cub18CUB_300001_SM_10006detail10radix_sort29DeviceRadixSortOnesweepKernelINS1_5radix10policy_hubIxxjE10Policy1000ELNS0_9SortOrderE1ExxjiiNS1_21identity_decomposer_tEEEvPT5_SB_PT3_PKSC_PT1_PKSG_PT2_PKSK_T4_iiT6__param_7,
	.param .u32 _ZN3cub18CUB_300001_SM_10006detail10radix_sort29DeviceRadixSortOnesweepKernelINS1_5radix10policy_hubIxxjE10Policy1000ELNS0_9SortOrderE1ExxjiiNS1_21identity_decomposer_tEEEvPT5_SB_PT3_PKSC_PT1_PKSG_PT2_PKSK_T4_iiT6__param_8,
	.param .u32 _ZN3cub18CUB_300001_SM_10006detail10radix_sort29DeviceRadixSortOnesweepKernelINS1_5radix10policy_hubIxxjE10Policy1000ELNS0_9SortOrderE1ExxjiiNS1_21identity_decomposer_tEEEvPT5_SB_PT3_PKSC_PT1_PKSG_PT2_PKSK_T4_iiT6__param_9,
	.param .u32 _ZN3cub18CUB_300001_SM_10006detail10radix_sort29DeviceRadixSortOnesweepKernelINS1_5radix10policy_hubIxxjE10Policy1000ELNS0_9SortOrderE1ExxjiiNS1_21identity_decomposer_tEEEvPT5_SB_PT3_PKSC_PT1_PKSG_PT2_PKSK_T4_iiT6__param_10,
	.param .align 1 .b8 _ZN3cub18CUB_300001_SM_10006detail10radix_sort29DeviceRadixSortOnesweepKernelINS1_5radix10policy_hubIxxjE10Policy1000ELNS0_9SortOrderE1ExxjiiNS1_21identity_decomposer_tEEEvPT5_SB_PT3_PKSC_PT1_PKSG_PT2_PKSK_T4_iiT6__param_11[1]
)
.maxntid 384
{
	.reg .pred 	%p<159>;
	.reg .b32 	%r<1365>;
	.reg .b64 	%rd<592>;
	// demoted variable
	.shared .align 16 .b8 _ZZN3cub18CUB_300001_SM_10006detail10radix_sort29DeviceRadixSortOnesweepKernelINS1_5radix10policy_hubIxxjE10Policy1000ELNS0_9SortOrderE1ExxjiiNS1_21identity_decomposer_tEEEvPT5_SB_PT3_PKSC_PT1_PKSG_PT2_PKSK_T4_iiT6_E1s[37888];
	ld.param.u64 	%rd187, [_ZN3cub18CUB_300001_SM_10006detail10radix_sort29DeviceRadixSortOnesweepKernelINS1_5radix10policy_hubIxxjE10Policy1000ELNS0_9SortOrderE1ExxjiiNS1_21identity_decomposer_tEEEvPT5_SB_PT3_PKSC_PT1_PKSG_PT2_PKSK_T4_iiT6__param_0];
	ld.param.u64 	%rd183, [_ZN3cub18CUB_300001_SM_10006detail10radix_sort29DeviceRadixSortOnesweepKernelINS1_5radix10policy_hubIxxjE10Policy1000ELNS0_9SortOrderE1ExxjiiNS1_21identity_decomposer_tEEEvPT5_SB_PT3_PKSC_PT1_PKSG_PT2_PKSK_T4_iiT6__param_1];
	ld.param.u64 	%rd188, [_ZN3cub18CUB_300001_SM_10006detail10radix_sort29DeviceRadixSortOnesweepKernelINS1_5radix10policy_hubIxxjE10Policy1000ELNS0_9SortOrderE1ExxjiiNS1_21identity_decomposer_tEEEvPT5_SB_PT3_PKSC_PT1_PKSG_PT2_PKSK_T4_iiT6__param_4];
	ld.param.u64 	%rd189, [_ZN3cub18CUB_300001_SM_10006detail10radix_sort29DeviceRadixSortOnesweepKernelINS1_5radix10policy_hubIxxjE10Policy1000ELNS0_9SortOrderE1ExxjiiNS1_21identity_decomposer_tEEEvPT5_SB_PT3_PKSC_PT1_PKSG_PT2_PKSK_T4_iiT6__param_5];
	ld.param.u64 	%rd190, [_ZN3cub18CUB_300001_SM_10006detail10radix_sort29DeviceRadixSortOnesweepKernelINS1_5radix10policy_hubIxxjE10Policy1000ELNS0_9SortOrderE1ExxjiiNS1_21identity_decomposer_tEEEvPT5_SB_PT3_PKSC_PT1_PKSG_PT2_PKSK_T4_iiT6__param_6];
	ld.param.u32 	%r201, [_ZN3cub18CUB_300001_SM_10006detail10radix_sort29DeviceRadixSortOnesweepKernelINS1_5radix10policy_hubIxxjE10Policy1000ELNS0_9SortOrderE1ExxjiiNS1_21identity_decomposer_tEEEvPT5_SB_PT3_PKSC_PT1_PKSG_PT2_PKSK_T4_iiT6__param_8];
	ld.param.u32 	%r203, [_ZN3cub18CUB_300001_SM_10006detail10radix_sort29DeviceRadixSortOnesweepKernelINS1_5radix10policy_hubIxxjE10Policy1000ELNS0_9SortOrderE1ExxjiiNS1_21identity_decomposer_tEEEvPT5_SB_PT3_PKSC_PT1_PKSG_PT2_PKSK_T4_iiT6__param_10];
	cvta.to.global.u64 	%rd1, %rd190;
	cvta.to.global.u64 	%rd2, %rd188;
	cvta.to.global.u64 	%rd3, %rd187;
	cvta.to.global.u64 	%rd4, %rd189;
	mov.u32 	%r1, %tid.x;
	shr.u32 	%r2, %r1, 5;
	// begin inline asm
	mov.u32 %r204, %laneid;
	// end inline asm
	setp.ne.s32 	%p1, %r1, 0;
	@%p1 bra 	$L__BB22_2;
	cvta.to.global.u64 	%rd191, %rd183;
	atom.global.add.u32 	%r205, [%rd191], 1;
	st.shared.u32 	[_ZZN3cub18CUB_300001_SM_10006detail10radix_sort29DeviceRadixSortOnesweepKernelINS1_5radix10policy_hubIxxjE10Policy1000ELNS0_9SortOrderE1ExxjiiNS1_21identity_decomposer_tEEEvPT5_SB_PT3_PKSC_PT1_PKSG_PT2_PKSK_T4_iiT6_E1s+36864], %r205;
$L__BB22_2:
	bar.sync 	0;
	ld.shared.u32 	%r4, [_ZZN3cub18CUB_300001_SM_10006detail10radix_sort29DeviceRadixSortOnesweepKernelINS1_5radix10policy_hubIxxjE10Policy1000ELNS0_9SortOrderE1ExxjiiNS1_21identity_decomposer_tEEEvPT5_SB_PT3_PKSC_PT1_PKSG_PT2_PKSK_T4_iiT6_E1s+36864];
	mul.lo.s32 	%r5, %r4, 4608;
	add.s32 	%r6, %r5, 4608;
	setp.gt.s32 	%p2, %r6, %r201;
	@%p2 bra 	$L__BB22_4;
	and.b32  	%r206, %r1, 31;
	and.b32  	%r207, %r1, 992;
	mul.lo.s32 	%r208, %r207, 12;
	or.b32  	%r209, %r208, %r206;
	cvt.u64.u32 	%rd192, %r5;
	cvt.u64.u32 	%rd193, %r209;
	add.s64 	%rd194, %rd193, %rd192;
	shl.b64 	%rd195, %rd194, 3;
	add.s64 	%rd196, %rd4, %rd195;
	ld.global.u64 	%rd533, [%rd196];
	ld.global.u64 	%rd532, [%rd196+256];
	ld.global.u64 	%rd531, [%rd196+512];
	ld.global.u64 	%rd530, [%rd196+768];
	ld.global.u64 	%rd529, [%rd196+1024];
	ld.global.u64 	%rd528, [%rd196+1280];
	ld.global.u64 	%rd527, [%rd196+1536];
	ld.global.u64 	%rd526, [%rd196+1792];
	ld.global.u64 	%rd525, [%rd196+2048];
	ld.global.u64 	%rd524, [%rd196+2304];
	ld.global.u64 	%rd523, [%rd196+2560];
	ld.global.u64 	%rd522, [%rd196+2816];
	bra.uni 	$L__BB22_28;
$L__BB22_4:
	cvt.u64.u32 	%rd198, %r5;
	sub.s32 	%r7, %r201, %r5;
	and.b32  	%r210, %r1, 31;
	and.b32  	%r211, %r1, 992;
	mul.lo.s32 	%r212, %r211, 12;
	or.b32  	%r8, %r212, %r210;
	setp.ge.s32 	%p3, %r8, %r7;
	cvt.u64.u32 	%rd199, %r8;
	add.s64 	%rd200, %rd199, %rd198;
	shl.b64 	%rd201, %rd200, 3;
	add.s64 	%rd17, %rd4, %rd201;
	mov.b64 	%rd533, -9223372036854775808;
	@%p3 bra 	$L__BB22_6;
	ld.global.u64 	%rd533, [%rd17];
$L__BB22_6:
	add.s32 	%r213, %r8, 32;
	setp.ge.s32 	%p4, %r213, %r7;
	mov.b64 	%rd532, -9223372036854775808;
	@%p4 bra 	$L__BB22_8;
	ld.global.u64 	%rd532, [%rd17+256];
$L__BB22_8:
	add.s32 	%r214, %r8, 64;
	setp.ge.s32 	%p5, %r214, %r7;
	mov.b64 	%rd531, -9223372036854775808;
	@%p5 bra 	$L__BB22_10;
	ld.global.u64 	%rd531, [%rd17+512];
$L__BB22_10:
	add.s32 	%r215, %r8, 96;
	setp.ge.s32 	%p6, %r215, %r7;
	mov.b64 	%rd530, -9223372036854775808;
	@%p6 bra 	$L__BB22_12;
	ld.global.u64 	%rd530, [%rd17+768];
$L__BB22_12:
	add.s32 	%r216, %r8, 128;
	setp.ge.s32 	%p7, %r216, %r7;
	mov.b64 	%rd529, -9223372036854775808;
	@%p7 bra 	$L__BB22_14;
	ld.global.u64 	%rd529, [%rd17+1024];
$L__BB22_14:
	add.s32 	%r217, %r8, 160;
	setp.ge.s32 	%p8, %r217, %r7;
	mov.b64 	%rd528, -9223372036854775808;
	@%p8 bra 	$L__BB22_16;
	ld.global.u64 	%rd528, [%rd17+1280];
$L__BB22_16:
	add.s32 	%r218, %r8, 192;
	setp.ge.s32 	%p9, %r218, %r7;
	mov.b64 	%rd527, -9223372036854775808;
	@%p9 bra 	$L__BB22_18;
	ld.global.u64 	%rd527, [%rd17+1536];
$L__BB22_18:
	add.s32 	%r219, %r8, 224;
	setp.ge.s32 	%p10, %r219, %r7;
	mov.b64 	%rd526, -9223372036854775808;
	@%p10 bra 	$L__BB22_20;
	ld.global.u64 	%rd526, [%rd17+1792];
$L__BB22_20:
	add.s32 	%r220, %r8, 256;
	setp.ge.s32 	%p11, %r220, %r7;
	mov.b64 	%rd525, -9223372036854775808;
	@%p11 bra 	$L__BB22_22;
	ld.global.u64 	%rd525, [%rd17+2048];
$L__BB22_22:
	add.s32 	%r221, %r8, 288;
	setp.ge.s32 	%p12, %r221, %r7;
	mov.b64 	%rd524, -9223372036854775808;
	@%p12 bra 	$L__BB22_24;
	ld.global.u64 	%rd524, [%rd17+2304];
$L__BB22_24:
	add.s32 	%r222, %r8, 320;
	setp.ge.s32 	%p13, %r222, %r7;
	mov.b64 	%rd523, -9223372036854775808;
	@%p13 bra 	$L__BB22_26;
	ld.global.u64 	%rd523, [%rd17+2560];
$L__BB22_26:
	add.s32 	%r223, %r8, 352;
	setp.ge.s32 	%p14, %r223, %r7;
	mov.b64 	%rd522, -9223372036854775808;
	@%p14 bra 	$L__BB22_28;
	ld.global.u64 	%rd522, [%rd17+2816];
$L__BB22_28:
	xor.b64  	%rd562, %rd527, 9223372036854775807;
	xor.b64  	%rd561, %rd526, 9223372036854775807;
	xor.b64  	%rd560, %rd525, 9223372036854775807;
	xor.b64  	%rd559, %rd524, 9223372036854775807;
	xor.b64  	%rd57, %rd522, 9223372036854775807;
	mov.b32 	%r224, -1;
	shl.b32 	%r225, %r224, %r203;
	not.b32 	%r9, %r225;
	shl.b32 	%r226, %r2, 10;
	mov.u32 	%r227, _ZZN3cub18CUB_300001_SM_10006detail10radix_sort29DeviceRadixSortOnesweepKernelINS1_5radix10policy_hubIxxjE10Policy1000ELNS0_9SortOrderE1ExxjiiNS1_21identity_decomposer_tEEEvPT5_SB_PT3_PKSC_PT1_PKSG_PT2_PKSK_T4_iiT6_E1s;
	add.s32 	%r10, %r227, %r226;
	setp.gt.s32 	%p15, %r204, 255;
	@%p15 bra 	$L__BB22_41;
	max.s32 	%r228, %r204, 224;
	sub.s32 	%r229, %r228, %r204;
	add.s32 	%r230, %r229, 31;
	shr.u32 	%r231, %r230, 5;
	add.s32 	%r11, %r231, 1;
	and.b32  	%r12, %r11, 15;
	setp.lt.u32 	%p16, %r230, 480;
	mov.u32 	%r1337, %r204;
	@%p16 bra 	$L__BB22_32;
	and.b32  	%r232, %r11, 268435440;
	neg.s32 	%r1335, %r232;
	shl.b32 	%r234, %r204, 2;
	add.s32 	%r235, %r226, %r234;
	add.s32 	%r237, %r235, %r227;
	add.s32 	%r1334, %r237, 1024;
	mov.u32 	%r1337, %r204;
$L__BB22_31:
	.pragma "nounroll";
	mov.b32 	%r238, 0;
	st.shared.u32 	[%r1334+-1024], %r238;
	st.shared.u32 	[%r1334+-896], %r238;
	st.shared.u32 	[%r1334+-768], %r238;
	st.shared.u32 	[%r1334+-640], %r238;
	st.shared.u32 	[%r1334+-512], %r238;
	st.shared.u32 	[%r1334+-384], %r238;
	st.shared.u32 	[%r1334+-256], %r238;
	st.shared.u32 	[%r1334+-128], %r238;
	st.shared.u32 	[%r1334], %r238;
	st.shared.u32 	[%r1334+128], %r238;
	st.shared.u32 	[%r1334+256], %r238;
	st.shared.u32 	[%r1334+384], %r238;
	st.shared.u32 	[%r1334+512], %r238;
	st.shared.u32 	[%r1334+640], %r238;
	st.shared.u32 	[%r1334+768], %r238;
	st.shared.u32 	[%r1334+896], %r238;
	add.s32 	%r1337, %r1337, 512;
	add.s32 	%r1335, %r1335, 16;
	add.s32 	%r1334, %r1334, 2048;
	setp.ne.s32 	%p17, %r1335, 0;
	@%p17 bra 	$L__BB22_31;
$L__BB22_32:
	setp.eq.s32 	%p18, %r12, 0;
	@%p18 bra 	$L__BB22_41;
	and.b32  	%r22, %r11, 7;
	setp.lt.u32 	%p19, %r12, 8;
	@%p19 bra 	$L__BB22_35;
	shl.b32 	%r239, %r1337, 2;
	add.s32 	%r240, %r10, %r239;
	mov.b32 	%r241, 0;
	st.shared.u32 	[%r240], %r241;
	st.shared.u32 	[%r240+128], %r241;
	st.shared.u32 	[%r240+256], %r241;
	st.shared.u32 	[%r240+384], %r241;
	st.shared.u32 	[%r240+512], %r241;
	st.shared.u32 	[%r240+640], %r241;
	st.shared.u32 	[%r240+768], %r241;
	st.shared.u32 	[%r240+896], %r241;
	add.s32 	%r1337, %r1337, 256;
$L__BB22_35:
	setp.eq.s32 	%p20, %r22, 0;
	@%p20 bra 	$L__BB22_41;
	and.b32  	%r25, %r11, 3;
	setp.lt.u32 	%p21, %r22, 4;
	@%p21 bra 	$L__BB22_38;
	shl.b32 	%r242, %r1337, 2;
	add.s32 	%r243, %r10, %r242;
	mov.b32 	%r244, 0;
	st.shared.u32 	[%r243], %r244;
	st.shared.u32 	[%r243+128], %r244;
	st.shared.u32 	[%r243+256], %r244;
	st.shared.u32 	[%r243+384], %r244;
	add.s32 	%r1337, %r1337, 128;
$L__BB22_38:
	setp.eq.s32 	%p22, %r25, 0;
	@%p22 bra 	$L__BB22_41;
	shl.b32 	%r246, %r1337, 2;
	add.s32 	%r247, %r226, %r246;
	mov.u32 	%r248, _ZZN3cub18CUB_300001_SM_10006detail10radix_sort29DeviceRadixSortOnesweepKernelINS1_5radix10policy_hubIxxjE10Policy1000ELNS0_9SortOrderE1ExxjiiNS1_21identity_decomposer_tEEEvPT5_SB_PT3_PKSC_PT1_PKSG_PT2_PKSK_T4_iiT6_E1s;
	add.s32 	%r1341, %r248, %r247;
	neg.s32 	%r1340, %r25;
$L__BB22_40:
	.pragma "nounroll";
	mov.b32 	%r249, 0;
	st.shared.u32 	[%r1341], %r249;
	add.s32 	%r1341, %r1341, 128;
	add.s32 	%r1340, %r1340, 1;
	setp.ne.s32 	%p23, %r1340, 0;
	@%p23 bra 	$L__BB22_40;
$L__BB22_41:
	ld.param.u32 	%r1333, [_ZN3cub18CUB_300001_SM_10006detail10radix_sort29DeviceRadixSortOnesweepKernelINS1_5radix10policy_hubIxxjE10Policy1000ELNS0_9SortOrderE1ExxjiiNS1_21identity_decomposer_tEEEvPT5_SB_PT3_PKSC_PT1_PKSG_PT2_PKSK_T4_iiT6__param_9];
	bar.warp.sync 	-1;
	cvt.u64.u32 	%rd58, %r1333;
	xor.b64  	%rd213, %rd533, 9223372036854775807;
	shr.u64 	%rd214, %rd213, %r1333;
	cvt.u32.u64 	%r251, %rd214;
	and.b32  	%r34, %r251, %r9;
	shl.b32 	%r252, %r34, 2;
	add.s32 	%r253, %r10, %r252;
	atom.shared.add.u32 	%r254, [%r253], 1;
	xor.b64  	%rd215, %rd532, 9223372036854775807;
	shr.u64 	%rd216, %rd215, %r1333;
	cvt.u32.u64 	%r255, %rd216;
	and.b32  	%r256, %r255, %r9;
	shl.b32 	%r257, %r256, 2;
	add.s32 	%r258, %r10, %r257;
	atom.shared.add.u32 	%r259, [%r258], 1;
	xor.b64  	%rd217, %rd531, 9223372036854775807;
	shr.u64 	%rd218, %rd217, %r1333;
	cvt.u32.u64 	%r260, %rd218;
	and.b32  	%r261, %r260, %r9;
	shl.b32 	%r262, %r261, 2;
	add.s32 	%r263, %r10, %r262;
	atom.shared.add.u32 	%r264, [%r263], 1;
	xor.b64  	%rd219, %rd530, 9223372036854775807;
	shr.u64 	%rd220, %rd219, %r1333;
	cvt.u32.u64 	%r265, %rd220;
	and.b32  	%r266, %r265, %r9;
	shl.b32 	%r267, %r266, 2;
	add.s32 	%r268, %r10, %r267;
	atom.shared.add.u32 	%r269, [%r268], 1;
	xor.b64  	%rd221, %rd529, 9223372036854775807;
	shr.u64 	%rd222, %rd221, %r1333;
	cvt.u32.u64 	%r270, %rd222;
	and.b32  	%r271, %r270, %r9;
	shl.b32 	%r272, %r271, 2;
	add.s32 	%r273, %r10, %r272;
	atom.shared.add.u32 	%r274, [%r273], 1;
	xor.b64  	%rd223, %rd528, 9223372036854775807;
	shr.u64 	%rd224, %rd223, %r1333;
	cvt.u32.u64 	%r275, %rd224;
	and.b32  	%r276, %r275, %r9;
	shl.b32 	%r277, %r276, 2;
	add.s32 	%r278, %r10, %r277;
	atom.shared.add.u32 	%r279, [%r278], 1;
	shr.u64 	%rd225, %rd562, %r1333;
	cvt.u32.u64 	%r280, %rd225;
	and.b32  	%r281, %r280, %r9;
	shl.b32 	%r282, %r281, 2;
	add.s32 	%r283, %r10, %r282;
	atom.shared.add.u32 	%r284, [%r283], 1;
	shr.u64 	%rd226, %rd561, %r1333;
	cvt.u32.u64 	%r285, %rd226;
	and.b32  	%r286, %r285, %r9;
	shl.b32 	%r287, %r286, 2;
	add.s32 	%r288, %r10, %r287;
	atom.shared.add.u32 	%r289, [%r288], 1;
	shr.u64 	%rd227, %rd560, %r1333;
	cvt.u32.u64 	%r290, %rd227;
	and.b32  	%r291, %r290, %r9;
	shl.b32 	%r292, %r291, 2;
	add.s32 	%r293, %r10, %r292;
	atom.shared.add.u32 	%r294, [%r293], 1;
	shr.u64 	%rd228, %rd559, %r1333;
	cvt.u32.u64 	%r295, %rd228;
	and.b32  	%r296, %r295, %r9;
	shl.b32 	%r297, %r296, 2;
	add.s32 	%r298, %r10, %r297;
	atom.shared.add.u32 	%r299, [%r298], 1;
	xor.b64  	%rd229, %rd523, 9223372036854775807;
	shr.u64 	%rd230, %rd229, %r1333;
	cvt.u32.u64 	%r300, %rd230;
	and.b32  	%r301, %r300, %r9;
	shl.b32 	%r302, %r301, 2;
	add.s32 	%r303, %r10, %r302;
	atom.shared.add.u32 	%r304, [%r303], 1;
	shr.u64 	%rd231, %rd57, %r1333;
	cvt.u32.u64 	%r305, %rd231;
	and.b32  	%r306, %r305, %r9;
	shl.b32 	%r307, %r306, 2;
	add.s32 	%r308, %r10, %r307;
	atom.shared.add.u32 	%r309, [%r308], 1;
	bar.sync 	0;
	setp.gt.u32 	%p24, %r1, 255;
	shl.b32 	%r310, %r1, 2;
	mov.u32 	%r311, _ZZN3cub18CUB_300001_SM_10006detail10radix_sort29DeviceRadixSortOnesweepKernelINS1_5radix10policy_hubIxxjE10Policy1000ELNS0_9SortOrderE1ExxjiiNS1_21identity_decomposer_tEEEvPT5_SB_PT3_PKSC_PT1_PKSG_PT2_PKSK_T4_iiT6_E1s;
	add.s32 	%r35, %r311, %r310;
	mov.b32 	%r1342, 0;
	@%p24 bra 	$L__BB22_43;
	ld.shared.u32 	%r312, [%r35];
	mov.b32 	%r313, 0;
	st.shared.u32 	[%r35], %r313;
	ld.shared.u32 	%r314, [%r35+1024];
	st.shared.u32 	[%r35+1024], %r312;
	add.s32 	%r315, %r314, %r312;
	ld.shared.u32 	%r316, [%r35+2048];
	st.shared.u32 	[%r35+2048], %r315;
	add.s32 	%r317, %r316, %r315;
	ld.shared.u32 	%r318, [%r35+3072];
	st.shared.u32 	[%r35+3072], %r317;
	add.s32 	%r319, %r318, %r317;
	ld.shared.u32 	%r320, [%r35+4096];
	st.shared.u32 	[%r35+4096], %r319;
	add.s32 	%r321, %r320, %r319;
	ld.shared.u32 	%r322, [%r35+5120];
	st.shared.u32 	[%r35+5120], %r321;
	add.s32 	%r323, %r322, %r321;
	ld.shared.u32 	%r324, [%r35+6144];
	st.shared.u32 	[%r35+6144], %r323;
	add.s32 	%r325, %r324, %r323;
	ld.shared.u32 	%r326, [%r35+7168];
	st.shared.u32 	[%r35+7168], %r325;
	add.s32 	%r327, %r326, %r325;
	ld.shared.u32 	%r328, [%r35+8192];
	st.shared.u32 	[%r35+8192], %r327;
	add.s32 	%r329, %r328, %r327;
	ld.shared.u32 	%r330, [%r35+9216];
	st.shared.u32 	[%r35+9216], %r329;
	add.s32 	%r331, %r330, %r329;
	ld.shared.u32 	%r332, [%r35+10240];
	st.shared.u32 	[%r35+10240], %r331;
	add.s32 	%r333, %r332, %r331;
	ld.shared.u32 	%r334, [%r35+11264];
	st.shared.u32 	[%r35+11264], %r333;
	add.s32 	%r1342, %r334, %r333;
$L__BB22_43:
	shl.b32 	%r335, %r4, 8;
	add.s32 	%r336, %r335, %r1;
	mul.wide.s32 	%rd232, %r336, 4;
	add.s64 	%rd59, %rd3, %rd232;
	@%p24 bra 	$L__BB22_45;
	or.b32  	%r337, %r1342, 1073741824;
	st.volatile.global.u32 	[%rd59], %r337;
$L__BB22_45:
	ld.param.u64 	%rd510, [_ZN3cub18CUB_300001_SM_10006detail10radix_sort29DeviceRadixSortOnesweepKernelINS1_5radix10policy_hubIxxjE10Policy1000ELNS0_9SortOrderE1ExxjiiNS1_21identity_decomposer_tEEEvPT5_SB_PT3_PKSC_PT1_PKSG_PT2_PKSK_T4_iiT6__param_7];
	ld.param.u64 	%rd509, [_ZN3cub18CUB_300001_SM_10006detail10radix_sort29DeviceRadixSortOnesweepKernelINS1_5radix10policy_hubIxxjE10Policy1000ELNS0_9SortOrderE1ExxjiiNS1_21identity_decomposer_tEEEvPT5_SB_PT3_PKSC_PT1_PKSG_PT2_PKSK_T4_iiT6__param_3];
	ld.param.u64 	%rd506, [_ZN3cub18CUB_300001_SM_10006detail10radix_sort29DeviceRadixSortOnesweepKernelINS1_5radix10policy_hubIxxjE10Policy1000ELNS0_9SortOrderE1ExxjiiNS1_21identity_decomposer_tEEEvPT5_SB_PT3_PKSC_PT1_PKSG_PT2_PKSK_T4_iiT6__param_2];
	xor.b64  	%rd557, %rd522, 9223372036854775807;
	xor.b64  	%rd558, %rd523, 9223372036854775807;
	xor.b64  	%rd567, %rd532, 9223372036854775807;
	xor.b64  	%rd565, %rd530, 9223372036854775807;
	xor.b64  	%rd563, %rd528, 9223372036854775807;
	xor.b64  	%rd564, %rd529, 9223372036854775807;
	xor.b64  	%rd566, %rd531, 9223372036854775807;
	xor.b64  	%rd568, %rd533, 9223372036854775807;
	setp.lt.u32 	%p26, %r1, 256;
	setp.eq.s32 	%p27, %r1342, 4608;
	and.pred  	%p28, %p26, %p27;
	selp.u32 	%r338, 1, 0, %p28;
	{ 
	.reg .pred 	%p1; 
	.reg .pred 	%p2; 
	setp.ne.u32 	%p1, %r338, 0; 
	bar.red.or.pred 	%p2, 0, %p1; 
	selp.u32 	%r339, 1, 0, %p2; 
	}
	setp.eq.s32 	%p29, %r339, 0;
	and.b32  	%r340, %r1, 992;
	and.b32  	%r341, %r1, 31;
	mul.lo.s32 	%r342, %r340, 12;
	or.b32  	%r343, %r342, %r341;
	cvt.u64.u32 	%rd233, %r5;
	cvt.u64.u32 	%rd68, %r343;
	add.s64 	%rd234, %rd68, %rd233;
	cvta.to.global.u64 	%rd235, %rd510;
	shl.b64 	%rd236, %rd234, 3;
	add.s64 	%rd69, %rd235, %rd236;
	cvta.to.global.u64 	%rd237, %rd506;
	mul.wide.u32 	%rd238, %r1, 4;
	add.s64 	%rd70, %rd237, %rd238;
	cvta.to.global.u64 	%rd239, %rd509;
	add.s64 	%rd71, %rd239, %rd238;
	@%p29 bra 	$L__BB22_135;
	setp.gt.u32 	%p31, %r1, %r34;
	selp.b32 	%r38, 4608, 0, %p31;
	@%p24 bra 	$L__BB22_54;
	ld.global.u32 	%r344, [%rd71];
	sub.s32 	%r1346, %r344, %r38;
	st.shared.u32 	[%r35+36864], %r1346;
	setp.lt.s32 	%p32, %r4, 1;
	mov.u32 	%r1347, %r1342;
	@%p32 bra 	$L__BB22_53;
	mov.b32 	%r1344, -1;
	mov.u32 	%r1343, %r4;
	mov.u32 	%r1347, %r1342;
$L__BB22_49:
	add.s32 	%r43, %r1343, -1;
	shl.b32 	%r346, %r43, 8;
	add.s32 	%r347, %r346, %r1;
	mul.wide.s32 	%rd240, %r347, 4;
	add.s64 	%rd72, %rd3, %rd240;
$L__BB22_50:
	membar.cta;
	ld.volatile.global.u32 	%r44, [%rd72];
	setp.eq.s32 	%p33, %r44, 0;
	@%p33 bra 	$L__BB22_50;
	and.b32  	%r348, %r44, 1073741823;
	add.s32 	%r1347, %r348, %r1347;
	setp.gt.s32 	%p34, %r44, -1;
	vote.sync.ballot.b32 	%r1344, %p34, %r1344;
	setp.gt.u32 	%p36, %r1343, 1;
	and.pred  	%p37, %p34, %p36;
	mov.u32 	%r1343, %r43;
	@%p37 bra 	$L__BB22_49;
	ld.shared.u32 	%r1346, [%r35+36864];
$L__BB22_53:
	or.b32  	%r349, %r1347, -2147483648;
	st.volatile.global.u32 	[%rd59], %r349;
	sub.s32 	%r350, %r1347, %r1342;
	add.s32 	%r351, %r350, %r1346;
	st.shared.u32 	[%r35+36864], %r351;
$L__BB22_54:
	ld.param.u64 	%rd507, [_ZN3cub18CUB_300001_SM_10006detail10radix_sort29DeviceRadixSortOnesweepKernelINS1_5radix10policy_hubIxxjE10Policy1000ELNS0_9SortOrderE1ExxjiiNS1_21identity_decomposer_tEEEvPT5_SB_PT3_PKSC_PT1_PKSG_PT2_PKSK_T4_iiT6__param_2];
	setp.lt.s32 	%p39, %r6, %r201;
	setp.eq.s64 	%p40, %rd507, 0;
	or.pred  	%p41, %p40, %p39;
	or.pred  	%p42, %p24, %p41;
	@%p42 bra 	$L__BB22_56;
	ld.shared.u32 	%r352, [%r35+36864];
	add.s32 	%r353, %r38, %r1342;
	add.s32 	%r354, %r353, %r352;
	st.global.u32 	[%rd70], %r354;
$L__BB22_56:
	setp.gt.s32 	%p43, %r6, %r201;
	bar.sync 	0;
	shl.b32 	%r355, %r34, 2;
	mov.u32 	%r356, _ZZN3cub18CUB_300001_SM_10006detail10radix_sort29DeviceRadixSortOnesweepKernelINS1_5radix10policy_hubIxxjE10Policy1000ELNS0_9SortOrderE1ExxjiiNS1_21identity_decomposer_tEEEvPT5_SB_PT3_PKSC_PT1_PKSG_PT2_PKSK_T4_iiT6_E1s;
	add.s32 	%r357, %r356, %r355;
	ld.shared.u32 	%r50, [%r357+36864];
	cvt.u64.u32 	%rd73, %r50;
	@%p43 bra 	$L__BB22_58;
	add.s64 	%rd241, %rd68, %rd73;
	shl.b64 	%rd242, %rd241, 3;
	add.s64 	%rd243, %rd2, %rd242;
	st.global.u64 	[%rd243], %rd533;
	st.global.u64 	[%rd243+256], %rd532;
	st.global.u64 	[%rd243+512], %rd531;
	st.global.u64 	[%rd243+768], %rd530;
	st.global.u64 	[%rd243+1024], %rd529;
	st.global.u64 	[%rd243+1280], %rd528;
	st.global.u64 	[%rd243+1536], %rd527;
	st.global.u64 	[%rd243+1792], %rd526;
	st.global.u64 	[%rd243+2048], %rd525;
	st.global.u64 	[%rd243+2304], %rd524;
	st.global.u64 	[%rd243+2560], %rd523;
	st.global.u64 	[%rd243+2816], %rd522;
	bra.uni 	$L__BB22_82;
$L__BB22_58:
	cvt.u32.u64 	%r358, %rd68;
	mad.lo.s32 	%r51, %r4, -4608, %r201;
	setp.ge.s32 	%p44, %r358, %r51;
	add.s64 	%rd244, %rd68, %rd73;
	shl.b64 	%rd245, %rd244, 3;
	add.s64 	%rd74, %rd2, %rd245;
	@%p44 bra 	$L__BB22_60;
	st.global.u64 	[%rd74], %rd533;
$L__BB22_60:
	cvt.u32.u64 	%r359, %rd68;
	add.s32 	%r360, %r359, 32;
	setp.ge.s32 	%p45, %r360, %r51;
	@%p45 bra 	$L__BB22_62;
	st.global.u64 	[%rd74+256], %rd532;
$L__BB22_62:
	cvt.u32.u64 	%r361, %rd68;
	add.s32 	%r362, %r361, 64;
	setp.ge.s32 	%p46, %r362, %r51;
	@%p46 bra 	$L__BB22_64;
	st.global.u64 	[%rd74+512], %rd531;
$L__BB22_64:
	cvt.u32.u64 	%r363, %rd68;
	add.s32 	%r364, %r363, 96;
	setp.ge.s32 	%p47, %r364, %r51;
	@%p47 bra 	$L__BB22_66;
	st.global.u64 	[%rd74+768], %rd530;
$L__BB22_66:
	cvt.u32.u64 	%r365, %rd68;
	add.s32 	%r366, %r365, 128;
	setp.ge.s32 	%p48, %r366, %r51;
	@%p48 bra 	$L__BB22_68;
	st.global.u64 	[%rd74+1024], %rd529;
$L__BB22_68:
	cvt.u32.u64 	%r367, %rd68;
	add.s32 	%r368, %r367, 160;
	setp.ge.s32 	%p49, %r368, %r51;
	@%p49 bra 	$L__BB22_70;
	st.global.u64 	[%rd74+1280], %rd528;
$L__BB22_70:
	cvt.u32.u64 	%r369, %rd68;
	add.s32 	%r370, %r369, 192;
	setp.ge.s32 	%p50, %r370, %r51;
	@%p50 bra 	$L__BB22_72;
	st.global.u64 	[%rd74+1536], %rd527;
$L__BB22_72:
	cvt.u32.u64 	%r371, %rd68;
	add.s32 	%r372, %r371, 224;
	setp.ge.s32 	%p51, %r372, %r51;
	@%p51 bra 	$L__BB22_74;
	st.global.u64 	[%rd74+1792], %rd526;
$L__BB22_74:
	cvt.u32.u64 	%r373, %rd68;
	add.s32 	%r374, %r373, 256;
	setp.ge.s32 	%p52, %r374, %r51;
	@%p52 bra 	$L__BB22_76;
	st.global.u64 	[%rd74+2048], %rd525;
$L__BB22_76:
	cvt.u32.u64 	%r375, %rd68;
	add.s32 	%r376, %r375, 288;
	setp.ge.s32 	%p53, %r376, %r51;
	@%p53 bra 	$L__BB22_78;
	st.global.u64 	[%rd74+2304], %rd524;
$L__BB22_78:
	cvt.u32.u64 	%r377, %rd68;
	add.s32 	%r378, %r377, 320;
	setp.ge.s32 	%p54, %r378, %r51;
	@%p54 bra 	$L__BB22_80;
	st.global.u64 	[%rd74+2560], %rd523;
$L__BB22_80:
	cvt.u32.u64 	%r379, %rd68;
	add.s32 	%r380, %r379, 352;
	setp.ge.s32 	%p55, %r380, %r51;
	@%p55 bra 	$L__BB22_82;
	st.global.u64 	[%rd74+2816], %rd522;
$L__BB22_82:
	@%p43 bra 	$L__BB22_84;
	ld.global.u64 	%rd556, [%rd69];
	ld.global.u64 	%rd555, [%rd69+256];
	ld.global.u64 	%rd554, [%rd69+512];
	ld.global.u64 	%rd553, [%rd69+768];
	ld.global.u64 	%rd552, [%rd69+1024];
	ld.global.u64 	%rd551, [%rd69+1280];
	ld.global.u64 	%rd550, [%rd69+1536];
	ld.global.u64 	%rd549, [%rd69+1792];
	ld.global.u64 	%rd548, [%rd69+2048];
	ld.global.u64 	%rd547, [%rd69+2304];
	ld.global.u64 	%rd546, [%rd69+2560];
	ld.global.u64 	%rd545, [%rd69+2816];
	bra.uni 	$L__BB22_108;
$L__BB22_84:
	cvt.u32.u64 	%r381, %rd68;
	sub.s32 	%r52, %r201, %r5;
	setp.ge.s32 	%p57, %r381, %r52;
	@%p57 bra 	$L__BB22_86;
	ld.global.u64 	%rd556, [%rd69];
$L__BB22_86:
	cvt.u32.u64 	%r382, %rd68;
	add.s32 	%r383, %r382, 32;
	setp.ge.s32 	%p58, %r383, %r52;
	@%p58 bra 	$L__BB22_88;
	ld.global.u64 	%rd555, [%rd69+256];
$L__BB22_88:
	cvt.u32.u64 	%r384, %rd68;
	add.s32 	%r385, %r384, 64;
	setp.ge.s32 	%p59, %r385, %r52;
	@%p59 bra 	$L__BB22_90;
	ld.global.u64 	%rd554, [%rd69+512];
$L__BB22_90:
	cvt.u32.u64 	%r386, %rd68;
	add.s32 	%r387, %r386, 96;
	setp.ge.s32 	%p60, %r387, %r52;
	@%p60 bra 	$L__BB22_92;
	ld.global.u64 	%rd553, [%rd69+768];
$L__BB22_92:
	cvt.u32.u64 	%r388, %rd68;
	add.s32 	%r389, %r388, 128;
	setp.ge.s32 	%p61, %r389, %r52;
	@%p61 bra 	$L__BB22_94;
	ld.global.u64 	%rd552, [%rd69+1024];
$L__BB22_94:
	cvt.u32.u64 	%r390, %rd68;
	add.s32 	%r391, %r390, 160;
	setp.ge.s32 	%p62, %r391, %r52;
	@%p62 bra 	$L__BB22_96;
	ld.global.u64 	%rd551, [%rd69+1280];
$L__BB22_96:
	cvt.u32.u64 	%r392, %rd68;
	add.s32 	%r393, %r392, 192;
	setp.ge.s32 	%p63, %r393, %r52;
	@%p63 bra 	$L__BB22_98;
	ld.global.u64 	%rd550, [%rd69+1536];
$L__BB22_98:
	cvt.u32.u64 	%r394, %rd68;
	add.s32 	%r395, %r394, 224;
	setp.ge.s32 	%p64, %r395, %r52;
	@%p64 bra 	$L__BB22_100;
	ld.global.u64 	%rd549, [%rd69+1792];
$L__BB22_100:
	cvt.u32.u64 	%r396, %rd68;
	add.s32 	%r397, %r396, 256;
	setp.ge.s32 	%p65, %r397, %r52;
	@%p65 bra 	$L__BB22_102;
	ld.global.u64 	%rd548, [%rd69+2048];
$L__BB22_102:
	cvt.u32.u64 	%r398, %rd68;
	add.s32 	%r399, %r398, 288;
	setp.ge.s32 	%p66, %r399, %r52;
	@%p66 bra 	$L__BB22_104;
	ld.global.u64 	%rd547, [%rd69+2304];
$L__BB22_104:
	cvt.u32.u64 	%r400, %rd68;
	add.s32 	%r401, %r400, 320;
	setp.ge.s32 	%p67, %r401, %r52;
	@%p67 bra 	$L__BB22_106;
	ld.global.u64 	%rd546, [%rd69+2560];
$L__BB22_106:
	cvt.u32.u64 	%r402, %rd68;
	add.s32 	%r403, %r402, 352;
	setp.ge.s32 	%p68, %r403, %r52;
	@%p68 bra 	$L__BB22_108;
	ld.global.u64 	%rd545, [%rd69+2816];
$L__BB22_108:
	@%p43 bra 	$L__BB22_110;
	cvt.u64.u32 	%rd258, %r50;
	add.s64 	%rd259, %rd68, %rd258;
	shl.b64 	%rd260, %rd259, 3;
	add.s64 	%rd261, %rd1, %rd260;
	st.global.u64 	[%rd261], %rd556;
	st.global.u64 	[%rd261+256], %rd555;
	st.global.u64 	[%rd261+512], %rd554;
	st.global.u64 	[%rd261+768], %rd553;
	st.global.u64 	[%rd261+1024], %rd552;
	st.global.u64 	[%rd261+1280], %rd551;
	st.global.u64 	[%rd261+1536], %rd550;
	st.global.u64 	[%rd261+1792], %rd549;
	st.global.u64 	[%rd261+2048], %rd548;
	st.global.u64 	[%rd261+2304], %rd547;
	st.global.u64 	[%rd261+2560], %rd546;
	st.global.u64 	[%rd261+2816], %rd545;
	bra.uni 	$L__BB22_134;
$L__BB22_110:
	cvt.u32.u64 	%r404, %rd68;
	cvt.u64.u32 	%rd262, %r50;
	mad.lo.s32 	%r53, %r4, -4608, %r201;
	setp.ge.s32 	%p70, %r404, %r53;
	add.s64 	%rd263, %rd68, %rd262;
	shl.b64 	%rd264, %rd263, 3;
	add.s64 	%rd122, %rd1, %rd264;
	@%p70 bra 	$L__BB22_112;
	st.global.u64 	[%rd122], %rd556;
$L__BB22_112:
	cvt.u32.u64 	%r405, %rd68;
	add.s32 	%r406, %r405, 32;
	setp.ge.s32 	%p71, %r406, %r53;
	@%p71 bra 	$L__BB22_114;
	st.global.u64 	[%rd122+256], %rd555;
$L__BB22_114:
	cvt.u32.u64 	%r407, %rd68;
	add.s32 	%r408, %r407, 64;
	setp.ge.s32 	%p72, %r408, %r53;
	@%p72 bra 	$L__BB22_116;
	st.global.u64 	[%rd122+512], %rd554;
$L__BB22_116:
	cvt.u32.u64 	%r409, %rd68;
	add.s32 	%r410, %r409, 96;
	setp.ge.s32 	%p73, %r410, %r53;
	@%p73 bra 	$L__BB22_118;
	st.global.u64 	[%rd122+768], %rd553;
$L__BB22_118:
	cvt.u32.u64 	%r411, %rd68;
	add.s32 	%r412, %r411, 128;
	setp.ge.s32 	%p74, %r412, %r53;
	@%p74 bra 	$L__BB22_120;
	st.global.u64 	[%rd122+1024], %rd552;
$L__BB22_120:
	cvt.u32.u64 	%r413, %rd68;
	add.s32 	%r414, %r413, 160;
	setp.ge.s32 	%p75, %r414, %r53;
	@%p75 bra 	$L__BB22_122;
	st.global.u64 	[%rd122+1280], %rd551;
$L__BB22_122:
	cvt.u32.u64 	%r415, %rd68;
	add.s32 	%r416, %r415, 192;
	setp.ge.s32 	%p76, %r416, %r53;
	@%p76 bra 	$L__BB22_124;
	st.global.u64 	[%rd122+1536], %rd550;
$L__BB22_124:
	cvt.u32.u64 	%r417, %rd68;
	add.s32 	%r418, %r417, 224;
	setp.ge.s32 	%p77, %r418, %r53;
	@%p77 bra 	$L__BB22_126;
	st.global.u64 	[%rd122+1792], %rd549;
$L__BB22_126:
	cvt.u32.u64 	%r419, %rd68;
	add.s32 	%r420, %r419, 256;
	setp.ge.s32 	%p78, %r420, %r53;
	@%p78 bra 	$L__BB22_128;
	st.global.u64 	[%rd122+2048], %rd548;
$L__BB22_128:
	cvt.u32.u64 	%r421, %rd68;
	add.s32 	%r422, %r421, 288;
	setp.ge.s32 	%p79, %r422, %r53;
	@%p79 bra 	$L__BB22_130;
	st.global.u64 	[%rd122+2304], %rd547;
$L__BB22_130:
	cvt.u32.u64 	%r423, %rd68;
	add.s32 	%r424, %r423, 320;
	setp.ge.s32 	%p80, %r424, %r53;
	@%p80 bra 	$L__BB22_132;
	st.global.u64 	[%rd122+2560], %rd546;
$L__BB22_132:
	cvt.u32.u64 	%r425, %rd68;
	add.s32 	%r426, %r425, 352;
	setp.ge.s32 	%p81, %r426, %r53;
	@%p81 bra 	$L__BB22_134;
	st.global.u64 	[%rd122+2816], %rd545;
$L__BB22_134:
	// begin inline asm
	exit;
	// end inline asm
	mov.u64 	%rd557, %rd522;
	mov.u64 	%rd558, %rd523;
	mov.u64 	%rd559, %rd524;
	mov.u64 	%rd560, %rd525;
	mov.u64 	%rd561, %rd526;
	mov.u64 	%rd562, %rd527;
	mov.u64 	%rd563, %rd528;
	mov.u64 	%rd564, %rd529;
	mov.u64 	%rd565, %rd530;
	mov.u64 	%rd566, %rd531;
	mov.u64 	%rd567, %rd532;
	mov.u64 	%rd568, %rd533;
$L__BB22_135:
	mul.hi.u32 	%r427, %r1, 357913942;
	add.s32 	%r428, %r427, %r1;
	shl.b32 	%r429, %r428, 2;
	mov.u32 	%r430, _ZZN3cub18CUB_300001_SM_10006detail10radix_sort29DeviceRadixSortOnesweepKernelINS1_5radix10policy_hubIxxjE10Policy1000ELNS0_9SortOrderE1ExxjiiNS1_21identity_decomposer_tEEEvPT5_SB_PT3_PKSC_PT1_PKSG_PT2_PKSK_T4_iiT6_E1s;
	add.s32 	%r431, %r430, %r429;
	add.s32 	%r54, %r431, 13328;
	st.shared.u32 	[%r431+13328], %r1342;
	bar.sync 	0;
	setp.gt.u32 	%p82, %r1, 31;
	@%p82 bra 	$L__BB22_137;
	mov.u32 	%r462, _ZZN3cub18CUB_300001_SM_10006detail10radix_sort29DeviceRadixSortOnesweepKernelINS1_5radix10policy_hubIxxjE10Policy1000ELNS0_9SortOrderE1ExxjiiNS1_21identity_decomposer_tEEEvPT5_SB_PT3_PKSC_PT1_PKSG_PT2_PKSK_T4_iiT6_E1s;
	mad.lo.s32 	%r463, %r1, 52, %r462;
	ld.shared.u32 	%r464, [%r463+13328];
	ld.shared.u32 	%r465, [%r463+13332];
	ld.shared.u32 	%r466, [%r463+13336];
	ld.shared.u32 	%r467, [%r463+13340];
	ld.shared.u32 	%r468, [%r463+13344];
	ld.shared.u32 	%r469, [%r463+13348];
	ld.shared.u32 	%r470, [%r463+13352];
	ld.shared.u32 	%r471, [%r463+13356];
	ld.shared.u32 	%r472, [%r463+13360];
	ld.shared.u32 	%r473, [%r463+13364];
	ld.shared.u32 	%r474, [%r463+13368];
	ld.shared.u32 	%r475, [%r463+13372];
	add.s32 	%r476, %r465, %r464;
	add.s32 	%r477, %r476, %r466;
	add.s32 	%r478, %r477, %r467;
	add.s32 	%r479, %r478, %r468;
	add.s32 	%r480, %r479, %r469;
	add.s32 	%r481, %r480, %r470;
	add.s32 	%r482, %r481, %r471;
	add.s32 	%r483, %r482, %r472;
	add.s32 	%r484, %r483, %r473;
	add.s32 	%r485, %r484, %r474;
	add.s32 	%r436, %r485, %r475;
	mov.b32 	%r434, 1;
	mov.b32 	%r459, 0;
	mov.b32 	%r461, -1;
	// begin inline asm
	{  .reg .s32 r0;  .reg .pred p;  shfl.sync.up.b32 r0|p, %r436, %r434, %r459, %r461;  @p add.s32 r0, r0, %r436;  mov.s32 %r432, r0;}
	// end inline asm
	mov.b32 	%r440, 2;
	// begin inline asm
	{  .reg .s32 r0;  .reg .pred p;  shfl.sync.up.b32 r0|p, %r432, %r440, %r459, %r461;  @p add.s32 r0, r0, %r432;  mov.s32 %r438, r0;}
	// end inline asm
	mov.b32 	%r446, 4;
	// begin inline asm
	{  .reg .s32 r0;  .reg .pred p;  shfl.sync.up.b32 r0|p, %r438, %r446, %r459, %r461;  @p add.s32 r0, r0, %r438;  mov.s32 %r444, r0;}
	// end inline asm
	mov.b32 	%r452, 8;
	// begin inline asm
	{  .reg .s32 r0;  .reg .pred p;  shfl.sync.up.b32 r0|p, %r444, %r452, %r459, %r461;  @p add.s32 r0, r0, %r444;  mov.s32 %r450, r0;}
	// end inline asm
	mov.b32 	%r458, 16;
	// begin inline asm
	{  .reg .s32 r0;  .reg .pred p;  shfl.sync.up.b32 r0|p, %r450, %r458, %r459, %r461;  @p add.s32 r0, r0, %r450;  mov.s32 %r456, r0;}
	// end inline asm
	sub.s32 	%r486, %r456, %r436;
	add.s32 	%r487, %r464, %r486;
	add.s32 	%r488, %r465, %r487;
	add.s32 	%r489, %r466, %r488;
	add.s32 	%r490, %r467, %r489;
	add.s32 	%r491, %r468, %r490;
	add.s32 	%r492, %r469, %r491;
	add.s32 	%r493, %r470, %r492;
	add.s32 	%r494, %r471, %r493;
	add.s32 	%r495, %r472, %r494;
	add.s32 	%r496, %r473, %r495;
	add.s32 	%r497, %r474, %r496;
	st.shared.u32 	[%r463+13328], %r486;
	st.shared.u32 	[%r463+13332], %r487;
	st.shared.u32 	[%r463+13336], %r488;
	st.shared.u32 	[%r463+13340], %r489;
	st.shared.u32 	[%r463+13344], %r490;
	st.shared.u32 	[%r463+13348], %r491;
	st.shared.u32 	[%r463+13352], %r492;
	st.shared.u32 	[%r463+13356], %r493;
	st.shared.u32 	[%r463+13360], %r494;
	st.shared.u32 	[%r463+13364], %r495;
	st.shared.u32 	[%r463+13368], %r496;
	st.shared.u32 	[%r463+13372], %r497;
$L__BB22_137:
	bar.sync 	0;
	ld.shared.u32 	%r55, [%r54];
	@%p24 bra 	$L__BB22_139;
	ld.shared.u32 	%r498, [%r35];
	add.s32 	%r499, %r498, %r55;
	st.shared.u32 	[%r35], %r499;
	ld.shared.u32 	%r500, [%r35+1024];
	add.s32 	%r501, %r500, %r55;
	st.shared.u32 	[%r35+1024], %r501;
	ld.shared.u32 	%r502, [%r35+2048];
	add.s32 	%r503, %r502, %r55;
	st.shared.u32 	[%r35+2048], %r503;
	ld.shared.u32 	%r504, [%r35+3072];
	add.s32 	%r505, %r504, %r55;
	st.shared.u32 	[%r35+3072], %r505;
	ld.shared.u32 	%r506, [%r35+4096];
	add.s32 	%r507, %r506, %r55;
	st.shared.u32 	[%r35+4096], %r507;
	ld.shared.u32 	%r508, [%r35+5120];
	add.s32 	%r509, %r508, %r55;
	st.shared.u32 	[%r35+5120], %r509;
	ld.shared.u32 	%r510, [%r35+6144];
	add.s32 	%r511, %r510, %r55;
	st.shared.u32 	[%r35+6144], %r511;
	ld.shared.u32 	%r512, [%r35+7168];
	add.s32 	%r513, %r512, %r55;
	st.shared.u32 	[%r35+7168], %r513;
	ld.shared.u32 	%r514, [%r35+8192];
	add.s32 	%r515, %r514, %r55;
	st.shared.u32 	[%r35+8192], %r515;
	ld.shared.u32 	%r516, [%r35+9216];
	add.s32 	%r517, %r516, %r55;
	st.shared.u32 	[%r35+9216], %r517;
	ld.shared.u32 	%r518, [%r35+10240];
	add.s32 	%r519, %r518, %r55;
	st.shared.u32 	[%r35+10240], %r519;
	ld.shared.u32 	%r520, [%r35+11264];
	add.s32 	%r521, %r520, %r55;
	st.shared.u32 	[%r35+11264], %r521;
$L__BB22_139:
	bar.sync 	0;
	// begin inline asm
	mov.u32 %r522, %lanemask_le;
	// end inline asm
	cvt.u32.u64 	%r548, %rd58;
	shr.u64 	%rd265, %rd568, %r548;
	cvt.u32.u64 	%r549, %rd265;
	and.b32  	%r545, %r549, %r9;
	mov.b32 	%r525, 1;
	// begin inline asm
	{
    .reg .pred p;
    and.b32 %r523, %r545, %r525;    setp.ne.u32 p, %r523, 0;
    vote.ballot.sync.b32 %r523, p, 0xffffffff;
    @!p not.b32 %r523, %r523;
}

	// end inline asm
	mov.b32 	%r528, 2;
	// begin inline asm
	{
    .reg .pred p;
    and.b32 %r526, %r545, %r528;    setp.ne.u32 p, %r526, 0;
    vote.ballot.sync.b32 %r526, p, 0xffffffff;
    @!p not.b32 %r526, %r526;
}

	// end inline asm
	and.b32  	%r550, %r526, %r523;
	mov.b32 	%r531, 4;
	// begin inline asm
	{
    .reg .pred p;
    and.b32 %r529, %r545, %r531;    setp.ne.u32 p, %r529, 0;
    vote.ballot.sync.b32 %r529, p, 0xffffffff;
    @!p not.b32 %r529, %r529;
}

	// end inline asm
	and.b32  	%r551, %r529, %r550;
	mov.b32 	%r534, 8;
	// begin inline asm
	{
    .reg .pred p;
    and.b32 %r532, %r545, %r534;    setp.ne.u32 p, %r532, 0;
    vote.ballot.sync.b32 %r532, p, 0xffffffff;
    @!p not.b32 %r532, %r532;
}

	// end inline asm
	and.b32  	%r552, %r532, %r551;
	mov.b32 	%r537, 16;
	// begin inline asm
	{
    .reg .pred p;
    and.b32 %r535, %r545, %r537;    setp.ne.u32 p, %r535, 0;
    vote.ballot.sync.b32 %r535, p, 0xffffffff;
    @!p not.b32 %r535, %r535;
}

	// end inline asm
	and.b32  	%r553, %r535, %r552;
	mov.b32 	%r540, 32;
	// begin inline asm
	{
    .reg .pred p;
    and.b32 %r538, %r545, %r540;    setp.ne.u32 p, %r538, 0;
    vote.ballot.sync.b32 %r538, p, 0xffffffff;
    @!p not.b32 %r538, %r538;
}

	// end inline asm
	and.b32  	%r554, %r538, %r553;
	mov.b32 	%r543, 64;
	// begin inline asm
	{
    .reg .pred p;
    and.b32 %r541, %r545, %r543;    setp.ne.u32 p, %r541, 0;
    vote.ballot.sync.b32 %r541, p, 0xffffffff;
    @!p not.b32 %r541, %r541;
}

	// end inline asm
	and.b32  	%r555, %r541, %r554;
	mov.b32 	%r546, 128;
	// begin inline asm
	{
    .reg .pred p;
    and.b32 %r544, %r545, %r546;    setp.ne.u32 p, %r544, 0;
    vote.ballot.sync.b32 %r544, p, 0xffffffff;
    @!p not.b32 %r544, %r544;
}

	// end inline asm
	and.b32  	%r556, %r544, %r555;
	clz.b32 	%r557, %r556;
	sub.s32 	%r58, 31, %r557;
	and.b32  	%r558, %r522, %r556;
	popc.b32 	%r59, %r558;
	setp.ne.s32 	%p84, %r204, %r58;
	mov.b32 	%r1348, 0;
	@%p84 bra 	$L__BB22_141;
	shl.b32 	%r559, %r545, 2;
	add.s32 	%r560, %r10, %r559;
	atom.shared.add.u32 	%r1348, [%r560], %r59;
$L__BB22_141:
	shfl.sync.idx.b32	%r586|%p85, %r1348, %r58, 31, -1;
	add.s32 	%r62, %r59, %r586;
	shr.u64 	%rd266, %rd567, %r548;
	cvt.u32.u64 	%r588, %rd266;
	and.b32  	%r583, %r588, %r9;
	mov.b32 	%r563, 1;
	// begin inline asm
	{
    .reg .pred p;
    and.b32 %r561, %r583, %r563;    setp.ne.u32 p, %r561, 0;
    vote.ballot.sync.b32 %r561, p, 0xffffffff;
    @!p not.b32 %r561, %r561;
}

	// end inline asm
	mov.b32 	%r566, 2;
	// begin inline asm
	{
    .reg .pred p;
    and.b32 %r564, %r583, %r566;    setp.ne.u32 p, %r564, 0;
    vote.ballot.sync.b32 %r564, p, 0xffffffff;
    @!p not.b32 %r564, %r564;
}

	// end inline asm
	and.b32  	%r589, %r564, %r561;
	mov.b32 	%r569, 4;
	// begin inline asm
	{
    .reg .pred p;
    and.b32 %r567, %r583, %r569;    setp.ne.u32 p, %r567, 0;
    vote.ballot.sync.b32 %r567, p, 0xffffffff;
    @!p not.b32 %r567, %r567;
}

	// end inline asm
	and.b32  	%r590, %r567, %r589;
	mov.b32 	%r572, 8;
	// begin inline asm
	{
    .reg .pred p;
    and.b32 %r570, %r583, %r572;    setp.ne.u32 p, %r570, 0;
    vote.ballot.sync.b32 %r570, p, 0xffffffff;
    @!p not.b32 %r570, %r570;
}

	// end inline asm
	and.b32  	%r591, %r570, %r590;
	mov.b32 	%r575, 16;
	// begin inline asm
	{
    .reg .pred p;
    and.b32 %r573, %r583, %r575;    setp.ne.u32 p, %r573, 0;
    vote.ballot.sync.b32 %r573, p, 0xffffffff;
    @!p not.b32 %r573, %r573;
}

	// end inline asm
	and.b32  	%r592, %r573, %r591;
	mov.b32 	%r578, 32;
	// begin inline asm
	{
    .reg .pred p;
    and.b32 %r576, %r583, %r578;    setp.ne.u32 p, %r576, 0;
    vote.ballot.sync.b32 %r576, p, 0xffffffff;
    @!p not.b32 %r576, %r576;
}

	// end inline asm
	and.b32  	%r593, %r576, %r592;
	mov.b32 	%r581, 64;
	// begin inline asm
	{
    .reg .pred p;
    and.b32 %r579, %r583, %r581;    setp.ne.u32 p, %r579, 0;
    vote.ballot.sync.b32 %r579, p, 0xffffffff;
    @!p not.b32 %r579, %r579;
}

	// end inline asm
	and.b32  	%r594, %r579, %r593;
	mov.b32 	%r584, 128;
	// begin inline asm
	{
    .reg .pred p;
    and.b32 %r582, %r583, %r584;    setp.ne.u32 p, %r582, 0;
    vote.ballot.sync.b32 %r582, p, 0xffffffff;
    @!p not.b32 %r582, %r582;
}

	// end inline asm
	and.b32  	%r595, %r582, %r594;
	clz.b32 	%r596, %r595;
	sub.s32 	%r64, 31, %r596;
	and.b32  	%r597, %r522, %r595;
	popc.b32 	%r65, %r597;
	setp.ne.s32 	%p86, %r204, %r64;
	mov.b32 	%r1349, 0;
	@%p86 bra 	$L__BB22_143;
	shl.b32 	%r598, %r583, 2;
	add.s32 	%r599, %r10, %r598;
	atom.shared.add.u32 	%r1349, [%r599], %r65;
$L__BB22_143:
	shfl.sync.idx.b32	%r625|%p87, %r1349, %r64, 31, -1;
	add.s32 	%r68, %r65, %r625;
	shr.u64 	%rd267, %rd566, %r548;
	cvt.u32.u64 	%r627, %rd267;
	and.b32  	%r622, %r627, %r9;
	mov.b32 	%r602, 1;
	// begin inline asm
	{
    .reg .pred p;
    and.b32 %r600, %r622, %r602;    setp.ne.u32 p, %r600, 0;
    vote.ballot.sync.b32 %r600, p, 0xffffffff;
    @!p not.b32 %r600, %r600;
}

	// end inline asm
	mov.b32 	%r605, 2;
	// begin inline asm
	{
    .reg .pred p;
    and.b32 %r603, %r622, %r605;    setp.ne.u32 p, %r603, 0;
    vote.ballot.sync.b32 %r603, p, 0xffffffff;
    @!p not.b32 %r603, %r603;
}

	// end inline asm
	and.b32  	%r628, %r603, %r600;
	mov.b32 	%r608, 4;
	// begin inline asm
	{
    .reg .pred p;
    and.b32 %r606, %r622, %r608;    setp.ne.u32 p, %r606, 0;
    vote.ballot.sync.b32 %r606, p, 0xffffffff;
    @!p not.b32 %r606, %r606;
}

	// end inline asm
	and.b32  	%r629, %r606, %r628;
	mov.b32 	%r611, 8;
	// begin inline asm
	{
    .reg .pred p;
    and.b32 %r609, %r622, %r611;    setp.ne.u32 p, %r609, 0;
    vote.ballot.sync.b32 %r609, p, 0xffffffff;
    @!p not.b32 %r609, %r609;
}

	// end inline asm
	and.b32  	%r630, %r609, %r629;
	mov.b32 	%r614, 16;
	// begin inline asm
	{
    .reg .pred p;
    and.b32 %r612, %r622, %r614;    setp.ne.u32 p, %r612, 0;
    vote.ballot.sync.b32 %r612, p, 0xffffffff;
    @!p not.b32 %r612, %r612;
}

	// end inline asm
	and.b32  	%r631, %r612, %r630;
	mov.b32 	%r617, 32;
	// begin inline asm
	{
    .reg .pred p;
    and.b32 %r615, %r622, %r617;    setp.ne.u32 p, %r615, 0;
    vote.ballot.sync.b32 %r615, p, 0xffffffff;
    @!p not.b32 %r615, %r615;
}

	// end inline asm
	and.b32  	%r632, %r615, %r631;
	mov.b32 	%r620, 64;
	// begin inline asm
	{
    .reg .pred p;
    and.b32 %r618, %r622, %r620;    setp.ne.u32 p, %r618, 0;
    vote.ballot.sync.b32 %r618, p, 0xffffffff;
    @!p not.b32 %r618, %r618;
}

	// end inline asm
	and.b32  	%r633, %r618, %r632;
	mov.b32 	%r623, 128;
	// begin inline asm
	{
    .reg .pred p;
    and.b32 %r621, %r622, %r623;    setp.ne.u32 p, %r621, 0;
    vote.ballot.sync.b32 %r621, p, 0xffffffff;
    @!p not.b32 %r621, %r621;
}

	// end inline asm
	and.b32  	%r634, %r621, %r633;
	clz.b32 	%r635, %r634;
	sub.s32 	%r70, 31, %r635;
	and.b32  	%r636, %r522, %r634;
	popc.b32 	%r71, %r636;
	setp.ne.s32 	%p88, %r204, %r70;
	mov.b32 	%r1350, 0;
	@%p88 bra 	$L__BB22_145;
	shl.b32 	%r637, %r622, 2;
	add.s32 	%r638, %r10, %r637;
	atom.shared.add.u32 	%r1350, [%r638], %r71;
$L__BB22_145:
	shfl.sync.idx.b32	%r664|%p89, %r1350, %r70, 31, -1;
	add.s32 	%r74, %r71, %r664;
	shr.u64 	%rd268, %rd565, %r548;
	cvt.u32.u64 	%r666, %rd268;
	and.b32  	%r661, %r666, %r9;
	mov.b32 	%r641, 1;
	// begin inline asm
	{
    .reg .pred p;
    and.b32 %r639, %r661, %r641;    setp.ne.u32 p, %r639, 0;
    vote.ballot.sync.b32 %r639, p, 0xffffffff;
    @!p not.b32 %r639, %r639;
}

	// end inline asm
	mov.b32 	%r644, 2;
	// begin inline asm
	{
    .reg .pred p;
    and.b32 %r642, %r661, %r644;    setp.ne.u32 p, %r642, 0;
    vote.ballot.sync.b32 %r642, p, 0xffffffff;
    @!p not.b32 %r642, %r642;
}

	// end inline asm
	and.b32  	%r667, %r642, %r639;
	mov.b32 	%r647, 4;
	// begin inline asm
	{
    .reg .pred p;
    and.b32 %r645, %r661, %r647;    setp.ne.u32 p, %r645, 0;
    vote.ballot.sync.b32 %r645, p, 0xffffffff;
    @!p not.b32 %r645, %r645;
}

	// end inline asm
	and.b32  	%r668, %r645, %r667;
	mov.b32 	%r650, 8;
	// begin inline asm
	{
    .reg .pred p;
    and.b32 %r648, %r661, %r650;    setp.ne.u32 p, %r648, 0;
    vote.ballot.sync.b32 %r648, p, 0xffffffff;
    @!p not.b32 %r648, %r648;
}

	// end inline asm
	and.b32  	%r669, %r648, %r668;
	mov.b32 	%r653, 16;
	// begin inline asm
	{
    .reg .pred p;
    and.b32 %r651, %r661, %r653;    setp.ne.u32 p, %r651, 0;
    vote.ballot.sync.b32 %r651, p, 0xffffffff;
    @!p not.b32 %r651, %r651;
}

	// end inline asm
	and.b32  	%r670, %r651, %r669;
	mov.b32 	%r656, 32;
	// begin inline asm
	{
    .reg .pred p;
    and.b32 %r654, %r661, %r656;    setp.ne.u32 p, %r654, 0;
    vote.ballot.sync.b32 %r654, p, 0xffffffff;
    @!p not.b32 %r654, %r654;
}

	// end inline asm
	and.b32  	%r671, %r654, %r670;
	mov.b32 	%r659, 64;
	// begin inline asm
	{
    .reg .pred p;
    and.b32 %r657, %r661, %r659;    setp.ne.u32 p, %r657, 0;
    vote.ballot.sync.b32 %r657, p, 0xffffffff;
    @!p not.b32 %r657, %r657;
}

	// end inline asm
	and.b32  	%r672, %r657, %r671;
	mov.b32 	%r662, 128;
	// begin inline asm
	{
    .reg .pred p;
    and.b32 %r660, %r661, %r662;    setp.ne.u32 p, %r660, 0;
    vote.ballot.sync.b32 %r660, p, 0xffffffff;
    @!p not.b32 %r660, %r660;
}

	// end inline asm
	and.b32  	%r673, %r660, %r672;
	clz.b32 	%r674, %r673;
	sub.s32 	%r76, 31, %r674;
	and.b32  	%r675, %r522, %r673;
	popc.b32 	%r77, %r675;
	setp.ne.s32 	%p90, %r204, %r76;
	mov.b32 	%r1351, 0;
	@%p90 bra 	$L__BB22_147;
	shl.b32 	%r676, %r661, 2;
	add.s32 	%r677, %r10, %r676;
	atom.shared.add.u32 	%r1351, [%r677], %r77;
$L__BB22_147:
	shfl.sync.idx.b32	%r703|%p91, %r1351, %r76, 31, -1;
	add.s32 	%r80, %r77, %r703;
	shr.u64 	%rd269, %rd564, %r548;
	cvt.u32.u64 	%r705, %rd269;
	and.b32  	%r700, %r705, %r9;
	mov.b32 	%r680, 1;
	// begin inline asm
	{
    .reg .pred p;
    and.b32 %r678, %r700, %r680;    setp.ne.u32 p, %r678, 0;
    vote.ballot.sync.b32 %r678, p, 0xffffffff;
    @!p not.b32 %r678, %r678;
}

	// end inline asm
	mov.b32 	%r683, 2;
	// begin inline asm
	{
    .reg .pred p;
    and.b32 %r681, %r700, %r683;    setp.ne.u32 p, %r681, 0;
    vote.ballot.sync.b32 %r681, p, 0xffffffff;
    @!p not.b32 %r681, %r681;
}

	// end inline asm
	and.b32  	%r706, %r681, %r678;
	mov.b32 	%r686, 4;
	// begin inline asm
	{
    .reg .pred p;
    and.b32 %r684, %r700, %r686;    setp.ne.u32 p, %r684, 0;
    vote.ballot.sync.b32 %r684, p, 0xffffffff;
    @!p not.b32 %r684, %r684;
}

	// end inline asm
	and.b32  	%r707, %r684, %r706;
	mov.b32 	%r689, 8;
	// begin inline asm
	{
    .reg .pred p;
    and.b32 %r687, %r700, %r689;    setp.ne.u32 p, %r687, 0;
    vote.ballot.sync.b32 %r687, p, 0xffffffff;
    @!p not.b32 %r687, %r687;
}

	// end inline asm
	and.b32  	%r708, %r687, %r707;
	mov.b32 	%r692, 16;
	// begin inline asm
	{
    .reg .pred p;
    and.b32 %r690, %r700, %r692;    setp.ne.u32 p, %r690, 0;
    vote.ballot.sync.b32 %r690, p, 0xffffffff;
    @!p not.b32 %r690, %r690;
}

	// end inline asm
	and.b32  	%r709, %r690, %r708;
	mov.b32 	%r695, 32;
	// begin inline asm
	{
    .reg .pred p;
    and.b32 %r693, %r700, %r695;    setp.ne.u32 p, %r693, 0;
    vote.ballot.sync.b32 %r693, p, 0xffffffff;
    @!p not.b32 %r693, %r693;
}

	// end inline asm
	and.b32  	%r710, %r693, %r709;
	mov.b32 	%r698, 64;
	// begin inline asm
	{
    .reg .pred p;
    and.b32 %r696, %r700, %r698;    setp.ne.u32 p, %r696, 0;
    vote.ballot.sync.b32 %r696, p, 0xffffffff;
    @!p not.b32 %r696, %r696;
}

	// end inline asm
	and.b32  	%r711, %r696, %r710;
	mov.b32 	%r701, 128;
	// begin inline asm
	{
    .reg .pred p;
    and.b32 %r699, %r700, %r701;    setp.ne.u32 p, %r699, 0;
    vote.ballot.sync.b32 %r699, p, 0xffffffff;
    @!p not.b32 %r699, %r699;
}

	// end inline asm
	and.b32  	%r712, %r699, %r711;
	clz.b32 	%r713, %r712;
	sub.s32 	%r82, 31, %r713;
	and.b32  	%r714, %r522, %r712;
	popc.b32 	%r83, %r714;
	setp.ne.s32 	%p92, %r204, %r82;
	mov.b32 	%r1352, 0;
	@%p92 bra 	$L__BB22_149;
	shl.b32 	%r715, %r700, 2;
	add.s32 	%r716, %r10, %r715;
	atom.shared.add.u32 	%r1352, [%r716], %r83;
$L__BB22_149:
	shfl.sync.idx.b32	%r742|%p93, %r1352, %r82, 31, -1;
	add.s32 	%r86, %r83, %r742;
	shr.u64 	%rd270, %rd563, %r548;
	cvt.u32.u64 	%r744, %rd270;
	and.b32  	%r739, %r744, %r9;
	mov.b32 	%r719, 1;
	// begin inline asm
	{
    .reg .pred p;
    and.b32 %r717, %r739, %r719;    setp.ne.u32 p, %r717, 0;
    vote.ballot.sync.b32 %r717, p, 0xffffffff;
    @!p not.b32 %r717, %r717;
}

	// end inline asm
	mov.b32 	%r722, 2;
	// begin inline asm
	{
    .reg .pred p;
    and.b32 %r720, %r739, %r722;    setp.ne.u32 p, %r720, 0;
    vote.ballot.sync.b32 %r720, p, 0xffffffff;
    @!p not.b32 %r720, %r720;
}

	// end inline asm
	and.b32  	%r745, %r720, %r717;
	mov.b32 	%r725, 4;
	// begin inline asm
	{
    .reg .pred p;
    and.b32 %r723, %r739, %r725;    setp.ne.u32 p, %r723, 0;
    vote.ballot.sync.b32 %r723, p, 0xffffffff;
    @!p not.b32 %r723, %r723;
}

	// end inline asm
	and.b32  	%r746, %r723, %r745;
	mov.b32 	%r728, 8;
	// begin inline asm
	{
    .reg .pred p;
    and.b32 %r726, %r739, %r728;    setp.ne.u32 p, %r726, 0;
    vote.ballot.sync.b32 %r726, p, 0xffffffff;
    @!p not.b32 %r726, %r726;
}

	// end inline asm
	and.b32  	%r747, %r726, %r746;
	mov.b32 	%r731, 16;
	// begin inline asm
	{
    .reg .pred p;
    and.b32 %r729, %r739, %r731;    setp.ne.u32 p, %r729, 0;
    vote.ballot.sync.b32 %r729, p, 0xffffffff;
    @!p not.b32 %r729, %r729;
}

	// end inline asm
	and.b32  	%r748, %r729, %r747;
	mov.b32 	%r734, 32;
	// begin inline asm
	{
    .reg .pred p;
    and.b32 %r732, %r739, %r734;    setp.ne.u32 p, %r732, 0;
    vote.ballot.sync.b32 %r732, p, 0xffffffff;
    @!p not.b32 %r732, %r732;
}

	// end inline asm
	and.b32  	%r749, %r732, %r748;
	mov.b32 	%r737, 64;
	// begin inline asm
	{
    .reg .pred p;
    and.b32 %r735, %r739, %r737;    setp.ne.u32 p, %r735, 0;
    vote.ballot.sync.b32 %r735, p, 0xffffffff;
    @!p not.b32 %r735, %r735;
}

	// end inline asm
	and.b32  	%r750, %r735, %r749;
	mov.b32 	%r740, 128;
	// begin inline asm
	{
    .reg .pred p;
    and.b32 %r738, %r739, %r740;    setp.ne.u32 p, %r738, 0;
    vote.ballot.sync.b32 %r738, p, 0xffffffff;
    @!p not.b32 %r738, %r738;
}

	// end inline asm
	and.b32  	%r751, %r738, %r750;
	clz.b32 	%r752, %r751;
	sub.s32 	%r88, 31, %r752;
	and.b32  	%r753, %r522, %r751;
	popc.b32 	%r89, %r753;
	setp.ne.s32 	%p94, %r204, %r88;
	mov.b32 	%r1353, 0;
	@%p94 bra 	$L__BB22_151;
	shl.b32 	%r754, %r739, 2;
	add.s32 	%r755, %r10, %r754;
	atom.shared.add.u32 	%r1353, [%r755], %r89;
$L__BB22_151:
	shfl.sync.idx.b32	%r781|%p95, %r1353, %r88, 31, -1;
	add.s32 	%r92, %r89, %r781;
	shr.u64 	%rd271, %rd562, %r548;
	cvt.u32.u64 	%r783, %rd271;
	and.b32  	%r778, %r783, %r9;
	mov.b32 	%r758, 1;
	// begin inline asm
	{
    .reg .pred p;
    and.b32 %r756, %r778, %r758;    setp.ne.u32 p, %r756, 0;
    vote.ballot.sync.b32 %r756, p, 0xffffffff;
    @!p not.b32 %r756, %r756;
}

	// end inline asm
	mov.b32 	%r761, 2;
	// begin inline asm
	{
    .reg .pred p;
    and.b32 %r759, %r778, %r761;    setp.ne.u32 p, %r759, 0;
    vote.ballot.sync.b32 %r759, p, 0xffffffff;
    @!p not.b32 %r759, %r759;
}

	// end inline asm
	and.b32  	%r784, %r759, %r756;
	mov.b32 	%r764, 4;
	// begin inline asm
	{
    .reg .pred p;
    and.b32 %r762, %r778, %r764;    setp.ne.u32 p, %r762, 0;
    vote.ballot.sync.b32 %r762, p, 0xffffffff;
    @!p not.b32 %r762, %r762;
}

	// end inline asm
	and.b32  	%r785, %r762, %r784;
	mov.b32 	%r767, 8;
	// begin inline asm
	{
    .reg .pred p;
    and.b32 %r765, %r778, %r767;    setp.ne.u32 p, %r765, 0;
    vote.ballot.sync.b32 %r765, p, 0xffffffff;
    @!p not.b32 %r765, %r765;
}

	// end inline asm
	and.b32  	%r786, %r765, %r785;
	mov.b32 	%r770, 16;
	// begin inline asm
	{
    .reg .pred p;
    and.b32 %r768, %r778, %r770;    setp.ne.u32 p, %r768, 0;
    vote.ballot.sync.b32 %r768, p, 0xffffffff;
    @!p not.b32 %r768, %r768;
}

	// end inline asm
	and.b32  	%r787, %r768, %r786;
	mov.b32 	%r773, 32;
	// begin inline asm
	{
    .reg .pred p;
    and.b32 %r771, %r778, %r773;    setp.ne.u32 p, %r771, 0;
    vote.ballot.sync.b32 %r771, p, 0xffffffff;
    @!p not.b32 %r771, %r771;
}

	// end inline asm
	and.b32  	%r788, %r771, %r787;
	mov.b32 	%r776, 64;
	// begin inline asm
	{
    .reg .pred p;
    and.b32 %r774, %r778, %r776;    setp.ne.u32 p, %r774, 0;
    vote.ballot.sync.b32 %r774, p, 0xffffffff;
    @!p not.b32 %r774, %r774;
}

	// end inline asm
	and.b32  	%r789, %r774, %r788;
	mov.b32 	%r779, 128;
	// begin inline asm
	{
    .reg .pred p;
    and.b32 %r777, %r778, %r779;    setp.ne.u32 p, %r777, 0;
    vote.ballot.sync.b32 %r777, p, 0xffffffff;
    @!p not.b32 %r777, %r777;
}

	// end inline asm
	and.b32  	%r790, %r777, %r789;
	clz.b32 	%r791, %r790;
	sub.s32 	%r94, 31, %r791;
	and.b32  	%r792, %r522, %r790;
	popc.b32 	%r95, %r792;
	setp.ne.s32 	%p96, %r204, %r94;
	mov.b32 	%r1354, 0;
	@%p96 bra 	$L__BB22_153;
	shl.b32 	%r793, %r778, 2;
	add.s32 	%r794, %r10, %r793;
	atom.shared.add.u32 	%r1354, [%r794], %r95;
$L__BB22_153:
	shfl.sync.idx.b32	%r820|%p97, %r1354, %r94, 31, -1;
	add.s32 	%r98, %r95, %r820;
	shr.u64 	%rd272, %rd561, %r548;
	cvt.u32.u64 	%r822, %rd272;
	and.b32  	%r817, %r822, %r9;
	mov.b32 	%r797, 1;
	// begin inline asm
	{
    .reg .pred p;
    and.b32 %r795, %r817, %r797;    setp.ne.u32 p, %r795, 0;
    vote.ballot.sync.b32 %r795, p, 0xffffffff;
    @!p not.b32 %r795, %r795;
}

	// end inline asm
	mov.b32 	%r800, 2;
	// begin inline asm
	{
    .reg .pred p;
    and.b32 %r798, %r817, %r800;    setp.ne.u32 p, %r798, 0;
    vote.ballot.sync.b32 %r798, p, 0xffffffff;
    @!p not.b32 %r798, %r798;
}

	// end inline asm
	and.b32  	%r823, %r798, %r795;
	mov.b32 	%r803, 4;
	// begin inline asm
	{
    .reg .pred p;
    and.b32 %r801, %r817, %r803;    setp.ne.u32 p, %r801, 0;
    vote.ballot.sync.b32 %r801, p, 0xffffffff;
    @!p not.b32 %r801, %r801;
}

	// end inline asm
	and.b32  	%r824, %r801, %r823;
	mov.b32 	%r806, 8;
	// begin inline asm
	{
    .reg .pred p;
    and.b32 %r804, %r817, %r806;    setp.ne.u32 p, %r804, 0;
    vote.ballot.sync.b32 %r804, p, 0xffffffff;
    @!p not.b32 %r804, %r804;
}

	// end inline asm
	and.b32  	%r825, %r804, %r824;
	mov.b32 	%r809, 16;
	// begin inline asm
	{
    .reg .pred p;
    and.b32 %r807, %r817, %r809;    setp.ne.u32 p, %r807, 0;
    vote.ballot.sync.b32 %r807, p, 0xffffffff;
    @!p not.b32 %r807, %r807;
}

	// end inline asm
	and.b32  	%r826, %r807, %r825;
	mov.b32 	%r812, 32;
	// begin inline asm
	{
    .reg .pred p;
    and.b32 %r810, %r817, %r812;    setp.ne.u32 p, %r810, 0;
    vote.ballot.sync.b32 %r810, p, 0xffffffff;
    @!p not.b32 %r810, %r810;
}

	// end inline asm
	and.b32  	%r827, %r810, %r826;
	mov.b32 	%r815, 64;
	// begin inline asm
	{
    .reg .pred p;
    and.b32 %r813, %r817, %r815;    setp.ne.u32 p, %r813, 0;
    vote.ballot.sync.b32 %r813, p, 0xffffffff;
    @!p not.b32 %r813, %r813;
}

	// end inline asm
	and.b32  	%r828, %r813, %r827;
	mov.b32 	%r818, 128;
	// begin inline asm
	{
    .reg .pred p;
    and.b32 %r816, %r817, %r818;    setp.ne.u32 p, %r816, 0;
    vote.ballot.sync.b32 %r816, p, 0xffffffff;
    @!p not.b32 %r816, %r816;
}

	// end inline asm
	and.b32  	%r829, %r816, %r828;
	clz.b32 	%r830, %r829;
	sub.s32 	%r100, 31, %r830;
	and.b32  	%r831, %r522, %r829;
	popc.b32 	%r101, %r831;
	setp.ne.s32 	%p98, %r204, %r100;
	mov.b32 	%r1355, 0;
	@%p98 bra 	$L__BB22_155;
	shl.b32 	%r832, %r817, 2;
	add.s32 	%r833, %r10, %r832;
	atom.shared.add.u32 	%r1355, [%r833], %r101;
$L__BB22_155:
	shfl.sync.idx.b32	%r859|%p99, %r1355, %r100, 31, -1;
	add.s32 	%r104, %r101, %r859;
	shr.u64 	%rd273, %rd560, %r548;
	cvt.u32.u64 	%r861, %rd273;
	and.b32  	%r856, %r861, %r9;
	mov.b32 	%r836, 1;
	// begin inline asm
	{
    .reg .pred p;
    and.b32 %r834, %r856, %r836;    setp.ne.u32 p, %r834, 0;
    vote.ballot.sync.b32 %r834, p, 0xffffffff;
    @!p not.b32 %r834, %r834;
}

	// end inline asm
	mov.b32 	%r839, 2;
	// begin inline asm
	{
    .reg .pred p;
    and.b32 %r837, %r856, %r839;    setp.ne.u32 p, %r837, 0;
    vote.ballot.sync.b32 %r837, p, 0xffffffff;
    @!p not.b32 %r837, %r837;
}

	// end inline asm
	and.b32  	%r862, %r837, %r834;
	mov.b32 	%r842, 4;
	// begin inline asm
	{
    .reg .pred p;
    and.b32 %r840, %r856, %r842;    setp.ne.u32 p, %r840, 0;
    vote.ballot.sync.b32 %r840, p, 0xffffffff;
    @!p not.b32 %r840, %r840;
}

	// end inline asm
	and.b32  	%r863, %r840, %r862;
	mov.b32 	%r845, 8;
	// begin inline asm
	{
    .reg .pred p;
    and.b32 %r843, %r856, %r845;    setp.ne.u32 p, %r843, 0;
    vote.ballot.sync.b32 %r843, p, 0xffffffff;
    @!p not.b32 %r843, %r843;
}

	// end inline asm
	and.b32  	%r864, %r843, %r863;
	mov.b32 	%r848, 16;
	// begin inline asm
	{
    .reg .pred p;
    and.b32 %r846, %r856, %r848;    setp.ne.u32 p, %r846, 0;
    vote.ballot.sync.b32 %r846, p, 0xffffffff;
    @!p not.b32 %r846, %r846;
}

	// end inline asm
	and.b32  	%r865, %r846, %r864;
	mov.b32 	%r851, 32;
	// begin inline asm
	{
    .reg .pred p;
    and.b32 %r849, %r856, %r851;    setp.ne.u32 p, %r849, 0;
    vote.ballot.sync.b32 %r849, p, 0xffffffff;
    @!p not.b32 %r849, %r849;
}

	// end inline asm
	and.b32  	%r866, %r849, %r865;
	mov.b32 	%r854, 64;
	// begin inline asm
	{
    .reg .pred p;
    and.b32 %r852, %r856, %r854;    setp.ne.u32 p, %r852, 0;
    vote.ballot.sync.b32 %r852, p, 0xffffffff;
    @!p not.b32 %r852, %r852;
}

	// end inline asm
	and.b32  	%r867, %r852, %r866;
	mov.b32 	%r857, 128;
	// begin inline asm
	{
    .reg .pred p;
    and.b32 %r855, %r856, %r857;    setp.ne.u32 p, %r855, 0;
    vote.ballot.sync.b32 %r855, p, 0xffffffff;
    @!p not.b32 %r855, %r855;
}

	// end inline asm
	and.b32  	%r868, %r855, %r867;
	clz.b32 	%r869, %r868;
	sub.s32 	%r106, 31, %r869;
	and.b32  	%r870, %r522, %r868;
	popc.b32 	%r107, %r870;
	setp.ne.s32 	%p100, %r204, %r106;
	mov.b32 	%r1356, 0;
	@%p100 bra 	$L__BB22_157;
	shl.b32 	%r871, %r856, 2;
	add.s32 	%r872, %r10, %r871;
	atom.shared.add.u32 	%r1356, [%r872], %r107;
$L__BB22_157:
	shfl.sync.idx.b32	%r898|%p101, %r1356, %r106, 31, -1;
	add.s32 	%r110, %r107, %r898;
	shr.u64 	%rd274, %rd559, %r548;
	cvt.u32.u64 	%r900, %rd274;
	and.b32  	%r895, %r900, %r9;
	mov.b32 	%r875, 1;
	// begin inline asm
	{
    .reg .pred p;
    and.b32 %r873, %r895, %r875;    setp.ne.u32 p, %r873, 0;
    vote.ballot.sync.b32 %r873, p, 0xffffffff;
    @!p not.b32 %r873, %r873;
}

	// end inline asm
	mov.b32 	%r878, 2;
	// begin inline asm
	{
    .reg .pred p;
    and.b32 %r876, %r895, %r878;    setp.ne.u32 p, %r876, 0;
    vote.ballot.sync.b32 %r876, p, 0xffffffff;
    @!p not.b32 %r876, %r876;
}

	// end inline asm
	and.b32  	%r901, %r876, %r873;
	mov.b32 	%r881, 4;
	// begin inline asm
	{
    .reg .pred p;
    and.b32 %r879, %r895, %r881;    setp.ne.u32 p, %r879, 0;
    vote.ballot.sync.b32 %r879, p, 0xffffffff;
    @!p not.b32 %r879, %r879;
}

	// end inline asm
	and.b32  	%r902, %r879, %r901;
	mov.b32 	%r884, 8;
	// begin inline asm
	{
    .reg .pred p;
    and.b32 %r882, %r895, %r884;    setp.ne.u32 p, %r882, 0;
    vote.ballot.sync.b32 %r882, p, 0xffffffff;
    @!p not.b32 %r882, %r882;
}

	// end inline asm
	and.b32  	%r903, %r882, %r902;
	mov.b32 	%r887, 16;
	// begin inline asm
	{
    .reg .pred p;
    and.b32 %r885, %r895, %r887;    setp.ne.u32 p, %r885, 0;
    vote.ballot.sync.b32 %r885, p, 0xffffffff;
    @!p not.b32 %r885, %r885;
}

	// end inline asm
	and.b32  	%r904, %r885, %r903;
	mov.b32 	%r890, 32;
	// begin inline asm
	{
    .reg .pred p;
    and.b32 %r888, %r895, %r890;    setp.ne.u32 p, %r888, 0;
    vote.ballot.sync.b32 %r888, p, 0xffffffff;
    @!p not.b32 %r888, %r888;
}

	// end inline asm
	and.b32  	%r905, %r888, %r904;
	mov.b32 	%r893, 64;
	// begin inline asm
	{
    .reg .pred p;
    and.b32 %r891, %r895, %r893;    setp.ne.u32 p, %r891, 0;
    vote.ballot.sync.b32 %r891, p, 0xffffffff;
    @!p not.b32 %r891, %r891;
}

	// end inline asm
	and.b32  	%r906, %r891, %r905;
	mov.b32 	%r896, 128;
	// begin inline asm
	{
    .reg .pred p;
    and.b32 %r894, %r895, %r896;    setp.ne.u32 p, %r894, 0;
    vote.ballot.sync.b32 %r894, p, 0xffffffff;
    @!p not.b32 %r894, %r894;
}

	// end inline asm
	and.b32  	%r907, %r894, %r906;
	clz.b32 	%r908, %r907;
	sub.s32 	%r112, 31, %r908;
	and.b32  	%r909, %r522, %r907;
	popc.b32 	%r113, %r909;
	setp.ne.s32 	%p102, %r204, %r112;
	mov.b32 	%r1357, 0;
	@%p102 bra 	$L__BB22_159;
	shl.b32 	%r910, %r895, 2;
	add.s32 	%r911, %r10, %r910;
	atom.shared.add.u32 	%r1357, [%r911], %r113;
$L__BB22_159:
	shfl.sync.idx.b32	%r937|%p103, %r1357, %r112, 31, -1;
	add.s32 	%r116, %r113, %r937;
	shr.u64 	%rd275, %rd558, %r548;
	cvt.u32.u64 	%r939, %rd275;
	and.b32  	%r934, %r939, %r9;
	mov.b32 	%r914, 1;
	// begin inline asm
	{
    .reg .pred p;
    and.b32 %r912, %r934, %r914;    setp.ne.u32 p, %r912, 0;
    vote.ballot.sync.b32 %r912, p, 0xffffffff;
    @!p not.b32 %r912, %r912;
}

	// end inline asm
	mov.b32 	%r917, 2;
	// begin inline asm
	{
    .reg .pred p;
    and.b32 %r915, %r934, %r917;    setp.ne.u32 p, %r915, 0;
    vote.ballot.sync.b32 %r915, p, 0xffffffff;
    @!p not.b32 %r915, %r915;
}

	// end inline asm
	and.b32  	%r940, %r915, %r912;
	mov.b32 	%r920, 4;
	// begin inline asm
	{
    .reg .pred p;
    and.b32 %r918, %r934, %r920;    setp.ne.u32 p, %r918, 0;
    vote.ballot.sync.b32 %r918, p, 0xffffffff;
    @!p not.b32 %r918, %r918;
}

	// end inline asm
	and.b32  	%r941, %r918, %r940;
	mov.b32 	%r923, 8;
	// begin inline asm
	{
    .reg .pred p;
    and.b32 %r921, %r934, %r923;    setp.ne.u32 p, %r921, 0;
    vote.ballot.sync.b32 %r921, p, 0xffffffff;
    @!p not.b32 %r921, %r921;
}

	// end inline asm
	and.b32  	%r942, %r921, %r941;
	mov.b32 	%r926, 16;
	// begin inline asm
	{
    .reg .pred p;
    and.b32 %r924, %r934, %r926;    setp.ne.u32 p, %r924, 0;
    vote.ballot.sync.b32 %r924, p, 0xffffffff;
    @!p not.b32 %r924, %r924;
}

	// end inline asm
	and.b32  	%r943, %r924, %r942;
	mov.b32 	%r929, 32;
	// begin inline asm
	{
    .reg .pred p;
    and.b32 %r927, %r934, %r929;    setp.ne.u32 p, %r927, 0;
    vote.ballot.sync.b32 %r927, p, 0xffffffff;
    @!p not.b32 %r927, %r927;
}

	// end inline asm
	and.b32  	%r944, %r927, %r943;
	mov.b32 	%r932, 64;
	// begin inline asm
	{
    .reg .pred p;
    and.b32 %r930, %r934, %r932;    setp.ne.u32 p, %r930, 0;
    vote.ballot.sync.b32 %r930, p, 0xffffffff;
    @!p not.b32 %r930, %r930;
}

	// end inline asm
	and.b32  	%r945, %r930, %r944;
	mov.b32 	%r935, 128;
	// begin inline asm
	{
    .reg .pred p;
    and.b32 %r933, %r934, %r935;    setp.ne.u32 p, %r933, 0;
    vote.ballot.sync.b32 %r933, p, 0xffffffff;
    @!p not.b32 %r933, %r933;
}

	// end inline asm
	and.b32  	%r946, %r933, %r945;
	clz.b32 	%r947, %r946;
	sub.s32 	%r118, 31, %r947;
	and.b32  	%r948, %r522, %r946;
	popc.b32 	%r119, %r948;
	setp.ne.s32 	%p104, %r204, %r118;
	mov.b32 	%r1358, 0;
	@%p104 bra 	$L__BB22_161;
	shl.b32 	%r949, %r934, 2;
	add.s32 	%r950, %r10, %r949;
	atom.shared.add.u32 	%r1358, [%r950], %r119;
$L__BB22_161:
	shfl.sync.idx.b32	%r976|%p105, %r1358, %r118, 31, -1;
	add.s32 	%r122, %r119, %r976;
	shr.u64 	%rd276, %rd557, %r548;
	cvt.u32.u64 	%r978, %rd276;
	and.b32  	%r973, %r978, %r9;
	mov.b32 	%r953, 1;
	// begin inline asm
	{
    .reg .pred p;
    and.b32 %r951, %r973, %r953;    setp.ne.u32 p, %r951, 0;
    vote.ballot.sync.b32 %r951, p, 0xffffffff;
    @!p not.b32 %r951, %r951;
}

	// end inline asm
	mov.b32 	%r956, 2;
	// begin inline asm
	{
    .reg .pred p;
    and.b32 %r954, %r973, %r956;    setp.ne.u32 p, %r954, 0;
    vote.ballot.sync.b32 %r954, p, 0xffffffff;
    @!p not.b32 %r954, %r954;
}

	// end inline asm
	and.b32  	%r979, %r954, %r951;
	mov.b32 	%r959, 4;
	// begin inline asm
	{
    .reg .pred p;
    and.b32 %r957, %r973, %r959;    setp.ne.u32 p, %r957, 0;
    vote.ballot.sync.b32 %r957, p, 0xffffffff;
    @!p not.b32 %r957, %r957;
}

	// end inline asm
	and.b32  	%r980, %r957, %r979;
	mov.b32 	%r962, 8;
	// begin inline asm
	{
    .reg .pred p;
    and.b32 %r960, %r973, %r962;    setp.ne.u32 p, %r960, 0;
    vote.ballot.sync.b32 %r960, p, 0xffffffff;
    @!p not.b32 %r960, %r960;
}

	// end inline asm
	and.b32  	%r981, %r960, %r980;
	mov.b32 	%r965, 16;
	// begin inline asm
	{
    .reg .pred p;
    and.b32 %r963, %r973, %r965;    setp.ne.u32 p, %r963, 0;
    vote.ballot.sync.b32 %r963, p, 0xffffffff;
    @!p not.b32 %r963, %r963;
}

	// end inline asm
	and.b32  	%r982, %r963, %r981;
	mov.b32 	%r968, 32;
	// begin inline asm
	{
    .reg .pred p;
    and.b32 %r966, %r973, %r968;    setp.ne.u32 p, %r966, 0;
    vote.ballot.sync.b32 %r966, p, 0xffffffff;
    @!p not.b32 %r966, %r966;
}

	// end inline asm
	and.b32  	%r983, %r966, %r982;
	mov.b32 	%r971, 64;
	// begin inline asm
	{
    .reg .pred p;
    and.b32 %r969, %r973, %r971;    setp.ne.u32 p, %r969, 0;
    vote.ballot.sync.b32 %r969, p, 0xffffffff;
    @!p not.b32 %r969, %r969;
}

	// end inline asm
	and.b32  	%r984, %r969, %r983;
	mov.b32 	%r974, 128;
	// begin inline asm
	{
    .reg .pred p;
    and.b32 %r972, %r973, %r974;    setp.ne.u32 p, %r972, 0;
    vote.ballot.sync.b32 %r972, p, 0xffffffff;
    @!p not.b32 %r972, %r972;
}

	// end inline asm
	and.b32  	%r985, %r972, %r984;
	clz.b32 	%r986, %r985;
	sub.s32 	%r124, 31, %r986;
	and.b32  	%r987, %r522, %r985;
	popc.b32 	%r125, %r987;
	setp.ne.s32 	%p106, %r204, %r124;
	mov.b32 	%r1359, 0;
	@%p106 bra 	$L__BB22_163;
	shl.b32 	%r988, %r973, 2;
	add.s32 	%r989, %r10, %r988;
	atom.shared.add.u32 	%r1359, [%r989], %r125;
$L__BB22_163:
	shfl.sync.idx.b32	%r990|%p108, %r1359, %r124, 31, -1;
	add.s32 	%r991, %r125, %r990;
	bar.sync 	0;
	shl.b32 	%r992, %r62, 3;
	mov.u32 	%r993, _ZZN3cub18CUB_300001_SM_10006detail10radix_sort29DeviceRadixSortOnesweepKernelINS1_5radix10policy_hubIxxjE10Policy1000ELNS0_9SortOrderE1ExxjiiNS1_21identity_decomposer_tEEEvPT5_SB_PT3_PKSC_PT1_PKSG_PT2_PKSK_T4_iiT6_E1s;
	add.s32 	%r128, %r993, %r992;
	st.shared.u64 	[%r128+-8], %rd568;
	shl.b32 	%r994, %r68, 3;
	add.s32 	%r129, %r993, %r994;
	st.shared.u64 	[%r129+-8], %rd567;
	shl.b32 	%r995, %r74, 3;
	add.s32 	%r130, %r993, %r995;
	st.shared.u64 	[%r130+-8], %rd566;
	shl.b32 	%r996, %r80, 3;
	add.s32 	%r131, %r993, %r996;
	st.shared.u64 	[%r131+-8], %rd565;
	shl.b32 	%r997, %r86, 3;
	add.s32 	%r132, %r993, %r997;
	st.shared.u64 	[%r132+-8], %rd564;
	shl.b32 	%r998, %r92, 3;
	add.s32 	%r133, %r993, %r998;
	st.shared.u64 	[%r133+-8], %rd563;
	shl.b32 	%r999, %r98, 3;
	add.s32 	%r134, %r993, %r999;
	st.shared.u64 	[%r134+-8], %rd562;
	shl.b32 	%r1000, %r104, 3;
	add.s32 	%r135, %r993, %r1000;
	st.shared.u64 	[%r135+-8], %rd561;
	shl.b32 	%r1001, %r110, 3;
	add.s32 	%r136, %r993, %r1001;
	st.shared.u64 	[%r136+-8], %rd560;
	shl.b32 	%r1002, %r116, 3;
	add.s32 	%r137, %r993, %r1002;
	st.shared.u64 	[%r137+-8], %rd559;
	shl.b32 	%r1003, %r122, 3;
	add.s32 	%r138, %r993, %r1003;
	st.shared.u64 	[%r138+-8], %rd558;
	shl.b32 	%r1004, %r991, 3;
	add.s32 	%r139, %r993, %r1004;
	st.shared.u64 	[%r139+-8], %rd557;
	@%p24 bra 	$L__BB22_171;
	ld.global.u32 	%r1005, [%rd71];
	sub.s32 	%r1363, %r1005, %r55;
	st.shared.u32 	[%r35+36864], %r1363;
	setp.lt.s32 	%p109, %r4, 1;
	mov.u32 	%r1364, %r1342;
	@%p109 bra 	$L__BB22_170;
	mov.b32 	%r1361, -1;
	mov.u32 	%r1360, %r4;
	mov.u32 	%r1364, %r1342;
$L__BB22_166:
	add.s32 	%r144, %r1360, -1;
	shl.b32 	%r1007, %r144, 8;
	add.s32 	%r1008, %r1007, %r1;
	mul.wide.s32 	%rd277, %r1008, 4;
	add.s64 	%rd135, %rd3, %rd277;
$L__BB22_167:
	membar.cta;
	ld.volatile.global.u32 	%r145, [%rd135];
	setp.eq.s32 	%p110, %r145, 0;
	@%p110 bra 	$L__BB22_167;
	and.b32  	%r1009, %r145, 1073741823;
	add.s32 	%r1364, %r1009, %r1364;
	setp.gt.s32 	%p111, %r145, -1;
	vote.sync.ballot.b32 	%r1361, %p111, %r1361;
	setp.gt.u32 	%p113, %r1360, 1;
	and.pred  	%p114, %p111, %p113;
	mov.u32 	%r1360, %r144;
	@%p114 bra 	$L__BB22_166;
	ld.shared.u32 	%r1363, [%r35+36864];
$L__BB22_170:
	or.b32  	%r1010, %r1364, -2147483648;
	st.volatile.global.u32 	[%rd59], %r1010;
	sub.s32 	%r1011, %r1364, %r1342;
	add.s32 	%r1012, %r1011, %r1363;
	st.shared.u32 	[%r35+36864], %r1012;
$L__BB22_171:
	ld.param.u64 	%rd508, [_ZN3cub18CUB_300001_SM_10006detail10radix_sort29DeviceRadixSortOnesweepKernelINS1_5radix10policy_hubIxxjE10Policy1000ELNS0_9SortOrderE1ExxjiiNS1_21identity_decomposer_tEEEvPT5_SB_PT3_PKSC_PT1_PKSG_PT2_PKSK_T4_iiT6__param_2];
	setp.gt.u32 	%p115, %r1, 255;
	setp.lt.s32 	%p116, %r6, %r201;
	setp.eq.s64 	%p117, %rd508, 0;
	or.pred  	%p118, %p117, %p116;
	or.pred  	%p119, %p115, %p118;
	@%p119 bra 	$L__BB22_173;
	ld.shared.u32 	%r1013, [%r35+36864];
	add.s32 	%r1014, %r55, %r1342;
	add.s32 	%r1015, %r1014, %r1013;
	st.global.u32 	[%rd70], %r1015;
$L__BB22_173:
	setp.gt.s32 	%p120, %r6, %r201;
	bar.sync 	0;
	shl.b32 	%r1016, %r1, 2;
	add.s32 	%r151, %r35, %r1016;
	@%p120 bra 	$L__BB22_175;
	ld.shared.u64 	%rd278, [%r151];
	shr.u64 	%rd279, %rd278, %r548;
	cvt.u32.u64 	%r1018, %rd279;
	and.b32  	%r1019, %r1018, %r9;
	shl.b32 	%r1020, %r1019, 2;
	add.s32 	%r1022, %r993, 36864;
	add.s32 	%r1023, %r1022, %r1020;
	ld.shared.u32 	%r1024, [%r1023];
	add.s32 	%r1025, %r1024, %r1;
	xor.b64  	%rd280, %rd278, 9223372036854775807;
	mul.wide.u32 	%rd281, %r1025, 8;
	add.s64 	%rd282, %rd2, %rd281;
	st.global.u64 	[%rd282], %rd280;
	bar.warp.sync 	-1;
	ld.shared.u64 	%rd283, [%r151+3072];
	shr.u64 	%rd284, %rd283, %r548;
	cvt.u32.u64 	%r1026, %rd284;
	and.b32  	%r1027, %r1026, %r9;
	shl.b32 	%r1028, %r1027, 2;
	add.s32 	%r1029, %r1022, %r1028;
	ld.shared.u32 	%r1030, [%r1029];
	add.s32 	%r1031, %r1, %r1030;
	add.s32 	%r1032, %r1031, 384;
	xor.b64  	%rd285, %rd283, 9223372036854775807;
	mul.wide.u32 	%rd286, %r1032, 8;
	add.s64 	%rd287, %rd2, %rd286;
	st.global.u64 	[%rd287], %rd285;
	bar.warp.sync 	-1;
	ld.shared.u64 	%rd288, [%r151+6144];
	shr.u64 	%rd289, %rd288, %r548;
	cvt.u32.u64 	%r1033, %rd289;
	and.b32  	%r1034, %r1033, %r9;
	shl.b32 	%r1035, %r1034, 2;
	add.s32 	%r1036, %r1022, %r1035;
	ld.shared.u32 	%r1037, [%r1036];
	add.s32 	%r1038, %r1, %r1037;
	add.s32 	%r1039, %r1038, 768;
	xor.b64  	%rd290, %rd288, 9223372036854775807;
	mul.wide.u32 	%rd291, %r1039, 8;
	add.s64 	%rd292, %rd2, %rd291;
	st.global.u64 	[%rd292], %rd290;
	bar.warp.sync 	-1;
	ld.shared.u64 	%rd293, [%r151+9216];
	shr.u64 	%rd294, %rd293, %r548;
	cvt.u32.u64 	%r1040, %rd294;
	and.b32  	%r1041, %r1040, %r9;
	shl.b32 	%r1042, %r1041, 2;
	add.s32 	%r1043, %r1022, %r1042;
	ld.shared.u32 	%r1044, [%r1043];
	add.s32 	%r1045, %r1, %r1044;
	add.s32 	%r1046, %r1045, 1152;
	xor.b64  	%rd295, %rd293, 9223372036854775807;
	mul.wide.u32 	%rd296, %r1046, 8;
	add.s64 	%rd297, %rd2, %rd296;
	st.global.u64 	[%rd297], %rd295;
	bar.warp.sync 	-1;
	ld.shared.u64 	%rd298, [%r151+12288];
	shr.u64 	%rd299, %rd298, %r548;
	cvt.u32.u64 	%r1047, %rd299;
	and.b32  	%r1048, %r1047, %r9;
	shl.b32 	%r1049, %r1048, 2;
	add.s32 	%r1050, %r1022, %r1049;
	ld.shared.u32 	%r1051, [%r1050];
	add.s32 	%r1052, %r1, %r1051;
	add.s32 	%r1053, %r1052, 1536;
	xor.b64  	%rd300, %rd298, 9223372036854775807;
	mul.wide.u32 	%rd301, %r1053, 8;
	add.s64 	%rd302, %rd2, %rd301;
	st.global.u64 	[%rd302], %rd300;
	bar.warp.sync 	-1;
	ld.shared.u64 	%rd303, [%r151+15360];
	shr.u64 	%rd304, %rd303, %r548;
	cvt.u32.u64 	%r1054, %rd304;
	and.b32  	%r1055, %r1054, %r9;
	shl.b32 	%r1056, %r1055, 2;
	add.s32 	%r1057, %r1022, %r1056;
	ld.shared.u32 	%r1058, [%r1057];
	add.s32 	%r1059, %r1, %r1058;
	add.s32 	%r1060, %r1059, 1920;
	xor.b64  	%rd305, %rd303, 9223372036854775807;
	mul.wide.u32 	%rd306, %r1060, 8;
	add.s64 	%rd307, %rd2, %rd306;
	st.global.u64 	[%rd307], %rd305;
	bar.warp.sync 	-1;
	ld.shared.u64 	%rd308, [%r151+18432];
	shr.u64 	%rd309, %rd308, %r548;
	cvt.u32.u64 	%r1061, %rd309;
	and.b32  	%r1062, %r1061, %r9;
	shl.b32 	%r1063, %r1062, 2;
	add.s32 	%r1064, %r1022, %r1063;
	ld.shared.u32 	%r1065, [%r1064];
	add.s32 	%r1066, %r1, %r1065;
	add.s32 	%r1067, %r1066, 2304;
	xor.b64  	%rd310, %rd308, 9223372036854775807;
	mul.wide.u32 	%rd311, %r1067, 8;
	add.s64 	%rd312, %rd2, %rd311;
	st.global.u64 	[%rd312], %rd310;
	bar.warp.sync 	-1;
	ld.shared.u64 	%rd313, [%r151+21504];
	shr.u64 	%rd314, %rd313, %r548;
	cvt.u32.u64 	%r1068, %rd314;
	and.b32  	%r1069, %r1068, %r9;
	shl.b32 	%r1070, %r1069, 2;
	add.s32 	%r1071, %r1022, %r1070;
	ld.shared.u32 	%r1072, [%r1071];
	add.s32 	%r1073, %r1, %r1072;
	add.s32 	%r1074, %r1073, 2688;
	xor.b64  	%rd315, %rd313, 9223372036854775807;
	mul.wide.u32 	%rd316, %r1074, 8;
	add.s64 	%rd317, %rd2, %rd316;
	st.global.u64 	[%rd317], %rd315;
	bar.warp.sync 	-1;
	ld.shared.u64 	%rd318, [%r151+24576];
	shr.u64 	%rd319, %rd318, %r548;
	cvt.u32.u64 	%r1075, %rd319;
	and.b32  	%r1076, %r1075, %r9;
	shl.b32 	%r1077, %r1076, 2;
	add.s32 	%r1078, %r1022, %r1077;
	ld.shared.u32 	%r1079, [%r1078];
	add.s32 	%r1080, %r1, %r1079;
	add.s32 	%r1081, %r1080, 3072;
	xor.b64  	%rd320, %rd318, 9223372036854775807;
	mul.wide.u32 	%rd321, %r1081, 8;
	add.s64 	%rd322, %rd2, %rd321;
	st.global.u64 	[%rd322], %rd320;
	bar.warp.sync 	-1;
	ld.shared.u64 	%rd323, [%r151+27648];
	shr.u64 	%rd324, %rd323, %r548;
	cvt.u32.u64 	%r1082, %rd324;
	and.b32  	%r1083, %r1082, %r9;
	shl.b32 	%r1084, %r1083, 2;
	add.s32 	%r1085, %r1022, %r1084;
	ld.shared.u32 	%r1086, [%r1085];
	add.s32 	%r1087, %r1, %r1086;
	add.s32 	%r1088, %r1087, 3456;
	xor.b64  	%rd325, %rd323, 9223372036854775807;
	mul.wide.u32 	%rd326, %r1088, 8;
	add.s64 	%rd327, %rd2, %rd326;
	st.global.u64 	[%rd327], %rd325;
	bar.warp.sync 	-1;
	ld.shared.u64 	%rd328, [%r151+30720];
	shr.u64 	%rd329, %rd328, %r548;
	cvt.u32.u64 	%r1089, %rd329;
	and.b32  	%r1090, %r1089, %r9;
	shl.b32 	%r1091, %r1090, 2;
	add.s32 	%r1092, %r1022, %r1091;
	ld.shared.u32 	%r1093, [%r1092];
	add.s32 	%r1094, %r1, %r1093;
	add.s32 	%r1095, %r1094, 3840;
	xor.b64  	%rd330, %rd328, 9223372036854775807;
	mul.wide.u32 	%rd331, %r1095, 8;
	add.s64 	%rd332, %rd2, %rd331;
	st.global.u64 	[%rd332], %rd330;
	bar.warp.sync 	-1;
	ld.shared.u64 	%rd333, [%r151+33792];
	shr.u64 	%rd334, %rd333, %r548;
	cvt.u32.u64 	%r1096, %rd334;
	and.b32  	%r1097, %r1096, %r9;
	shl.b32 	%r1098, %r1097, 2;
	add.s32 	%r1099, %r1022, %r1098;
	ld.shared.u32 	%r1100, [%r1099];
	add.s32 	%r1101, %r1, %r1100;
	add.s32 	%r1102, %r1101, 4224;
	xor.b64  	%rd335, %rd333, 9223372036854775807;
	mul.wide.u32 	%rd336, %r1102, 8;
	add.s64 	%rd337, %rd2, %rd336;
	st.global.u64 	[%rd337], %rd335;
	bar.warp.sync 	-1;
	bra.uni 	$L__BB22_200;
$L__BB22_175:
	mad.lo.s32 	%r152, %r4, -4608, %r201;
	setp.ge.s32 	%p121, %r1, %r152;
	@%p121 bra 	$L__BB22_177;
	ld.shared.u64 	%rd338, [%r151];
	shr.u64 	%rd339, %rd338, %r548;
	cvt.u32.u64 	%r1104, %rd339;
	and.b32  	%r1105, %r1104, %r9;
	shl.b32 	%r1106, %r1105, 2;
	add.s32 	%r1108, %r993, %r1106;
	ld.shared.u32 	%r1109, [%r1108+36864];
	xor.b64  	%rd340, %rd338, 9223372036854775807;
	add.s32 	%r1110, %r1109, %r1;
	mul.wide.u32 	%rd341, %r1110, 8;
	add.s64 	%rd342, %rd2, %rd341;
	st.global.u64 	[%rd342], %rd340;
$L__BB22_177:
	bar.warp.sync 	-1;
	add.s32 	%r153, %r1, 384;
	setp.ge.s32 	%p122, %r153, %r152;
	@%p122 bra 	$L__BB22_179;
	ld.shared.u64 	%rd343, [%r151+3072];
	shr.u64 	%rd344, %rd343, %r548;
	cvt.u32.u64 	%r1112, %rd344;
	and.b32  	%r1113, %r1112, %r9;
	shl.b32 	%r1114, %r1113, 2;
	add.s32 	%r1116, %r993, %r1114;
	ld.shared.u32 	%r1117, [%r1116+36864];
	xor.b64  	%rd345, %rd343, 9223372036854775807;
	add.s32 	%r1118, %r1117, %r153;
	mul.wide.u32 	%rd346, %r1118, 8;
	add.s64 	%rd347, %rd2, %rd346;
	st.global.u64 	[%rd347], %rd345;
$L__BB22_179:
	bar.warp.sync 	-1;
	add.s32 	%r154, %r1, 768;
	setp.ge.s32 	%p123, %r154, %r152;
	@%p123 bra 	$L__BB22_181;
	ld.shared.u64 	%rd348, [%r151+6144];
	shr.u64 	%rd349, %rd348, %r548;
	cvt.u32.u64 	%r1120, %rd349;
	and.b32  	%r1121, %r1120, %r9;
	shl.b32 	%r1122, %r1121, 2;
	add.s32 	%r1124, %r993, %r1122;
	ld.shared.u32 	%r1125, [%r1124+36864];
	xor.b64  	%rd350, %rd348, 9223372036854775807;
	add.s32 	%r1126, %r1125, %r154;
	mul.wide.u32 	%rd351, %r1126, 8;
	add.s64 	%rd352, %rd2, %rd351;
	st.global.u64 	[%rd352], %rd350;
$L__BB22_181:
	bar.warp.sync 	-1;
	add.s32 	%r155, %r1, 1152;
	setp.ge.s32 	%p124, %r155, %r152;
	@%p124 bra 	$L__BB22_183;
	ld.shared.u64 	%rd353, [%r151+9216];
	shr.u64 	%rd354, %rd353, %r548;
	cvt.u32.u64 	%r1128, %rd354;
	and.b32  	%r1129, %r1128, %r9;
	shl.b32 	%r1130, %r1129, 2;
	add.s32 	%r1132, %r993, %r1130;
	ld.shared.u32 	%r1133, [%r1132+36864];
	xor.b64  	%rd355, %rd353, 9223372036854775807;
	add.s32 	%r1134, %r1133, %r155;
	mul.wide.u32 	%rd356, %r1134, 8;
	add.s64 	%rd357, %rd2, %rd356;
	st.global.u64 	[%rd357], %rd355;
$L__BB22_183:
	bar.warp.sync 	-1;
	add.s32 	%r156, %r1, 1536;
	setp.ge.s32 	%p125, %r156, %r152;
	@%p125 bra 	$L__BB22_185;
	ld.shared.u64 	%rd358, [%r151+12288];
	shr.u64 	%rd359, %rd358, %r548;
	cvt.u32.u64 	%r1136, %rd359;
	and.b32  	%r1137, %r1136, %r9;
	shl.b32 	%r1138, %r1137, 2;
	add.s32 	%r1140, %r993, %r1138;
	ld.shared.u32 	%r1141, [%r1140+36864];
	xor.b64  	%rd360, %rd358, 9223372036854775807;
	add.s32 	%r1142, %r1141, %r156;
	mul.wide.u32 	%rd361, %r1142, 8;
	add.s64 	%rd362, %rd2, %rd361;
	st.global.u64 	[%rd362], %rd360;
$L__BB22_185:
	bar.warp.sync 	-1;
	add.s32 	%r157, %r1, 1920;
	setp.ge.s32 	%p126, %r157, %r152;
	@%p126 bra 	$L__BB22_187;
	ld.shared.u64 	%rd363, [%r151+15360];
	shr.u64 	%rd364, %rd363, %r548;
	cvt.u32.u64 	%r1144, %rd364;
	and.b32  	%r1145, %r1144, %r9;
	shl.b32 	%r1146, %r1145, 2;
	add.s32 	%r1148, %r993, %r1146;
	ld.shared.u32 	%r1149, [%r1148+36864];
	xor.b64  	%rd365, %rd363, 9223372036854775807;
	add.s32 	%r1150, %r1149, %r157;
	mul.wide.u32 	%rd366, %r1150, 8;
	add.s64 	%rd367, %rd2, %rd366;
	st.global.u64 	[%rd367], %rd365;
$L__BB22_187:
	bar.warp.sync 	-1;
	add.s32 	%r158, %r1, 2304;
	setp.ge.s32 	%p127, %r158, %r152;
	@%p127 bra 	$L__BB22_189;
	ld.shared.u64 	%rd368, [%r151+18432];
	shr.u64 	%rd369, %rd368, %r548;
	cvt.u32.u64 	%r1152, %rd369;
	and.b32  	%r1153, %r1152, %r9;
	shl.b32 	%r1154, %r1153, 2;
	add.s32 	%r1156, %r993, %r1154;
	ld.shared.u32 	%r1157, [%r1156+36864];
	xor.b64  	%rd370, %rd368, 9223372036854775807;
	add.s32 	%r1158, %r1157, %r158;
	mul.wide.u32 	%rd371, %r1158, 8;
	add.s64 	%rd372, %rd2, %rd371;
	st.global.u64 	[%rd372], %rd370;
$L__BB22_189:
	bar.warp.sync 	-1;
	add.s32 	%r159, %r1, 2688;
	setp.ge.s32 	%p128, %r159, %r152;
	@%p128 bra 	$L__BB22_191;
	ld.shared.u64 	%rd373, [%r151+21504];
	shr.u64 	%rd374, %rd373, %r548;
	cvt.u32.u64 	%r1160, %rd374;
	and.b32  	%r1161, %r1160, %r9;
	shl.b32 	%r1162, %r1161, 2;
	add.s32 	%r1164, %r993, %r1162;
	ld.shared.u32 	%r1165, [%r1164+36864];
	xor.b64  	%rd375, %rd373, 9223372036854775807;
	add.s32 	%r1166, %r1165, %r159;
	mul.wide.u32 	%rd376, %r1166, 8;
	add.s64 	%rd377, %rd2, %rd376;
	st.global.u64 	[%rd377], %rd375;
$L__BB22_191:
	bar.warp.sync 	-1;
	or.b32  	%r160, %r1, 3072;
	setp.ge.s32 	%p129, %r160, %r152;
	@%p129 bra 	$L__BB22_193;
	ld.shared.u64 	%rd378, [%r151+24576];
	shr.u64 	%rd379, %rd378, %r548;
	cvt.u32.u64 	%r1168, %rd379;
	and.b32  	%r1169, %r1168, %r9;
	shl.b32 	%r1170, %r1169, 2;
	add.s32 	%r1172, %r993, %r1170;
	ld.shared.u32 	%r1173, [%r1172+36864];
	xor.b64  	%rd380, %rd378, 9223372036854775807;
	add.s32 	%r1174, %r1173, %r160;
	mul.wide.u32 	%rd381, %r1174, 8;
	add.s64 	%rd382, %rd2, %rd381;
	st.global.u64 	[%rd382], %rd380;
$L__BB22_193:
	bar.warp.sync 	-1;
	add.s32 	%r161, %r1, 3456;
	setp.ge.s32 	%p130, %r161, %r152;
	@%p130 bra 	$L__BB22_195;
	ld.shared.u64 	%rd383, [%r151+27648];
	shr.u64 	%rd384, %rd383, %r548;
	cvt.u32.u64 	%r1176, %rd384;
	and.b32  	%r1177, %r1176, %r9;
	shl.b32 	%r1178, %r1177, 2;
	add.s32 	%r1180, %r993, %r1178;
	ld.shared.u32 	%r1181, [%r1180+36864];
	xor.b64  	%rd385, %rd383, 9223372036854775807;
	add.s32 	%r1182, %r1181, %r161;
	mul.wide.u32 	%rd386, %r1182, 8;
	add.s64 	%rd387, %rd2, %rd386;
	st.global.u64 	[%rd387], %rd385;
$L__BB22_195:
	bar.warp.sync 	-1;
	add.s32 	%r162, %r1, 3840;
	setp.ge.s32 	%p131, %r162, %r152;
	@%p131 bra 	$L__BB22_197;
	ld.shared.u64 	%rd388, [%r151+30720];
	shr.u64 	%rd389, %rd388, %r548;
	cvt.u32.u64 	%r1184, %rd389;
	and.b32  	%r1185, %r1184, %r9;
	shl.b32 	%r1186, %r1185, 2;
	add.s32 	%r1188, %r993, %r1186;
	ld.shared.u32 	%r1189, [%r1188+36864];
	xor.b64  	%rd390, %rd388, 9223372036854775807;
	add.s32 	%r1190, %r1189, %r162;
	mul.wide.u32 	%rd391, %r1190, 8;
	add.s64 	%rd392, %rd2, %rd391;
	st.global.u64 	[%rd392], %rd390;
$L__BB22_197:
	bar.warp.sync 	-1;
	add.s32 	%r163, %r1, 4224;
	setp.ge.s32 	%p132, %r163, %r152;
	@%p132 bra 	$L__BB22_199;
	ld.shared.u64 	%rd393, [%r151+33792];
	shr.u64 	%rd394, %rd393, %r548;
	cvt.u32.u64 	%r1192, %rd394;
	and.b32  	%r1193, %r1192, %r9;
	shl.b32 	%r1194, %r1193, 2;
	add.s32 	%r1196, %r993, %r1194;
	ld.shared.u32 	%r1197, [%r1196+36864];
	xor.b64  	%rd395, %rd393, 9223372036854775807;
	add.s32 	%r1198, %r1197, %r163;
	mul.wide.u32 	%rd396, %r1198, 8;
	add.s64 	%rd397, %rd2, %rd396;
	st.global.u64 	[%rd397], %rd395;
$L__BB22_199:
	bar.warp.sync 	-1;
$L__BB22_200:
	setp.gt.s32 	%p133, %r6, %r201;
	ld.shared.u64 	%rd398, [%r151];
	shr.u64 	%rd399, %rd398, %r548;
	cvt.u32.u64 	%r1200, %rd399;
	and.b32  	%r164, %r1200, %r9;
	add.s32 	%r165, %r1, 384;
	ld.shared.u64 	%rd400, [%r151+3072];
	shr.u64 	%rd401, %rd400, %r548;
	cvt.u32.u64 	%r1201, %rd401;
	and.b32  	%r166, %r1201, %r9;
	add.s32 	%r167, %r1, 768;
	ld.shared.u64 	%rd402, [%r151+6144];
	shr.u64 	%rd403, %rd402, %r548;
	cvt.u32.u64 	%r1202, %rd403;
	and.b32  	%r168, %r1202, %r9;
	add.s32 	%r169, %r1, 1152;
	ld.shared.u64 	%rd404, [%r151+9216];
	shr.u64 	%rd405, %rd404, %r548;
	cvt.u32.u64 	%r1203, %rd405;
	and.b32  	%r170, %r1203, %r9;
	add.s32 	%r171, %r1, 1536;
	ld.shared.u64 	%rd406, [%r151+12288];
	shr.u64 	%rd407, %rd406, %r548;
	cvt.u32.u64 	%r1204, %rd407;
	and.b32  	%r172, %r1204, %r9;
	add.s32 	%r173, %r1, 1920;
	ld.shared.u64 	%rd408, [%r151+15360];
	shr.u64 	%rd409, %rd408, %r548;
	cvt.u32.u64 	%r1205, %rd409;
	and.b32  	%r174, %r1205, %r9;
	add.s32 	%r175, %r1, 2304;
	ld.shared.u64 	%rd410, [%r151+18432];
	shr.u64 	%rd411, %rd410, %r548;
	cvt.u32.u64 	%r1206, %rd411;
	and.b32  	%r176, %r1206, %r9;
	add.s32 	%r177, %r1, 2688;
	ld.shared.u64 	%rd412, [%r151+21504];
	shr.u64 	%rd413, %rd412, %r548;
	cvt.u32.u64 	%r1207, %rd413;
	and.b32  	%r178, %r1207, %r9;
	or.b32  	%r179, %r1, 3072;
	ld.shared.u64 	%rd414, [%r151+24576];
	shr.u64 	%rd415, %rd414, %r548;
	cvt.u32.u64 	%r1208, %rd415;
	and.b32  	%r180, %r1208, %r9;
	add.s32 	%r181, %r1, 3456;
	ld.shared.u64 	%rd416, [%r151+27648];
	shr.u64 	%rd417, %rd416, %r548;
	cvt.u32.u64 	%r1209, %rd417;
	and.b32  	%r182, %r1209, %r9;
	add.s32 	%r183, %r1, 3840;
	ld.shared.u64 	%rd418, [%r151+30720];
	shr.u64 	%rd419, %rd418, %r548;
	cvt.u32.u64 	%r1210, %rd419;
	and.b32  	%r184, %r1210, %r9;
	add.s32 	%r185, %r1, 4224;
	ld.shared.u64 	%rd420, [%r151+33792];
	shr.u64 	%rd421, %rd420, %r548;
	cvt.u32.u64 	%r1211, %rd421;
	and.b32  	%r186, %r1211, %r9;
	@%p133 bra 	$L__BB22_202;
	ld.global.u64 	%rd580, [%rd69];
	ld.global.u64 	%rd581, [%rd69+256];
	ld.global.u64 	%rd582, [%rd69+512];
	ld.global.u64 	%rd583, [%rd69+768];
	ld.global.u64 	%rd584, [%rd69+1024];
	ld.global.u64 	%rd585, [%rd69+1280];
	ld.global.u64 	%rd586, [%rd69+1536];
	ld.global.u64 	%rd587, [%rd69+1792];
	ld.global.u64 	%rd588, [%rd69+2048];
	ld.global.u64 	%rd589, [%rd69+2304];
	ld.global.u64 	%rd590, [%rd69+2560];
	ld.global.u64 	%rd591, [%rd69+2816];
	bra.uni 	$L__BB22_226;
$L__BB22_202:
	cvt.u32.u64 	%r1212, %rd68;
	sub.s32 	%r187, %r201, %r5;
	setp.ge.s32 	%p134, %r1212, %r187;
	@%p134 bra 	$L__BB22_204;
	ld.global.u64 	%rd580, [%rd69];
$L__BB22_204:
	add.s32 	%r1214, %r1212, 32;
	setp.ge.s32 	%p135, %r1214, %r187;
	@%p135 bra 	$L__BB22_206;
	ld.global.u64 	%rd581, [%rd69+256];
$L__BB22_206:
	add.s32 	%r1216, %r1212, 64;
	setp.ge.s32 	%p136, %r1216, %r187;
	@%p136 bra 	$L__BB22_208;
	ld.global.u64 	%rd582, [%rd69+512];
$L__BB22_208:
	add.s32 	%r1218, %r1212, 96;
	setp.ge.s32 	%p137, %r1218, %r187;
	@%p137 bra 	$L__BB22_210;
	ld.global.u64 	%rd583, [%rd69+768];
$L__BB22_210:
	cvt.u32.u64 	%r1219, %rd68;
	add.s32 	%r1220, %r1219, 128;
	setp.ge.s32 	%p138, %r1220, %r187;
	@%p138 bra 	$L__BB22_212;
	ld.global.u64 	%rd584, [%rd69+1024];
$L__BB22_212:
	cvt.u32.u64 	%r1221, %rd68;
	add.s32 	%r1222, %r1221, 160;
	setp.ge.s32 	%p139, %r1222, %r187;
	@%p139 bra 	$L__BB22_214;
	ld.global.u64 	%rd585, [%rd69+1280];
$L__BB22_214:
	cvt.u32.u64 	%r1223, %rd68;
	add.s32 	%r1224, %r1223, 192;
	setp.ge.s32 	%p140, %r1224, %r187;
	@%p140 bra 	$L__BB22_216;
	ld.global.u64 	%rd586, [%rd69+1536];
$L__BB22_216:
	cvt.u32.u64 	%r1225, %rd68;
	add.s32 	%r1226, %r1225, 224;
	setp.ge.s32 	%p141, %r1226, %r187;
	@%p141 bra 	$L__BB22_218;
	ld.global.u64 	%rd587, [%rd69+1792];
$L__BB22_218:
	cvt.u32.u64 	%r1227, %rd68;
	add.s32 	%r1228, %r1227, 256;
	setp.ge.s32 	%p142, %r1228, %r187;
	@%p142 bra 	$L__BB22_220;
	ld.global.u64 	%rd588, [%rd69+2048];
$L__BB22_220:
	cvt.u32.u64 	%r1229, %rd68;
	add.s32 	%r1230, %r1229, 288;
	setp.ge.s32 	%p143, %r1230, %r187;
	@%p143 bra 	$L__BB22_222;
	ld.global.u64 	%rd589, [%rd69+2304];
$L__BB22_222:
	cvt.u32.u64 	%r1231, %rd68;
	add.s32 	%r1232, %r1231, 320;
	setp.ge.s32 	%p144, %r1232, %r187;
	@%p144 bra 	$L__BB22_224;
	ld.global.u64 	%rd590, [%rd69+2560];
$L__BB22_224:
	cvt.u32.u64 	%r1233, %rd68;
	add.s32 	%r1234, %r1233, 352;
	setp.ge.s32 	%p145, %r1234, %r187;
	@%p145 bra 	$L__BB22_226;
	ld.global.u64 	%rd591, [%rd69+2816];
$L__BB22_226:
	bar.sync 	0;
	st.shared.u64 	[%r128+-8], %rd580;
	st.shared.u64 	[%r129+-8], %rd581;
	st.shared.u64 	[%r130+-8], %rd582;
	st.shared.u64 	[%r131+-8], %rd583;
	st.shared.u64 	[%r132+-8], %rd584;
	st.shared.u64 	[%r133+-8], %rd585;
	st.shared.u64 	[%r134+-8], %rd586;
	st.shared.u64 	[%r135+-8], %rd587;
	st.shared.u64 	[%r136+-8], %rd588;
	st.shared.u64 	[%r137+-8], %rd589;
	st.shared.u64 	[%r138+-8], %rd590;
	st.shared.u64 	[%r139+-8], %rd591;
	bar.sync 	0;
	@%p133 bra 	$L__BB22_228;
	ld.shared.u64 	%rd434, [%r151];
	shl.b32 	%r1235, %r164, 2;
	mov.u32 	%r1236, _ZZN3cub18CUB_300001_SM_10006detail10radix_sort29DeviceRadixSortOnesweepKernelINS1_5radix10policy_hubIxxjE10Policy1000ELNS0_9SortOrderE1ExxjiiNS1_21identity_decomposer_tEEEvPT5_SB_PT3_PKSC_PT1_PKSG_PT2_PKSK_T4_iiT6_E1s;
	add.s32 	%r1237, %r1236, 36864;
	add.s32 	%r1238, %r1237, %r1235;
	ld.shared.u32 	%r1239, [%r1238];
	add.s32 	%r1240, %r1239, %r1;
	mul.wide.u32 	%rd435, %r1240, 8;
	add.s64 	%rd436, %rd1, %rd435;
	st.global.u64 	[%rd436], %rd434;
	bar.warp.sync 	-1;
	ld.shared.u64 	%rd437, [%r151+3072];
	shl.b32 	%r1241, %r166, 2;
	add.s32 	%r1242, %r1237, %r1241;
	ld.shared.u32 	%r1243, [%r1242];
	add.s32 	%r1244, %r1243, %r165;
	mul.wide.u32 	%rd438, %r1244, 8;
	add.s64 	%rd439, %rd1, %rd438;
	st.global.u64 	[%rd439], %rd437;
	bar.warp.sync 	-1;
	ld.shared.u64 	%rd440, [%r151+6144];
	shl.b32 	%r1245, %r168, 2;
	add.s32 	%r1246, %r1237, %r1245;
	ld.shared.u32 	%r1247, [%r1246];
	add.s32 	%r1248, %r1247, %r167;
	mul.wide.u32 	%rd441, %r1248, 8;
	add.s64 	%rd442, %rd1, %rd441;
	st.global.u64 	[%rd442], %rd440;
	bar.warp.sync 	-1;
	ld.shared.u64 	%rd443, [%r151+9216];
	shl.b32 	%r1249, %r170, 2;
	add.s32 	%r1250, %r1237, %r1249;
	ld.shared.u32 	%r1251, [%r1250];
	add.s32 	%r1252, %r1251, %r169;
	mul.wide.u32 	%rd444, %r1252, 8;
	add.s64 	%rd445, %rd1, %rd444;
	st.global.u64 	[%rd445], %rd443;
	bar.warp.sync 	-1;
	ld.shared.u64 	%rd446, [%r151+12288];
	shl.b32 	%r1253, %r172, 2;
	add.s32 	%r1254, %r1237, %r1253;
	ld.shared.u32 	%r1255, [%r1254];
	add.s32 	%r1256, %r1255, %r171;
	mul.wide.u32 	%rd447, %r1256, 8;
	add.s64 	%rd448, %rd1, %rd447;
	st.global.u64 	[%rd448], %rd446;
	bar.warp.sync 	-1;
	ld.shared.u64 	%rd449, [%r151+15360];
	shl.b32 	%r1257, %r174, 2;
	add.s32 	%r1258, %r1237, %r1257;
	ld.shared.u32 	%r1259, [%r1258];
	add.s32 	%r1260, %r1259, %r173;
	mul.wide.u32 	%rd450, %r1260, 8;
	add.s64 	%rd451, %rd1, %rd450;
	st.global.u64 	[%rd451], %rd449;
	bar.warp.sync 	-1;
	ld.shared.u64 	%rd452, [%r151+18432];
	shl.b32 	%r1261, %r176, 2;
	add.s32 	%r1262, %r1237, %r1261;
	ld.shared.u32 	%r1263, [%r1262];
	add.s32 	%r1264, %r1263, %r175;
	mul.wide.u32 	%rd453, %r1264, 8;
	add.s64 	%rd454, %rd1, %rd453;
	st.global.u64 	[%rd454], %rd452;
	bar.warp.sync 	-1;
	ld.shared.u64 	%rd455, [%r151+21504];
	shl.b32 	%r1265, %r178, 2;
	add.s32 	%r1266, %r1237, %r1265;
	ld.shared.u32 	%r1267, [%r1266];
	add.s32 	%r1268, %r1267, %r177;
	mul.wide.u32 	%rd456, %r1268, 8;
	add.s64 	%rd457, %rd1, %rd456;
	st.global.u64 	[%rd457], %rd455;
	bar.warp.sync 	-1;
	ld.shared.u64 	%rd458, [%r151+24576];
	shl.b32 	%r1269, %r180, 2;
	add.s32 	%r1270, %r1237, %r1269;
	ld.shared.u32 	%r1271, [%r1270];
	add.s32 	%r1272, %r1271, %r179;
	mul.wide.u32 	%rd459, %r1272, 8;
	add.s64 	%rd460, %rd1, %rd459;
	st.global.u64 	[%rd460], %rd458;
	bar.warp.sync 	-1;
	ld.shared.u64 	%rd461, [%r151+27648];
	shl.b32 	%r1273, %r182, 2;
	add.s32 	%r1274, %r1237, %r1273;
	ld.shared.u32 	%r1275, [%r1274];
	add.s32 	%r1276, %r1275, %r181;
	mul.wide.u32 	%rd462, %r1276, 8;
	add.s64 	%rd463, %rd1, %rd462;
	st.global.u64 	[%rd463], %rd461;
	bar.warp.sync 	-1;
	ld.shared.u64 	%rd464, [%r151+30720];
	shl.b32 	%r1277, %r184, 2;
	add.s32 	%r1278, %r1237, %r1277;
	ld.shared.u32 	%r1279, [%r1278];
	add.s32 	%r1280, %r1279, %r183;
	mul.wide.u32 	%rd465, %r1280, 8;
	add.s64 	%rd466, %rd1, %rd465;
	st.global.u64 	[%rd466], %rd464;
	bar.warp.sync 	-1;
	ld.shared.u64 	%rd467, [%r151+33792];
	shl.b32 	%r1281, %r186, 2;
	add.s32 	%r1282, %r1237, %r1281;
	ld.shared.u32 	%r1283, [%r1282];
	add.s32 	%r1284, %r1283, %r185;
	mul.wide.u32 	%rd468, %r1284, 8;
	add.s64 	%rd469, %rd1, %rd468;
	st.global.u64 	[%rd469], %rd467;
	bar.warp.sync 	-1;
	bra.uni 	$L__BB22_253;
$L__BB22_228:
	mad.lo.s32 	%r188, %r4, -4608, %r201;
	shl.b32 	%r1285, %r164, 2;
	mov.u32 	%r1286, _ZZN3cub18CUB_300001_SM_10006detail10radix_sort29DeviceRadixSortOnesweepKernelINS1_5radix10policy_hubIxxjE10Policy1000ELNS0_9SortOrderE1ExxjiiNS1_21identity_decomposer_tEEEvPT5_SB_PT3_PKSC_PT1_PKSG_PT2_PKSK_T4_iiT6_E1s;
	add.s32 	%r1287, %r1286, %r1285;
	ld.shared.u32 	%r1288, [%r1287+36864];
	add.s32 	%r189, %r1288, %r1;
	setp.ge.s32 	%p147, %r1, %r188;
	@%p147 bra 	$L__BB22_230;
	ld.shared.u64 	%rd470, [%r151];
	mul.wide.u32 	%rd471, %r189, 8;
	add.s64 	%rd472, %rd1, %rd471;
	st.global.u64 	[%rd472], %rd470;
$L__BB22_230:
	bar.warp.sync 	-1;
	shl.b32 	%r1289, %r166, 2;
	add.s32 	%r1291, %r1286, %r1289;
	ld.shared.u32 	%r1292, [%r1291+36864];
	add.s32 	%r190, %r1292, %r165;
	setp.ge.s32 	%p148, %r165, %r188;
	@%p148 bra 	$L__BB22_232;
	ld.shared.u64 	%rd473, [%r151+3072];
	mul.wide.u32 	%rd474, %r190, 8;
	add.s64 	%rd475, %rd1, %rd474;
	st.global.u64 	[%rd475], %rd473;
$L__BB22_232:
	bar.warp.sync 	-1;
	shl.b32 	%r1293, %r168, 2;
	add.s32 	%r1295, %r1286, %r1293;
	ld.shared.u32 	%r1296, [%r1295+36864];
	add.s32 	%r191, %r1296, %r167;
	setp.ge.s32 	%p149, %r167, %r188;
	@%p149 bra 	$L__BB22_234;
	ld.shared.u64 	%rd476, [%r151+6144];
	mul.wide.u32 	%rd477, %r191, 8;
	add.s64 	%rd478, %rd1, %rd477;
	st.global.u64 	[%rd478], %rd476;
$L__BB22_234:
	bar.warp.sync 	-1;
	shl.b32 	%r1297, %r170, 2;
	add.s32 	%r1299, %r1286, %r1297;
	ld.shared.u32 	%r1300, [%r1299+36864];
	add.s32 	%r192, %r1300, %r169;
	setp.ge.s32 	%p150, %r169, %r188;
	@%p150 bra 	$L__BB22_236;
	ld.shared.u64 	%rd479, [%r151+9216];
	mul.wide.u32 	%rd480, %r192, 8;
	add.s64 	%rd481, %rd1, %rd480;
	st.global.u64 	[%rd481], %rd479;
$L__BB22_236:
	bar.warp.sync 	-1;
	shl.b32 	%r1301, %r172, 2;
	add.s32 	%r1303, %r1286, %r1301;
	ld.shared.u32 	%r1304, [%r1303+36864];
	add.s32 	%r193, %r1304, %r171;
	setp.ge.s32 	%p151, %r171, %r188;
	@%p151 bra 	$L__BB22_238;
	ld.shared.u64 	%rd482, [%r151+12288];
	mul.wide.u32 	%rd483, %r193, 8;
	add.s64 	%rd484, %rd1, %rd483;
	st.global.u64 	[%rd484], %rd482;
$L__BB22_238:
	bar.warp.sync 	-1;
	shl.b32 	%r1305, %r174, 2;
	add.s32 	%r1307, %r1286, %r1305;
	ld.shared.u32 	%r1308, [%r1307+36864];
	add.s32 	%r194, %r1308, %r173;
	setp.ge.s32 	%p152, %r173, %r188;
	@%p152 bra 	$L__BB22_240;
	ld.shared.u64 	%rd485, [%r151+15360];
	mul.wide.u32 	%rd486, %r194, 8;
	add.s64 	%rd487, %rd1, %rd486;
	st.global.u64 	[%rd487], %rd485;
$L__BB22_240:
	bar.warp.sync 	-1;
	shl.b32 	%r1309, %r176, 2;
	add.s32 	%r1311, %r1286, %r1309;
	ld.shared.u32 	%r1312, [%r1311+36864];
	add.s32 	%r195, %r1312, %r175;
	setp.ge.s32 	%p153, %r175, %r188;
	@%p153 bra 	$L__BB22_242;
	ld.shared.u64 	%rd488, [%r151+18432];
	mul.wide.u32 	%rd489, %r195, 8;
	add.s64 	%rd490, %rd1, %rd489;
	st.global.u64 	[%rd490], %rd488;
$L__BB22_242:
	bar.warp.sync 	-1;
	shl.b32 	%r1313, %r178, 2;
	add.s32 	%r1315, %r1286, %r1313;
	ld.shared.u32 	%r1316, [%r1315+36864];
	add.s32 	%r196, %r1316, %r177;
	setp.ge.s32 	%p154, %r177, %r188;
	@%p154 bra 	$L__BB22_244;
	ld.shared.u64 	%rd491, [%r151+21504];
	mul.wide.u32 	%rd492, %r196, 8;
	add.s64 	%rd493, %rd1, %rd492;
	st.global.u64 	[%rd493], %rd491;
$L__BB22_244:
	bar.warp.sync 	-1;
	shl.b32 	%r1317, %r180, 2;
	add.s32 	%r1319, %r1286, %r1317;
	ld.shared.u32 	%r1320, [%r1319+36864];
	add.s32 	%r197, %r1320, %r179;
	setp.ge.s32 	%p155, %r179, %r188;
	@%p155 bra 	$L__BB22_246;
	ld.shared.u64 	%rd494, [%r151+24576];
	mul.wide.u32 	%rd495, %r197, 8;
	add.s64 	%rd496, %rd1, %rd495;
	st.global.u64 	[%rd496], %rd494;
$L__BB22_246:
	bar.warp.sync 	-1;
	shl.b32 	%r1321, %r182, 2;
	add.s32 	%r1323, %r1286, %r1321;
	ld.shared.u32 	%r1324, [%r1323+36864];
	add.s32 	%r198, %r1324, %r181;
	setp.ge.s32 	%p156, %r181, %r188;
	@%p156 bra 	$L__BB22_248;
	ld.shared.u64 	%rd497, [%r151+27648];
	mul.wide.u32 	%rd498, %r198, 8;
	add.s64 	%rd499, %rd1, %rd498;
	st.global.u64 	[%rd499], %rd497;
$L__BB22_248:
	bar.warp.sync 	-1;
	shl.b32 	%r1325, %r184, 2;
	add.s32 	%r1327, %r1286, %r1325;
	ld.shared.u32 	%r1328, [%r1327+36864];
	add.s32 	%r199, %r1328, %r183;
	setp.ge.s32 	%p157, %r183, %r188;
	@%p157 bra 	$L__BB22_250;
	ld.shared.u64 	%rd500, [%r151+30720];
	mul.wide.u32 	%rd501, %r199, 8;
	add.s64 	%rd502, %rd1, %rd501;
	st.global.u64 	[%rd502], %rd500;
$L__BB22_250:
	bar.warp.sync 	-1;
	shl.b32 	%r1329, %r186, 2;
	add.s32 	%r1331, %r1286, %r1329;
	ld.shared.u32 	%r1332, [%r1331+36864];
	add.s32 	%r200, %r1332, %r185;
	setp.ge.s32 	%p158, %r185, %r188;
	@%p158 bra 	$L__BB22_252;
	ld.shared.u64 	%rd503, [%r151+33792];
	mul.wide.u32 	%rd504, %r200, 8;
	add.s64 	%rd505, %rd1, %rd504;
	st.global.u64 	[%rd505], %rd503;
$L__BB22_252:
	bar.warp.sync 	-1;
$L__BB22_253:
	ret;

}


// ===== COMPILED SASS (sm_100) =====

	.target	sm_100

	.elftype	@"ET_EXEC"


//--------------------- .note.nv.tkinfo           --------------------------
	.section	.note.nv.tkinfo,"",@"SHT_NOTE"
	.sectionflags	@"SHF_NOTE_NV_TKINFO"
	.tkinfo
        /*0018*/ 	.word	0x00000002
        /*0030*/ 	.string	""
        /*0030*/ 	.string	"ptxas"
        /*0030*/ 	.string	"Cuda compilation tools, release 13.0, V13.0.88"
        /*0030*/ 	.string	"Build cuda_13.0.r13.0/compiler.36424714_0"
        /*0030*/ 	.string	"-arch sm_100 -m 64 "



//--------------------- .note.nv.cuinfo           --------------------------
	.section	.note.nv.cuinfo,"",@"SHT_NOTE"
	.sectionflags	@"SHF_NOTE_NV_CUINFO"
        /*0018*/ 	.short	0x0002
        /*001a*/ 	.short	0x0064
        /*001c*/ 	.short	0x0082
	.zero		2


//--------------------- .nv.info                  --------------------------
	.section	.nv.info,"",@"SHT_CUDA_INFO"
	.align	4


	//----- nvinfo : EIATTR_REGCOUNT
	.align		4
        /*0000*/ 	.byte	0x04, 0x2f
        /*0002*/ 	.short	(.L_41 - .L_40)
	.align		4
.L_40:
        /*0004*/ 	.word	index@(_Z11RangeKerneliiiPi)
        /*0008*/ 	.word	0x00000010


	//----- nvinfo : EIATTR_FRAME_SIZE
	.align		4
.L_41:
        /*000c*/ 	.byte	0x04, 0x11
        /*000e*/ 	.short	(.L_43 - .L_42)
	.align		4
.L_42:
        /*0010*/ 	.word	index@(_Z11RangeKerneliiiPi)
        /*0014*/ 	.word	0x00000000


	//----- nvinfo : EIATTR_REGCOUNT
	.align		4
.L_43:
        /*0018*/ 	.byte	0x04, 0x2f
        /*001a*/ 	.short	(.L_45 - .L_44)
	.align		4
.L_44:
        /*001c*/ 	.word	index@(_ZN3cub18CUB_300001_SM_10006detail11EmptyKernelIvEEvv)
        /*0020*/ 	.word	0x00000004


	//----- nvinfo : EIATTR_FRAME_SIZE
	.align		4
.L_45:
        /*0024*/ 	.byte	0x04, 0x11
        /*0026*/ 	.short	(.L_47 - .L_46)
	.align		4
.L_46:
        /*0028*/ 	.word	index@(_ZN3cub18CUB_300001_SM_10006detail11EmptyKernelIvEEvv)
        /*002c*/ 	.word	0x00000000


	//----- nvinfo : EIATTR_REGCOUNT
	.align		4
.L_47:
        /*0030*/ 	.byte	0x04, 0x2f
        /*0032*/ 	.short	(.L_49 - .L_48)
	.align		4
.L_48:
        /*0034*/ 	.word	index@(_ZN3cub18CUB_300001_SM_10006detail10radix_sort31DeviceRadixSortSingleTileKernelINS1_5radix10policy_hubIiijE10Policy1000ELNS0_9SortOrderE0EiijNS1_21identity_decomposer_tEEEvPKT1_PSA_PKT2_PSE_T3_iiT4_)
        /*0038*/ 	.word	0x00000099


	//----- nvinfo : EIATTR_FRAME_SIZE
	.align		4
.L_49:
        /*003c*/ 	.byte	0x04, 0x11
        /*003e*/ 	.short	(.L_51 - .L_50)
	.align		4
.L_50:
        /*0040*/ 	.word	index@(_ZN3cub18CUB_300001_SM_10006detail10radix_sort31DeviceRadixSortSingleTileKernelINS1_5radix10policy_hubIiijE10Policy1000ELNS0_9SortOrderE0EiijNS1_21identity_decomposer_tEEEvPKT1_PSA_PKT2_PSE_T3_iiT4_)
        /*0044*/ 	.word	0x00000000


	//----- nvinfo : EIATTR_REGCOUNT
	.align		4
.L_51:
        /*0048*/ 	.byte	0x04, 0x2f
        /*004a*/ 	.short	(.L_53 - .L_52)
	.align		4
.L_52:
        /*004c*/ 	.word	index@(_ZN3cub18CUB_300001_SM_10006detail10radix_sort30DeviceRadixSortHistogramKernelINS1_5radix10policy_hubIiijE10Policy1000ELNS0_9SortOrderE0EijNS1_21identity_decomposer_tEEEvPT2_PKT1_SA_iiT3_)
        /*0050*/ 	.word	0x00000020


	//----- nvinfo : EIATTR_FRAME_SIZE
	.align		4
.L_53:
        /*0054*/ 	.byte	0x04, 0x11
        /*0056*/ 	.short	(.L_55 - .L_54)
	.align		4
.L_54:
        /*0058*/ 	.word	index@(_ZN3cub18CUB_300001_SM_10006detail10radix_sort30DeviceRadixSortHistogramKernelINS1_5radix10policy_hubIiijE10Policy1000ELNS0_9SortOrderE0EijNS1_21identity_decomposer_tEEEvPT2_PKT1_SA_iiT3_)
        /*005c*/ 	.word	0x00000000


	//----- nvinfo : EIATTR_REGCOUNT
	.align		4
.L_55:
        /*0060*/ 	.byte	0x04, 0x2f
        /*0062*/ 	.short	(.L_57 - .L_56)
	.align		4
.L_56:
        /*0064*/ 	.word	index@(_ZN3cub18CUB_300001_SM_10006detail10radix_sort33DeviceRadixSortExclusiveSumKernelINS1_5radix10policy_hubIiijE10Policy1000EjEEvPT0_)
        /*0068*/ 	.word	0x00000018


	//----- nvinfo : EIATTR_FRAME_SIZE
	.align		4
.L_57:
        /*006c*/ 	.byte	0x04, 0x11
        /*006e*/ 	.short	(.L_59 - .L_58)
	.align		4
.L_58:
        /*0070*/ 	.word	index@(_ZN3cub18CUB_300001_SM_10006detail10radix_sort33DeviceRadixSortExclusiveSumKernelINS1_5radix10policy_hubIiijE10Policy1000EjEEvPT0_)
        /*0074*/ 	.word	0x00000000


	//----- nvinfo : EIATTR_REGCOUNT
	.align		4
.L_59:
        /*0078*/ 	.byte	0x04, 0x2f
        /*007a*/ 	.short	(.L_61 - .L_60)
	.align		4
.L_60:
        /*007c*/ 	.word	index@(_ZN3cub18CUB_300001_SM_10006detail10radix_sort29DeviceRadixSortOnesweepKernelINS1_5radix10policy_hubIiijE10Policy1000ELNS0_9SortOrderE0EiijiiNS1_21identity_decomposer_tEEEvPT5_SB_PT3_PKSC_PT1_PKSG_PT2_PKSK_T4_iiT6_)
        /*0080*/ 	.word	0x00000050


	//----- nvinfo : EIATTR_FRAME_SIZE
	.align		4
.L_61:
        /*0084*/ 	.byte	0x04, 0x11
        /*0086*/ 	.short	(.L_63 - .L_62)
	.align		4
.L_62:
        /*0088*/ 	.word	index@(_ZN3cub18CUB_300001_SM_10006detail10radix_sort29DeviceRadixSortOnesweepKernelINS1_5radix10policy_hubIiijE10Policy1000ELNS0_9SortOrderE0EiijiiNS1_21identity_decomposer_tEEEvPT5_SB_PT3_PKSC_PT1_PKSG_PT2_PKSK_T4_iiT6_)
        /*008c*/ 	.word	0x00000000


	//----- nvinfo : EIATTR_REGCOUNT
	.align		4
.L_63:
        /*0090*/ 	.byte	0x04, 0x2f
        /*0092*/ 	.short	(.L_65 - .L_64)
	.align		4
.L_64:
        /*0094*/ 	.word	index@(_ZN3cub18CUB_300001_SM_10006detail10radix_sort31DeviceRadixSortSingleTileKernelINS1_5radix10policy_hubIiijE10Policy1000ELNS0_9SortOrderE1EiijNS1_21identity_decomposer_tEEEvPKT1_PSA_PKT2_PSE_T3_iiT4_)
        /*0098*/ 	.word	0x00000099


	//----- nvinfo : EIATTR_FRAME_SIZE
	.align		4
.L_65:
        /*009c*/ 	.byte	0x04, 0x11
        /*009e*/ 	.short	(.L_67 - .L_66)
	.align		4
.L_66:
        /*00a0*/ 	.word	index@(_ZN3cub18CUB_300001_SM_10006detail10radix_sort31DeviceRadixSortSingleTileKernelINS1_5radix10policy_hubIiijE10Policy1000ELNS0_9SortOrderE1EiijNS1_21identity_decomposer_tEEEvPKT1_PSA_PKT2_PSE_T3_iiT4_)
        /*00a4*/ 	.word	0x00000000


	//----- nvinfo : EIATTR_REGCOUNT
	.align		4
.L_67:
        /*00a8*/ 	.byte	0x04, 0x2f
        /*00aa*/ 	.short	(.L_69 - .L_68)
	.align		4
.L_68:
        /*00ac*/ 	.word	index@(_ZN3cub18CUB_300001_SM_10006detail10radix_sort30DeviceRadixSortHistogramKernelINS1_5radix10policy_hubIiijE10Policy1000ELNS0_9SortOrderE1EijNS1_21identity_decomposer_tEEEvPT2_PKT1_SA_iiT3_)
        /*00b0*/ 	.word	0x00000020


	//----- nvinfo : EIATTR_FRAME_SIZE
	.align		4
.L_69:
        /*00b4*/ 	.byte	0x04, 0x11
        /*00b6*/ 	.short	(.L_71 - .L_70)
	.align		4
.L_70:
        /*00b8*/ 	.word	index@(_ZN3cub18CUB_300001_SM_10006detail10radix_sort30DeviceRadixSortHistogramKernelINS1_5radix10policy_hubIiijE10Policy1000ELNS0_9SortOrderE1EijNS1_21identity_decomposer_tEEEvPT2_PKT1_SA_iiT3_)
        /*00bc*/ 	.word	0x00000000


	//----- nvinfo : EIATTR_REGCOUNT
	.align		4
.L_71:
        /*00c0*/ 	.byte	0x04, 0x2f
        /*00c2*/ 	.short	(.L_73 - .L_72)
	.align		4
.L_72:
        /*00c4*/ 	.word	index@(_ZN3cub18CUB_300001_SM_10006detail10radix_sort29DeviceRadixSortOnesweepKernelINS1_5radix10policy_hubIiijE10Policy1000ELNS0_9SortOrderE1EiijiiNS1_21identity_decomposer_tEEEvPT5_SB_PT3_PKSC_PT1_PKSG_PT2_PKSK_T4_iiT6_)
        /*00c8*/ 	.word	0x00000050


	//----- nvinfo : EIATTR_FRAME_SIZE
	.align		4
.L_73:
        /*00cc*/ 	.byte	0x04, 0x11
        /*00ce*/ 	.short	(.L_75 - .L_74)
	.align		4
.L_74:
        /*00d0*/ 	.word	index@(_ZN3cub18CUB_300001_SM_10006detail10radix_sort29DeviceRadixSortOnesweepKernelINS1_5radix10policy_hubIiijE10Policy1000ELNS0_9SortOrderE1EiijiiNS1_21identity_decomposer_tEEEvPT5_SB_PT3_PKSC_PT1_PKSG_PT2_PKSK_T4_iiT6_)
        /*00d4*/ 	.word	0x00000000


	//----- nvinfo : EIATTR_REGCOUNT
	.align		4
.L_75:
        /*00d8*/ 	.byte	0x04, 0x2f
        /*00da*/ 	.short	(.L_77 - .L_76)
	.align		4
.L_76:
        /*00dc*/ 	.word	index@(_ZN3cub18CUB_300001_SM_10006detail10radix_sort31DeviceRadixSortSingleTileKernelINS1_5radix10policy_hubIfijE10Policy1000ELNS0_9SortOrderE0EfijNS1_21identity_decomposer_tEEEvPKT1_PSA_PKT2_PSE_T3_iiT4_)
        /*00e0*/ 	.word	0x00000097


	//----- nvinfo : EIATTR_FRAME_SIZE
	.align		4
.L_77:
        /*00e4*/ 	.byte	0x04, 0x11
        /*00e6*/ 	.short	(.L_79 - .L_78)
	.align		4
.L_78:
        /*00e8*/ 	.word	index@(_ZN3cub18CUB_300001_SM_10006detail10radix_sort31DeviceRadixSortSingleTileKernelINS1_5radix10policy_hubIfijE10Policy1000ELNS0_9SortOrderE0EfijNS1_21identity_decomposer_tEEEvPKT1_PSA_PKT2_PSE_T3_iiT4_)
        /*00ec*/ 	.word	0x00000000


	//----- nvinfo : EIATTR_REGCOUNT
	.align		4
.L_79:
        /*00f0*/ 	.byte	0x04, 0x2f
        /*00f2*/ 	.short	(.L_81 - .L_80)
	.align		4
.L_80:
        /*00f4*/ 	.word	index@(_ZN3cub18CUB_300001_SM_10006detail10radix_sort30DeviceRadixSortHistogramKernelINS1_5radix10policy_hubIfijE10Policy1000ELNS0_9SortOrderE0EfjNS1_21identity_decomposer_tEEEvPT2_PKT1_SA_iiT3_)
        /*00f8*/ 	.word	0x00000020


	//----- nvinfo : EIATTR_FRAME_SIZE
	.align		4
.L_81:
        /*00fc*/ 	.byte	0x04, 0x11
        /*00fe*/ 	.short	(.L_83 - .L_82)
	.align		4
.L_82:
        /*0100*/ 	.word	index@(_ZN3cub18CUB_300001_SM_10006detail10radix_sort30DeviceRadixSortHistogramKernelINS1_5radix10policy_hubIfijE10Policy1000ELNS0_9SortOrderE0EfjNS1_21identity_decomposer_tEEEvPT2_PKT1_SA_iiT3_)
        /*0104*/ 	.word	0x00000000


	//----- nvinfo : EIATTR_REGCOUNT
	.align		4
.L_83:
        /*0108*/ 	.byte	0x04, 0x2f
        /*010a*/ 	.short	(.L_85 - .L_84)
	.align		4
.L_84:
        /*010c*/ 	.word	index@(_ZN3cub18CUB_300001_SM_10006detail10radix_sort33DeviceRadixSortExclusiveSumKernelINS1_5radix10policy_hubIfijE10Policy1000EjEEvPT0_)
        /*0110*/ 	.word	0x00000018


	//----- nvinfo : EIATTR_FRAME_SIZE
	.align		4
.L_85:
        /*0114*/ 	.byte	0x04, 0x11
        /*0116*/ 	.short	(.L_87 - .L_86)
	.align		4
.L_86:
        /*0118*/ 	.word	index@(_ZN3cub18CUB_300001_SM_10006detail10radix_sort33DeviceRadixSortExclusiveSumKernelINS1_5radix10policy_hubIfijE10Policy1000EjEEvPT0_)
        /*011c*/ 	.word	0x00000000


	//----- nvinfo : EIATTR_REGCOUNT
	.align		4
.L_87:
        /*0120*/ 	.byte	0x04, 0x2f
        /*0122*/ 	.short	(.L_89 - .L_88)
	.align		4
.L_88:
        /*0124*/ 	.word	index@(_ZN3cub18CUB_300001_SM_10006detail10radix_sort29DeviceRadixSortOnesweepKernelINS1_5radix10policy_hubIfijE10Policy1000ELNS0_9SortOrderE0EfijiiNS1_21identity_decomposer_tEEEvPT5_SB_PT3_PKSC_PT1_PKSG_PT2_PKSK_T4_iiT6_)
        /*0128*/ 	.word	0x00000050


	//----- nvinfo : EIATTR_FRAME_SIZE
	.align		4
.L_89:
        /*012c*/ 	.byte	0x04, 0x11
        /*012e*/ 	.short	(.L_91 - .L_90)
	.align		4
.L_90:
        /*0130*/ 	.word	index@(_ZN3cub18CUB_300001_SM_10006detail10radix_sort29DeviceRadixSortOnesweepKernelINS1_5radix10policy_hubIfijE10Policy1000ELNS0_9SortOrderE0EfijiiNS1_21identity_decomposer_tEEEvPT5_SB_PT3_PKSC_PT1_PKSG_PT2_PKSK_T4_iiT6_)
        /*0134*/ 	.word	0x00000018


	//----- nvinfo : EIATTR_REGCOUNT
	.align		4
.L_91:
        /*0138*/ 	.byte	0x04, 0x2f
        /*013a*/ 	.short	(.L_93 - .L_92)
	.align		4
.L_92:
        /*013c*/ 	.word	index@(_ZN3cub18CUB_300001_SM_10006detail10radix_sort31DeviceRadixSortSingleTileKernelINS1_5radix10policy_hubIfijE10Policy1000ELNS0_9SortOrderE1EfijNS1_21identity_decomposer_tEEEvPKT1_PSA_PKT2_PSE_T3_iiT4_)
        /*0140*/ 	.word	0x00000097


	//----- nvinfo : EIATTR_FRAME_SIZE
	.align		4
.L_93:
        /*0144*/ 	.byte	0x04, 0x11
        /*0146*/ 	.short	(.L_95 - .L_94)
	.align		4
.L_94:
        /*0148*/ 	.word	index@(_ZN3cub18CUB_300001_SM_10006detail10radix_sort31DeviceRadixSortSingleTileKernelINS1_5radix10policy_hubIfijE10Policy1000ELNS0_9SortOrderE1EfijNS1_21identity_decomposer_tEEEvPKT1_PSA_PKT2_PSE_T3_iiT4_)
        /*014c*/ 	.word	0x00000000


	//----- nvinfo : EIATTR_REGCOUNT
	.align		4
.L_95:
        /*0150*/ 	.byte	0x04, 0x2f
        /*0152*/ 	.short	(.L_97 - .L_96)
	.align		4
.L_96:
        /*0154*/ 	.word	index@(_ZN3cub18CUB_300001_SM_10006detail10radix_sort30DeviceRadixSortHistogramKernelINS1_5radix10policy_hubIfijE10Policy1000ELNS0_9SortOrderE1EfjNS1_21identity_decomposer_tEEEvPT2_PKT1_SA_iiT3_)
        /*0158*/ 	.word	0x00000020


	//----- nvinfo : EIATTR_FRAME_SIZE
	.align		4
.L_97:
        /*015c*/ 	.byte	0x04, 0x11
        /*015e*/ 	.short	(.L_99 - .L_98)
	.align		4
.L_98:
        /*0160*/ 	.word	index@(_ZN3cub18CUB_300001_SM_10006detail10radix_sort30DeviceRadixSortHistogramKernelINS1_5radix10policy_hubIfijE10Policy1000ELNS0_9SortOrderE1EfjNS1_21identity_decomposer_tEEEvPT2_PKT1_SA_iiT3_)
        /*0164*/ 	.word	0x00000000


	//----- nvinfo : EIATTR_REGCOUNT
	.align		4
.L_99:
        /*0168*/ 	.byte	0x04, 0x2f
        /*016a*/ 	.short	(.L_101 - .L_100)
	.align		4
.L_100:
        /*016c*/ 	.word	index@(_ZN3cub18CUB_300001_SM_10006detail10radix_sort29DeviceRadixSortOnesweepKernelINS1_5radix10policy_hubIfijE10Policy1000ELNS0_9SortOrderE1EfijiiNS1_21identity_decomposer_tEEEvPT5_SB_PT3_PKSC_PT1_PKSG_PT2_PKSK_T4_iiT6_)
        /*0170*/ 	.word	0x00000050


	//----- nvinfo : EIATTR_FRAME_SIZE
	.align		4
.L_101:
        /*0174*/ 	.byte	0x04, 0x11
        /*0176*/ 	.short	(.L_103 - .L_102)
	.align		4
.L_102:
        /*0178*/ 	.word	index@(_ZN3cub18CUB_300001_SM_10006detail10radix_sort29DeviceRadixSortOnesweepKernelINS1_5radix10policy_hubIfijE10Policy1000ELNS0_9SortOrderE1EfijiiNS1_21identity_decomposer_tEEEvPT5_SB_PT3_PKSC_PT1_PKSG_PT2_PKSK_T4_iiT6_)
        /*017c*/ 	.word	0x00000000


	//----- nvinfo : EIATTR_REGCOUNT
	.align		4
.L_103:
        /*0180*/ 	.byte	0x04, 0x2f
        /*0182*/ 	.short	(.L_105 - .L_104)
	.align		4
.L_104:
        /*0184*/ 	.word	index@(_ZN3cub18CUB_300001_SM_10006detail10radix_sort31DeviceRadixSortSingleTileKernelINS1_5radix10policy_hubIxxjE10Policy1000ELNS0_9SortOrderE0ExxjNS1_21identity_decomposer_tEEEvPKT1_PSA_PKT2_PSE_T3_iiT4_)
        /*0188*/ 	.word	0x0000007f


	//----- nvinfo : EIATTR_FRAME_SIZE
	.align		4
.L_105:
        /*018c*/ 	.byte	0x04, 0x11
        /*018e*/ 	.short	(.L_107 - .L_106)
	.align		4
.L_106:
        /*0190*/ 	.word	index@(_ZN3cub18CUB_300001_SM_10006detail10radix_sort31DeviceRadixSortSingleTileKernelINS1_5radix10policy_hubIxxjE10Policy1000ELNS0_9SortOrderE0ExxjNS1_21identity_decomposer_tEEEvPKT1_PSA_PKT2_PSE_T3_iiT4_)
        /*0194*/ 	.word	0x00000000


	//----- nvinfo : EIATTR_REGCOUNT
	.align		4
.L_107:
        /*0198*/ 	.byte	0x04, 0x2f
        /*019a*/ 	.short	(.L_109 - .L_108)
	.align		4
.L_108:
        /*019c*/ 	.word	index@(_ZN3cub18CUB_300001_SM_10006detail10radix_sort30DeviceRadixSortHistogramKernelINS1_5radix10policy_hubIxxjE10Policy1000ELNS0_9SortOrderE0ExjNS1_21identity_decomposer_tEEEvPT2_PKT1_SA_iiT3_)
        /*01a0*/ 	.word	0x00000038


	//----- nvinfo : EIATTR_FRAME_SIZE
	.align		4
.L_109:
        /*01a4*/ 	.byte	0x04, 0x11
        /*01a6*/ 	.short	(.L_111 - .L_110)
	.align		4
.L_110:
        /*01a8*/ 	.word	index@(_ZN3cub18CUB_300001_SM_10006detail10radix_sort30DeviceRadixSortHistogramKernelINS1_5radix10policy_hubIxxjE10Policy1000ELNS0_9SortOrderE0ExjNS1_21identity_decomposer_tEEEvPT2_PKT1_SA_iiT3_)
        /*01ac*/ 	.word	0x00000000


	//----- nvinfo : EIATTR_REGCOUNT
	.align		4
.L_111:
        /*01b0*/ 	.byte	0x04, 0x2f
        /*01b2*/ 	.short	(.L_113 - .L_112)
	.align		4
.L_112:
        /*01b4*/ 	.word	index@(_ZN3cub18CUB_300001_SM_10006detail10radix_sort33DeviceRadixSortExclusiveSumKernelINS1_5radix10policy_hubIxxjE10Policy1000EjEEvPT0_)
        /*01b8*/ 	.word	0x00000018


	//----- nvinfo : EIATTR_FRAME_SIZE
	.align		4
.L_113:
        /*01bc*/ 	.byte	0x04, 0x11
        /*01be*/ 	.short	(.L_115 - .L_114)
	.align		4
.L_114:
        /*01c0*/ 	.word	index@(_ZN3cub18CUB_300001_SM_10006detail10radix_sort33DeviceRadixSortExclusiveSumKernelINS1_5radix10policy_hubIxxjE10Policy1000EjEEvPT0_)
        /*01c4*/ 	.word	0x00000000


	//----- nvinfo : EIATTR_REGCOUNT
	.align		4
.L_115:
        /*01c8*/ 	.byte	0x04, 0x2f
        /*01ca*/ 	.short	(.L_117 - .L_116)
	.align		4
.L_116:
        /*01cc*/ 	.word	index@(_ZN3cub18CUB_300001_SM_10006detail10radix_sort29DeviceRadixSortOnesweepKernelINS1_5radix10policy_hubIxxjE10Policy1000ELNS0_9SortOrderE0ExxjiiNS1_21identity_decomposer_tEEEvPT5_SB_PT3_PKSC_PT1_PKSG_PT2_PKSK_T4_iiT6_)
        /*01d0*/ 	.word	0x00000062


	//----- nvinfo : EIATTR_FRAME_SIZE
	.align		4
.L_117:
        /*01d4*/ 	.byte	0x04, 0x11
        /*01d6*/ 	.short	(.L_119 - .L_118)
	.align		4
.L_118:
        /*01d8*/ 	.word	index@(_ZN3cub18CUB_300001_SM_10006detail10radix_sort29DeviceRadixSortOnesweepKernelINS1_5radix10policy_hubIxxjE10Policy1000ELNS0_9SortOrderE0ExxjiiNS1_21identity_decomposer_tEEEvPT5_SB_PT3_PKSC_PT1_PKSG_PT2_PKSK_T4_iiT6_)
        /*01dc*/ 	.word	0x00000000


	//----- nvinfo : EIATTR_REGCOUNT
	.align		4
.L_119:
        /*01e0*/ 	.byte	0x04, 0x2f
        /*01e2*/ 	.short	(.L_121 - .L_120)
	.align		4
.L_120:
        /*01e4*/ 	.word	index@(_ZN3cub18CUB_300001_SM_10006detail10radix_sort31DeviceRadixSortSingleTileKernelINS1_5radix10policy_hubIxxjE10Policy1000ELNS0_9SortOrderE1ExxjNS1_21identity_decomposer_tEEEvPKT1_PSA_PKT2_PSE_T3_iiT4_)
        /*01e8*/ 	.word	0x0000007f


	//----- nvinfo : EIATTR_FRAME_SIZE
	.align		4
.L_121:
        /*01ec*/ 	.byte	0x04, 0x11
        /*01ee*/ 	.short	(.L_123 - .L_122)
	.align		4
.L_122:
        /*01f0*/ 	.word	index@(_ZN3cub18CUB_300001_SM_10006detail10radix_sort31DeviceRadixSortSingleTileKernelINS1_5radix10policy_hubIxxjE10Policy1000ELNS0_9SortOrderE1ExxjNS1_21identity_decomposer_tEEEvPKT1_PSA_PKT2_PSE_T3_iiT4_)
        /*01f4*/ 	.word	0x00000000


	//----- nvinfo : EIATTR_REGCOUNT
	.align		4
.L_123:
        /*01f8*/ 	.byte	0x04, 0x2f
        /*01fa*/ 	.short	(.L_125 - .L_124)
	.align		4
.L_124:
        /*01fc*/ 	.word	index@(_ZN3cub18CUB_300001_SM_10006detail10radix_sort30DeviceRadixSortHistogramKernelINS1_5radix10policy_hubIxxjE10Policy1000ELNS0_9SortOrderE1ExjNS1_21identity_decomposer_tEEEvPT2_PKT1_SA_iiT3_)
        /*0200*/ 	.word	0x00000038


	//----- nvinfo : EIATTR_FRAME_SIZE
	.align		4
.L_125:
        /*0204*/ 	.byte	0x04, 0x11
        /*0206*/ 	.short	(.L_127 - .L_126)
	.align		4
.L_126:
        /*0208*/ 	.word	index@(_ZN3cub18CUB_300001_SM_10006detail10radix_sort30DeviceRadixSortHistogramKernelINS1_5radix10policy_hubIxxjE10Policy1000ELNS0_9SortOrderE1ExjNS1_21identity_decomposer_tEEEvPT2_PKT1_SA_iiT3_)
        /*020c*/ 	.word	0x00000000


	//----- nvinfo : EIATTR_REGCOUNT
	.align		4
.L_127:
        /*0210*/ 	.byte	0x04, 0x2f
        /*0212*/ 	.short	(.L_129 - .L_128)
	.align		4
.L_128:
        /*0214*/ 	.word	index@(_ZN3cub18CUB_300001_SM_10006detail10radix_sort29DeviceRadixSortOnesweepKernelINS1_5radix10policy_hubIxxjE10Policy1000ELNS0_9SortOrderE1ExxjiiNS1_21identity_decomposer_tEEEvPT5_SB_PT3_PKSC_PT1_PKSG_PT2_PKSK_T4_iiT6_)
        /*0218*/ 	.word	0x00000050


	//----- nvinfo : EIATTR_FRAME_SIZE
	.align		4
.L_129:
        /*021c*/ 	.byte	0x04, 0x11
        /*021e*/ 	.short	(.L_131 - .L_130)
	.align		4
.L_130:
        /*0220*/ 	.word	index@(_ZN3cub18CUB_300001_SM_10006detail10radix_sort29DeviceRadixSortOnesweepKernelINS1_5radix10policy_hubIxxjE10Policy1000ELNS0_9SortOrderE1ExxjiiNS1_21identity_decomposer_tEEEvPT5_SB_PT3_PKSC_PT1_PKSG_PT2_PKSK_T4_iiT6_)
        /*0224*/ 	.word	0x00000000


	//----- nvinfo : EIATTR_MIN_STACK_SIZE
	.align		4
.L_131:
        /*0228*/ 	.byte	0x04, 0x12
        /*022a*/ 	.short	(.L_133 - .L_132)
	.align		4
.L_132:
        /*022c*/ 	.word	index@(_ZN3cub18CUB_300001_SM_10006detail10radix_sort29DeviceRadixSortOnesweepKernelINS1_5radix10policy_hubIxxjE10Policy1000ELNS0_9SortOrderE1ExxjiiNS1_21identity_decomposer_tEEEvPT5_SB_PT3_PKSC_PT1_PKSG_PT2_PKSK_T4_iiT6_)
        /*0230*/ 	.word	0x00000000


	//----- nvinfo : EIATTR_MIN_STACK_SIZE
	.align		4
.L_133:
        /*0234*/ 	.byte	0x04, 0x12
        /*0236*/ 	.short	(.L_135 - .L_134)
	.align		4
.L_134:
        /*0238*/ 	.word	index@(_ZN3cub18CUB_300001_SM_10006detail10radix_sort30DeviceRadixSortHistogramKernelINS1_5radix10policy_hubIxxjE10Policy1000ELNS0_9SortOrderE1ExjNS1_21identity_decomposer_tEEEvPT2_PKT1_SA_iiT3_)
        /*023c*/ 	.word	0x00000000


	//----- nvinfo : EIATTR_MIN_STACK_SIZE
	.align		4
.L_135:
        /*0240*/ 	.byte	0x04, 0x12
        /*0242*/ 	.short	(.L_137 - .L_136)
	.align		4
.L_136:
        /*0244*/ 	.word	index@(_ZN3cub18CUB_300001_SM_10006detail10radix_sort31DeviceRadixSortSingleTileKernelINS1_5radix10policy_hubIxxjE10Policy1000ELNS0_9SortOrderE1ExxjNS1_21identity_decomposer_tEEEvPKT1_PSA_PKT2_PSE_T3_iiT4_)
        /*0248*/ 	.word	0x00000000


	//----- nvinfo : EIATTR_MIN_STACK_SIZE
	.align		4
.L_137:
        /*024c*/ 	.byte	0x04, 0x12
        /*024e*/ 	.short	(.L_139 - .L_138)
	.align		4
.L_138:
        /*0250*/ 	.word	index@(_ZN3cub18CUB_300001_SM_10006detail10radix_sort29DeviceRadixSortOnesweepKernelINS1_5radix10policy_hubIxxjE10Policy1000ELNS0_9SortOrderE0ExxjiiNS1_21identity_decomposer_tEEEvPT5_SB_PT3_PKSC_PT1_PKSG_PT2_PKSK_T4_iiT6_)
        /*0254*/ 	.word	0x00000000


	//----- nvinfo : EIATTR_MIN_STACK_SIZE
	.align		4
.L_139:
        /*0258*/ 	.byte	0x04, 0x12
        /*025a*/ 	.short	(.L_141 - .L_140)
	.align		4
.L_140:
        /*025c*/ 	.word	index@(_ZN3cub18CUB_300001_SM_10006detail10radix_sort33DeviceRadixSortExclusiveSumKernelINS1_5radix10policy_hubIxxjE10Policy1000EjEEvPT0_)
        /*0260*/ 	.word	0x00000000


	//----- nvinfo : EIATTR_MIN_STACK_SIZE
	.align		4
.L_141:
        /*0264*/ 	.byte	0x04, 0x12
        /*0266*/ 	.short	(.L_143 - .L_142)
	.align		4
.L_142:
        /*0268*/ 	.word	index@(_ZN3cub18CUB_300001_SM_10006detail10radix_sort30DeviceRadixSortHistogramKernelINS1_5radix10policy_hubIxxjE10Policy1000ELNS0_9SortOrderE0ExjNS1_21identity_decomposer_tEEEvPT2_PKT1_SA_iiT3_)
        /*026c*/ 	.word	0x00000000


	//----- nvinfo : EIATTR_MIN_STACK_SIZE
	.align		4
.L_143:
        /*0270*/ 	.byte	0x04, 0x12
        /*0272*/ 	.short	(.L_145 - .L_144)
	.align		4
.L_144:
        /*0274*/ 	.word	index@(_ZN3cub18CUB_300001_SM_10006detail10radix_sort31DeviceRadixSortSingleTileKernelINS1_5radix10policy_hubIxxjE10Policy1000ELNS0_9SortOrderE0ExxjNS1_21identity_decomposer_tEEEvPKT1_PSA_PKT2_PSE_T3_iiT4_)
        /*0278*/ 	.word	0x00000000


	//----- nvinfo : EIATTR_MIN_STACK_SIZE
	.align		4
.L_145:
        /*027c*/ 	.byte	0x04, 0x12
        /*027e*/ 	.short	(.L_147 - .L_146)
	.align		4
.L_146:
        /*0280*/ 	.word	index@(_ZN3cub18CUB_300001_SM_10006detail10radix_sort29DeviceRadixSortOnesweepKernelINS1_5radix10policy_hubIfijE10Policy1000ELNS0_9SortOrderE1EfijiiNS1_21identity_decomposer_tEEEvPT5_SB_PT3_PKSC_PT1_PKSG_PT2_PKSK_T4_iiT6_)
        /*0284*/ 	.word	0x00000000


	//----- nvinfo : EIATTR_MIN_STACK_SIZE
	.align		4
.L_147:
        /*0288*/ 	.byte	0x04, 0x12
        /*028a*/ 	.short	(.L_149 - .L_148)
	.align		4
.L_148:
        /*028c*/ 	.word	index@(_ZN3cub18CUB_300001_SM_10006detail10radix_sort30DeviceRadixSortHistogramKernelINS1_5radix10policy_hubIfijE10Policy1000ELNS0_9SortOrderE1EfjNS1_21identity_decomposer_tEEEvPT2_PKT1_SA_iiT3_)
        /*0290*/ 	.word	0x00000000


	//----- nvinfo : EIATTR_MIN_STACK_SIZE
	.align		4
.L_149:
        /*0294*/ 	.byte	0x04, 0x12
        /*0296*/ 	.short	(.L_151 - .L_150)
	.align		4
.L_150:
        /*0298*/ 	.word	index@(_ZN3cub18CUB_300001_SM_10006detail10radix_sort31DeviceRadixSortSingleTileKernelINS1_5radix10policy_hubIfijE10Policy1000ELNS0_9SortOrderE1EfijNS1_21identity_decomposer_tEEEvPKT1_PSA_PKT2_PSE_T3_iiT4_)
        /*029c*/ 	.word	0x00000000


	//----- nvinfo : EIATTR_MIN_STACK_SIZE
	.align		4
.L_151:
        /*02a0*/ 	.byte	0x04, 0x12
        /*02a2*/ 	.short	(.L_153 - .L_152)
	.align		4
.L_152:
        /*02a4*/ 	.word	index@(_ZN3cub18CUB_300001_SM_10006detail10radix_sort29DeviceRadixSortOnesweepKernelINS1_5radix10policy_hubIfijE10Policy1000ELNS0_9SortOrderE0EfijiiNS1_21identity_decomposer_tEEEvPT5_SB_PT3_PKSC_PT1_PKSG_PT2_PKSK_T4_iiT6_)
        /*02a8*/ 	.word	0x00000018


	//----- nvinfo : EIATTR_MIN_STACK_SIZE
	.align		4
.L_153:
        /*02ac*/ 	.byte	0x04, 0x12
        /*02ae*/ 	.short	(.L_155 - .L_154)
	.align		4
.L_154:
        /*02b0*/ 	.word	index@(_ZN3cub18CUB_300001_SM_10006detail10radix_sort33DeviceRadixSortExclusiveSumKernelINS1_5radix10policy_hubIfijE10Policy1000EjEEvPT0_)
        /*02b4*/ 	.word	0x00000000


	//----- nvinfo : EIATTR_MIN_STACK_SIZE
	.align		4
.L_155:
        /*02b8*/ 	.byte	0x04, 0x12
        /*02ba*/ 	.short	(.L_157 - .L_156)
	.align		4
.L_156:
        /*02bc*/ 	.word	index@(_ZN3cub18CUB_300001_SM_10006detail10radix_sort30DeviceRadixSortHistogramKernelINS1_5radix10policy_hubIfijE10Policy1000ELNS0_9SortOrderE0EfjNS1_21identity_decomposer_tEEEvPT2_PKT1_SA_iiT3_)
        /*02c0*/ 	.word	0x00000000


	//----- nvinfo : EIATTR_MIN_STACK_SIZE
	.align		4
.L_157:
        /*02c4*/ 	.byte	0x04, 0x12
        /*02c6*/ 	.short	(.L_159 - .L_158)
	.align		4
.L_158:
        /*02c8*/ 	.word	index@(_ZN3cub18CUB_300001_SM_10006detail10radix_sort31DeviceRadixSortSingleTileKernelINS1_5radix10policy_hubIfijE10Policy1000ELNS0_9SortOrderE0EfijNS1_21identity_decomposer_tEEEvPKT1_PSA_PKT2_PSE_T3_iiT4_)
        /*02cc*/ 	.word	0x00000000


	//----- nvinfo : EIATTR_MIN_STACK_SIZE
	.align		4
.L_159:
        /*02d0*/ 	.byte	0x04, 0x12
        /*02d2*/ 	.short	(.L_161 - .L_160)
	.align		4
.L_160:
        /*02d4*/ 	.word	index@(_ZN3cub18CUB_300001_SM_10006detail10radix_sort29DeviceRadixSortOnesweepKernelINS1_5radix10policy_hubIiijE10Policy1000ELNS0_9SortOrderE1EiijiiNS1_21identity_decomposer_tEEEvPT5_SB_PT3_PKSC_PT1_PKSG_PT2_PKSK_T4_iiT6_)
        /*02d8*/ 	.word	0x00000000


	//----- nvinfo : EIATTR_MIN_STACK_SIZE
	.align		4
.L_161:
        /*02dc*/ 	.byte	0x04, 0x12
        /*02de*/ 	.short	(.L_163 - .L_162)
	.align		4
.L_162:
        /*02e0*/ 	.word	index@(_ZN3cub18CUB_300001_SM_10006detail10radix_sort30DeviceRadixSortHistogramKernelINS1_5radix10policy_hubIiijE10Policy1000ELNS0_9SortOrderE1EijNS1_21identity_decomposer_tEEEvPT2_PKT1_SA_iiT3_)
        /*02e4*/ 	.word	0x00000000


	//----- nvinfo : EIATTR_MIN_STACK_SIZE
	.align		4
.L_163:
        /*02e8*/ 	.byte	0x04, 0x12
        /*02ea*/ 	.short	(.L_165 - .L_164)
	.align		4
.L_164:
        /*02ec*/ 	.word	index@(_ZN3cub18CUB_300001_SM_10006detail10radix_sort31DeviceRadixSortSingleTileKernelINS1_5radix10policy_hubIiijE10Policy1000ELNS0_9SortOrderE1EiijNS1_21identity_decomposer_tEEEvPKT1_PSA_PKT2_PSE_T3_iiT4_)
        /*02f0*/ 	.word	0x00000000


	//----- nvinfo : EIATTR_MIN_STACK_SIZE
	.align		4
.L_165:
        /*02f4*/ 	.byte	0x04, 0x12
        /*02f6*/ 	.short	(.L_167 - .L_166)
	.align		4
.L_166:
        /*02f8*/ 	.word	index@(_ZN3cub18CUB_300001_SM_10006detail10radix_sort29DeviceRadixSortOnesweepKernelINS1_5radix10policy_hubIiijE10Policy1000ELNS0_9SortOrderE0EiijiiNS1_21identity_decomposer_tEEEvPT5_SB_PT3_PKSC_PT1_PKSG_PT2_PKSK_T4_iiT6_)
        /*02fc*/ 	.word	0x00000000


	//----- nvinfo : EIATTR_MIN_STACK_SIZE
	.align		4
.L_167:
        /*0300*/ 	.byte	0x04, 0x12
        /*0302*/ 	.short	(.L_169 - .L_168)
	.align		4
.L_168:
        /*0304*/ 	.word	index@(_ZN3cub18CUB_300001_SM_10006detail10radix_sort33DeviceRadixSortExclusiveSumKernelINS1_5radix10policy_hubIiijE10Policy1000EjEEvPT0_)
        /*0308*/ 	.word	0x00000000


	//----- nvinfo : EIATTR_MIN_STACK_SIZE
	.align		4
.L_169:
        /*030c*/ 	.byte	0x04, 0x12
        /*030e*/ 	.short	(.L_171 - .L_170)
	.align		4
.L_170:
        /*0310*/ 	.word	index@(_ZN3cub18CUB_300001_SM_10006detail10radix_sort30DeviceRadixSortHistogramKernelINS1_5radix10policy_hubIiijE10Policy1000ELNS0_9SortOrderE0EijNS1_21identity_decomposer_tEEEvPT2_PKT1_SA_iiT3_)
        /*0314*/ 	.word	0x00000000


	//----- nvinfo : EIATTR_MIN_STACK_SIZE
	.align		4
.L_171:
        /*0318*/ 	.byte	0x04, 0x12
        /*031a*/ 	.short	(.L_173 - .L_172)
	.align		4
.L_172:
        /*031c*/ 	.word	index@(_ZN3cub18CUB_300001_SM_10006detail10radix_sort31DeviceRadixSortSingleTileKernelINS1_5radix10policy_hubIiijE10Policy1000ELNS0_9SortOrderE0EiijNS1_21identity_decomposer_tEEEvPKT1_PSA_PKT2_PSE_T3_iiT4_)
        /*0320*/ 	.word	0x00000000


	//----- nvinfo : EIATTR_MIN_STACK_SIZE
	.align		4
.L_173:
        /*0324*/ 	.byte	0x04, 0x12
        /*0326*/ 	.short	(.L_175 - .L_174)
	.align		4
.L_174:
        /*0328*/ 	.word	index@(_ZN3cub18CUB_300001_SM_10006detail11EmptyKernelIvEEvv)
        /*032c*/ 	.word	0x00000000


	//----- nvinfo : EIATTR_MIN_STACK_SIZE
	.align		4
.L_175:
        /*0330*/ 	.byte	0x04, 0x12
        /*0332*/ 	.short	(.L_177 - .L_176)
	.align		4
.L_176:
        /*0334*/ 	.word	index@(_Z11RangeKerneliiiPi)
        /*0338*/ 	.word	0x00000000
.L_177:


//--------------------- .nv.compat                --------------------------
	.section	.nv.compat,"",@"SHT_CUDA_COMPAT_INFO"
	.align	4
        /*0000*/ 	.byte	0x02, 0x09, 0x00, 0x00, 0x02, 0x02, 0x01, 0x00, 0x02, 0x05, 0x05, 0x00, 0x03, 0x07, 0x01, 0x01
        /*0010*/ 	.byte	0x02, 0x03, 0x00, 0x00, 0x02, 0x06, 0x01, 0x00, 0x04, 0x0b, 0x08, 0x00, 0x09, 0x00, 0x00, 0x00
        /*0020*/ 	.byte	0x00, 0x00, 0x00, 0x00


//--------------------- .nv.info._ZN3cub18CUB_300001_SM_10006detail10radix_sort29DeviceRadixSortOnesweepKernelINS1_5radix10policy_hubIxxjE10Policy1000ELNS0_9SortOrderE1ExxjiiNS1_21identity_decomposer_tEEEvPT5_SB_PT3_PKSC_PT1_PKSG_PT2_PKSK_T4_iiT6_ --------------------------
	.section	.nv.info._ZN3cub18CUB_300001_SM_10006detail10radix_sort29DeviceRadixSortOnesweepKernelINS1_5radix10policy_hubIxxjE10Policy1000ELNS0_9SortOrderE1ExxjiiNS1_21identity_decomposer_tEEEvPT5_SB_PT3_PKSC_PT1_PKSG_PT2_PKSK_T4_iiT6_,"",@"SHT_CUDA_INFO"
	.sectionflags	@""
	.align	4


	//----- nvinfo : EIATTR_CUDA_API_VERSION
	.align		4
        /*0000*/ 	.byte	0x04, 0x37
        /*0002*/ 	.short	(.L_179 - .L_178)
.L_178:
        /*0004*/ 	.word	0x00000082


	//----- nvinfo : EIATTR_KPARAM_INFO
	.align		4
.L_179:
        /*0008*/ 	.byte	0x04, 0x17
        /*000a*/ 	.short	(.L_181 - .L_180)
.L_180:
        /*000c*/ 	.word	0x00000000
        /*0010*/ 	.short	0x000b
        /*0012*/ 	.short	0x004c
        /*0014*/ 	.byte	0x00, 0xf0, 0x05, 0x00


	//----- nvinfo : EIATTR_KPARAM_INFO
	.align		4
.L_181:
        /*0018*/ 	.byte	0x04, 0x17
        /*001a*/ 	.short	(.L_183 - .L_182)
.L_182:
        /*001c*/ 	.word	0x00000000
        /*0020*/ 	.short	0x000a
        /*0022*/ 	.short	0x0048
        /*0024*/ 	.byte	0x00, 0xf0, 0x11, 0x00


	//----- nvinfo : EIATTR_KPARAM_INFO
	.align		4
.L_183:
        /*0028*/ 	.byte	0x04, 0x17
        /*002a*/ 	.short	(.L_185 - .L_184)
.L_184:
        /*002c*/ 	.word	0x00000000
        /*0030*/ 	.short	0x0009
        /*0032*/ 	.short	0x0044
        /*0034*/ 	.byte	0x00, 0xf0, 0x11, 0x00


	//----- nvinfo : EIATTR_KPARAM_INFO
	.align		4
.L_185:
        /*0038*/ 	.byte	0x04, 0x17
        /*003a*/ 	.short	(.L_187 - .L_186)
.L_186:
        /*003c*/ 	.word	0x00000000
        /*0040*/ 	.short	0x0008
        /*0042*/ 	.short	0x0040
        /*0044*/ 	.byte	0x00, 0xf0, 0x11, 0x00


	//----- nvinfo : EIATTR_KPARAM_INFO
	.align		4
.L_187:
        /*0048*/ 	.byte	0x04, 0x17
        /*004a*/ 	.short	(.L_189 - .L_188)
.L_188:
        /*004c*/ 	.word	0x00000000
        /*0050*/ 	.short	0x0007
        /*0052*/ 	.short	0x0038
        /*0054*/ 	.byte	0x00, 0xf5, 0x21, 0x00


	//----- nvinfo : EIATTR_KPARAM_INFO
	.align		4
.L_189:
        /*0058*/ 	.byte	0x04, 0x17
        /*005a*/ 	.short	(.L_191 - .L_190)
.L_190:
        /*005c*/ 	.word	0x00000000
        /*0060*/ 	.short	0x0006
        /*0062*/ 	.short	0x0030
        /*0064*/ 	.byte	0x00, 0xf5, 0x21, 0x00


	//----- nvinfo : EIATTR_KPARAM_INFO
	.align		4
.L_191:
        /*0068*/ 	.byte	0x04, 0x17
        /*006a*/ 	.short	(.L_193 - .L_192)
.L_192:
        /*006c*/ 	.word	0x00000000
        /*0070*/ 	.short	0x0005
        /*0072*/ 	.short	0x0028
        /*0074*/ 	.byte	0x00, 0xf5, 0x21, 0x00


	//----- nvinfo : EIATTR_KPARAM_INFO
	.align		4
.L_193:
        /*0078*/ 	.byte	0x04, 0x17
        /*007a*/ 	.short	(.L_195 - .L_194)
.L_194:
        /*007c*/ 	.word	0x00000000
        /*0080*/ 	.short	0x0004
        /*0082*/ 	.short	0x0020
        /*0084*/ 	.byte	0x00, 0xf5, 0x21, 0x00


	//----- nvinfo : EIATTR_KPARAM_INFO
	.align		4
.L_195:
        /*0088*/ 	.byte	0x04, 0x17
        /*008a*/ 	.short	(.L_197 - .L_196)
.L_196:
        /*008c*/ 	.word	0x00000000
        /*0090*/ 	.short	0x0003
        /*0092*/ 	.short	0x0018
        /*0094*/ 	.byte	0x00, 0xf5, 0x21, 0x00


	//----- nvinfo : EIATTR_KPARAM_INFO
	.align		4
.L_197:
        /*0098*/ 	.byte	0x04, 0x17
        /*009a*/ 	.short	(.L_199 - .L_198)
.L_198:
        /*009c*/ 	.word	0x00000000
        /*00a0*/ 	.short	0x0002
        /*00a2*/ 	.short	0x0010
        /*00a4*/ 	.byte	0x00, 0xf5, 0x21, 0x00


	//----- nvinfo : EIATTR_KPARAM_INFO
	.align		4
.L_199:
        /*00a8*/ 	.byte	0x04, 0x17
        /*00aa*/ 	.short	(.L_201 - .L_200)
.L_200:
        /*00ac*/ 	.word	0x00000000
        /*00b0*/ 	.short	0x0001
        /*00b2*/ 	.short	0x0008
        /*00b4*/ 	.byte	0x00, 0xf5, 0x21, 0x00


	//----- nvinfo : EIATTR_KPARAM_INFO
	.align		4
.L_201:
        /*00b8*/ 	.byte	0x04, 0x17
        /*00ba*/ 	.short	(.L_203 - .L_202)
.L_202:
        /*00bc*/ 	.word	0x00000000
        /*00c0*/ 	.short	0x0000
        /*00c2*/ 	.short	0x0000
        /*00c4*/ 	.byte	0x00, 0xf5, 0x21, 0x00


	//----- nvinfo : EIATTR_SPARSE_MMA_MASK
	.align		4
.L_203:
        /*00c8*/ 	.byte	0x03, 0x50
        /*00ca*/ 	.short	0x0000


	//----- nvinfo : EIATTR_MAXREG_COUNT
	.align		4
        /*00cc*/ 	.byte	0x03, 0x1b
        /*00ce*/ 	.short	0x00a8


	//----- nvinfo : EIATTR_NUM_BARRIERS
	.align		4
        /*00d0*/ 	.byte	0x02, 0x4c
        /*00d2*/ 	.byte	0x01
	.zero		1


	//----- nvinfo : EIATTR_MERCURY_ISA_VERSION
	.align		4
        /*00d4*/ 	.byte	0x03, 0x5f
        /*00d6*/ 	.short	0x0101


	//----- nvinfo : EIATTR_COOP_GROUP_MASK_REGIDS
	.align		4
        /*00d8*/ 	.byte	0x04, 0x29
        /*00da*/ 	.short	(.L_205 - .L_204)


	//   ....[0]....
.L_204:
        /*00dc*/ 	.word	0xffffffff


	//   ....[1]....
        /*00e0*/ 	.word	0x05000000


	//   ....[2]....
        /*00e4*/ 	.word	0xffffffff


	//   ....[3]....
        /*00e8*/ 	.word	0xffffffff


	//   ....[4]....
        /*00ec*/ 	.word	0xffffffff


	//   ....[5]....
        /*00f0*/ 	.word	0xffffffff


	//   ....[6]....
        /*00f4*/ 	.word	0xffffffff


	//   ....[7]....
        /*00f8*/ 	.word	0xffffffff


	//   ....[8]....
        /*00fc*/ 	.word	0xffffffff


	//   ....[9]....
        /*0100*/ 	.word	0xffffffff


	//   ....[10]....
        /*0104*/ 	.word	0xffffffff


	//   ....[11]....
        /*0108*/ 	.word	0xffffffff


	//   ....[12]....
        /*010c*/ 	.word	0xffffffff


	//   ....[13]....
        /*0110*/ 	.word	0xffffffff


	//   ....[14]....
        /*0114*/ 	.word	0xffffffff


	//   ....[15]....
        /*0118*/ 	.word	0xffffffff


	//   ....[16]....
        /*011c*/ 	.word	0xffffffff


	//   ....[17]....
        /*0120*/ 	.word	0xffffffff


	//   ....[18]....
        /*0124*/ 	.word	0xffffffff


	//   ....[19]....
        /*0128*/ 	.word	0xffffffff


	//   ....[20]....
        /*012c*/ 	.word	0xffffffff


	//   ....[21]....
        /*0130*/ 	.word	0xffffffff


	//   ....[22]....
        /*0134*/ 	.word	0xffffffff


	//   ....[23]....
        /*0138*/ 	.word	0xffffffff


	//   ....[24]....
        /*013c*/ 	.word	0xffffffff


	//   ....[25]....
        /*0140*/ 	.word	0xffffffff


	//   ....[26]....
        /*0144*/ 	.word	0xffffffff


	//   ....[27]....
        /*0148*/ 	.word	0xffffffff


	//   ....[28]....
        /*014c*/ 	.word	0xffffffff


	//   ....[29]....
        /*0150*/ 	.word	0xffffffff


	//   ....[30]....
        /*0154*/ 	.word	0xffffffff


	//   ....[31]....
        /*0158*/ 	.word	0xffffffff


	//   ....[32]....
        /*015c*/ 	.word	0xffffffff


	//   ....[33]....
        /*0160*/ 	.word	0xffffffff


	//   ....[34]....
        /*0164*/ 	.word	0xffffffff


	//   ....[35]....
        /*0168*/ 	.word	0xffffffff


	//   ....[36]....
        /*016c*/ 	.word	0xffffffff


	//   ....[37]....
        /*0170*/ 	.word	0xffffffff


	//   ....[38]....
        /*0174*/ 	.word	0xffffffff


	//   ....[39]....
        /*0178*/ 	.word	0xffffffff


	//   ....[40]....
        /*017c*/ 	.word	0xffffffff


	//   ....[41]....
        /*0180*/ 	.word	0xffffffff


	//   ....[42]....
        /*0184*/ 	.word	0xffffffff


	//   ....[43]....
        /*0188*/ 	.word	0xffffffff


	//   ....[44]....
        /*018c*/ 	.word	0xffffffff


	//   ....[45]....
        /*0190*/ 	.word	0xffffffff


	//   ....[46]....
        /*0194*/ 	.word	0xffffffff


	//   ....[47]....
        /*0198*/ 	.word	0xffffffff


	//   ....[48]....
        /*019c*/ 	.word	0xffffffff


	//   ....[49]....
        /*01a0*/ 	.word	0xffffffff


	//   ....[50]....
        /*01a4*/ 	.word	0xffffffff


	//   ....[51]....
        /*01a8*/ 	.word	0xffffffff


	//   ....[52]....
        /*01ac*/ 	.word	0xffffffff


	//   ....[53]....
        /*01b0*/ 	.word	0xffffffff


	//   ....[54]....
        /*01b4*/ 	.word	0xffffffff


	//   ....[55]....
        /*01b8*/ 	.word	0xffffffff


	//   ....[56]....
        /*01bc*/ 	.word	0xffffffff


	//   ....[57]....
        /*01c0*/ 	.word	0xffffffff


	//   ....[58]....
        /*01c4*/ 	.word	0xffffffff


	//   ....[59]....
        /*01c8*/ 	.word	0xffffffff


	//   ....[60]....
        /*01cc*/ 	.word	0xffffffff


	//   ....[61]....
        /*01d0*/ 	.word	0xffffffff


	//   ....[62]....
        /*01d4*/ 	.word	0xffffffff


	//   ....[63]....
        /*01d8*/ 	.word	0xffffffff


	//   ....[64]....
        /*01dc*/ 	.word	0xffffffff


	//   ....[65]....
        /*01e0*/ 	.word	0xffffffff


	//   ....[66]....
        /*01e4*/ 	.word	0xffffffff


	//   ....[67]....
        /*01e8*/ 	.word	0xffffffff


	//   ....[68]....
        /*01ec*/ 	.word	0xffffffff


	//   ....[69]....
        /*01f0*/ 	.word	0xffffffff


	//   ....[70]....
        /*01f4*/ 	.word	0xffffffff


	//   ....[71]....
        /*01f8*/ 	.word	0xffffffff


	//   ....[72]....
        /*01fc*/ 	.word	0xffffffff


	//   ....[73]....
        /*0200*/ 	.word	0xffffffff


	//   ....[74]....
        /*0204*/ 	.word	0xffffffff


	//   ....[75]....
        /*0208*/ 	.word	0xffffffff


	//   ....[76]....
        /*020c*/ 	.word	0xffffffff


	//   ....[77]....
        /*0210*/ 	.word	0xffffffff


	//   ....[78]....
        /*0214*/ 	.word	0xffffffff


	//   ....[79]....
        /*0218*/ 	.word	0xffffffff


	//   ....[80]....
        /*021c*/ 	.word	0xffffffff


	//   ....[81]....
        /*0220*/ 	.word	0xffffffff


	//   ....[82]....
        /*0224*/ 	.word	0xffffffff


	//   ....[83]....
        /*0228*/ 	.word	0xffffffff


	//   ....[84]....
        /*022c*/ 	.word	0xffffffff


	//   ....[85]....
        /*0230*/ 	.word	0xffffffff


	//   ....[86]....
        /*0234*/ 	.word	0xffffffff


	//   ....[87]....
        /*0238*/ 	.word	0xffffffff


	//   ....[88]....
        /*023c*/ 	.word	0xffffffff


	//   ....[89]....
        /*0240*/ 	.word	0xffffffff


	//   ....[90]....
        /*0244*/ 	.word	0xffffffff


	//   ....[91]....
        /*0248*/ 	.word	0xffffffff


	//   ....[92]....
        /*024c*/ 	.word	0xffffffff


	//   ....[93]....
        /*0250*/ 	.word	0xffffffff


	//   ....[94]....
        /*0254*/ 	.word	0xffffffff


	//   ....[95]....
        /*0258*/ 	.word	0xffffffff


	//   ....[96]....
        /*025c*/ 	.word	0xffffffff


	//   ....[97]....
        /*0260*/ 	.word	0xffffffff


	//   ....[98]....
        /*0264*/ 	.word	0xffffffff


	//   ....[99]....
        /*0268*/ 	.word	0xffffffff


	//   ....[100]....
        /*026c*/ 	.word	0xffffffff


	//   ....[101]....
        /*0270*/ 	.word	0xffffffff


	//   ....[102]....
        /*0274*/ 	.word	0xffffffff


	//   ....[103]....
        /*0278*/ 	.word	0xffffffff


	//   ....[104]....
        /*027c*/ 	.word	0xffffffff


	//   ....[105]....
        /*0280*/ 	.word	0xffffffff


	//   ....[106]....
        /*0284*/ 	.word	0xffffffff


	//   ....[107]....
        /*0288*/ 	.word	0xffffffff


	//   ....[108]....
        /*028c*/ 	.word	0xffffffff


	//   ....[109]....
        /*0290*/ 	.word	0xffffffff


	//   ....[110]....
        /*0294*/ 	.word	0xffffffff


	//   ....[111]....
        /*0298*/ 	.word	0xffffffff


	//   ....[112]....
        /*029c*/ 	.word	0xffffffff


	//   ....[113]....
        /*02a0*/ 	.word	0xffffffff


	//   ....[114]....
        /*02a4*/ 	.word	0xffffffff


	//   ....[115]....
        /*02a8*/ 	.word	0x05000004


	//   ....[116]....
        /*02ac*/ 	.word	0xffffffff


	//   ....[117]....
        /*02b0*/ 	.word	0xffffffff


	//   ....[118]....
        /*02b4*/ 	.word	0xffffffff


	//   ....[119]....
        /*02b8*/ 	.word	0xffffffff


	//   ....[120]....
        /*02bc*/ 	.word	0xffffffff


	//   ....[121]....
        /*02c0*/ 	.word	0xffffffff


	//   ....[122]....
        /*02c4*/ 	.word	0xffffffff


	//   ....[123]....
        /*02c8*/ 	.word	0xffffffff


	//   ....[124]....
        /*02cc*/ 	.word	0xffffffff


	//   ....[125]....
        /*02d0*/ 	.word	0xffffffff


	//   ....[126]....
        /*02d4*/ 	.word	0xffffffff


	//   ....[127]....
        /*02d8*/ 	.word	0xffffffff


	//   ....[128]....
        /*02dc*/ 	.word	0xffffffff


	//   ....[129]....
        /*02e0*/ 	.word	0xffffffff


	//   ....[130]....
        /*02e4*/ 	.word	0xffffffff


	//   ....[131]....
        /*02e8*/ 	.word	0xffffffff


	//   ....[132]....
        /*02ec*/ 	.word	0xffffffff


	//   ....[133]....
        /*02f0*/ 	.word	0xffffffff


	//   ....[134]....
        /*02f4*/ 	.word	0xffffffff


	//   ....[135]....
        /*02f8*/ 	.word	0xffffffff


	//   ....[136]....
        /*02fc*/ 	.word	0xffffffff


	//   ....[137]....
        /*0300*/ 	.word	0xffffffff


	//   ....[138]....
        /*0304*/ 	.word	0xffffffff


	//   ....[139]....
        /*0308*/ 	.word	0xffffffff


	//   ....[140]....
        /*030c*/ 	.word	0xffffffff


	//   ....[141]....
        /*0310*/ 	.word	0xffffffff


	//   ....[142]....
        /*0314*/ 	.word	0xffffffff


	//   ....[143]....
        /*0318*/ 	.word	0xffffffff


	//   ....[144]....
        /*031c*/ 	.word	0xffffffff


	//   ....[145]....
        /*0320*/ 	.word	0xffffffff


	//   ....[146]....
        /*0324*/ 	.word	0xffffffff


	//   ....[147]....
        /*0328*/ 	.word	0xffffffff


	//   ....[148]....
        /*032c*/ 	.word	0xffffffff


	//   ....[149]....
        /*0330*/ 	.word	0xffffffff


	//   ....[150]....
        /*0334*/ 	.word	0xffffffff


	//   ....[151]....
        /*0338*/ 	.word	0xffffffff


	//   ....[152]....
        /*033c*/ 	.word	0xffffffff


	//   ....[153]....
        /*0340*/ 	.word	0xffffffff


	//   ....[154]....
        /*0344*/ 	.word	0xffffffff


	//   ....[155]....
        /*0348*/ 	.word	0xffffffff


	//   ....[156]....
        /*034c*/ 	.word	0xffffffff


	//   ....[157]....
        /*0350*/ 	.word	0xffffffff


	//   ....[158]....
        /*0354*/ 	.word	0xffffffff


	//   ....[159]....
        /*0358*/ 	.word	0xffffffff


	//   ....[160]....
        /*035c*/ 	.word	0xffffffff


	//   ....[161]....
        /*0360*/ 	.word	0xffffffff


	//   ....[162]....
        /*0364*/ 	.word	0xffffffff


	//   ....[163]....
        /*0368*/ 	.word	0xffffffff


	//   ....[164]....
        /*036c*/ 	.word	0x0500003b


	//   ....[165]....
        /*0370*/ 	.word	0x0500003b


	//   ....[166]....
        /*0374*/ 	.word	0x0500003b


	//   ....[167]....
        /*0378*/ 	.word	0x0500003b


	//   ....[168]....
        /*037c*/ 	.word	0x0500003b


	//----- nvinfo : EIATTR_COOP_GROUP_INSTR_OFFSETS
	.align		4
.L_205:
        /*0380*/ 	.byte	0x04, 0x28
        /*0382*/ 	.short	(.L_207 - .L_206)


	//   ....[0]....
.L_206:
        /*0384*/ 	.word	0x00000dd0


	//   ....[1]....
        /*0388*/ 	.word	0x00001660


	//   ....[2]....
        /*038c*/ 	.word	0x00002480


	//   ....[3]....
        /*0390*/ 	.word	0x000024a0


	//   ....[4]....
        /*0394*/ 	.word	0x000024c0


	//   ....[5]....
        /*0398*/ 	.word	0x000024e0


	//   ....[6]....
        /*039c*/ 	.word	0x00002500


	//   ....[7]....
        /*03a0*/ 	.word	0x000029e0


	//   ....[8]....
        /*03a4*/ 	.word	0x000029f0


	//   ....[9]....
        /*03a8*/ 	.word	0x00002a10


	//   ....[10]....
        /*03ac*/ 	.word	0x00002a30


	//   ....[11]....
        /*03b0*/ 	.word	0x00002a80


	//   ....[12]....
        /*03b4*/ 	.word	0x00002ab0


	//   ....[13]....
        /*03b8*/ 	.word	0x00002af0


	//   ....[14]....
        /*03bc*/ 	.word	0x00002b10


	//   ....[15]....
        /*03c0*/ 	.word	0x00002bf0


	//   ....[16]....
        /*03c4*/ 	.word	0x00002c40


	//   ....[17]....
        /*03c8*/ 	.word	0x00002c50


	//   ....[18]....
        /*03cc*/ 	.word	0x00002c70


	//   ....[19]....
        /*03d0*/ 	.word	0x00002cb0


	//   ....[20]....
        /*03d4*/ 	.word	0x00002ce0


	//   ....[21]....
        /*03d8*/ 	.word	0x00002d20


	//   ....[22]....
        /*03dc*/ 	.word	0x00002d40


	//   ....[23]....
        /*03e0*/ 	.word	0x00002d60


	//   ....[24]....
        /*03e4*/ 	.word	0x00002e50


	//   ....[25]....
        /*03e8*/ 	.word	0x00002ea0


	//   ....[26]....
        /*03ec*/ 	.word	0x00002eb0


	//   ....[27]....
        /*03f0*/ 	.word	0x00002ed0


	//   ....[28]....
        /*03f4*/ 	.word	0x00002f10


	//   ....[29]....
        /*03f8*/ 	.word	0x00002f40


	//   ....[30]....
        /*03fc*/ 	.word	0x00002f80


	//   ....[31]....
        /*0400*/ 	.word	0x00002fa0


	//   ....[32]....
        /*0404*/ 	.word	0x00002fc0


	//   ....[33]....
        /*0408*/ 	.word	0x000030b0


	//   ....[34]....
        /*040c*/ 	.word	0x000030d0


	//   ....[35]....
        /*0410*/ 	.word	0x000030e0


	//   ....[36]....
        /*0414*/ 	.word	0x00003100


	//   ....[37]....
        /*0418*/ 	.word	0x00003140


	//   ....[38]....
        /*041c*/ 	.word	0x00003170


	//   ....[39]....
        /*0420*/ 	.word	0x000031b0


	//   ....[40]....
        /*0424*/ 	.word	0x000031d0


	//   ....[41]....
        /*0428*/ 	.word	0x000031f0


	//   ....[42]....
        /*042c*/ 	.word	0x00003310


	//   ....[43]....
        /*0430*/ 	.word	0x00003360


	//   ....[44]....
        /*0434*/ 	.word	0x00003370


	//   ....[45]....
        /*0438*/ 	.word	0x00003390


	//   ....[46]....
        /*043c*/ 	.word	0x000033d0


	//   ....[47]....
        /*0440*/ 	.word	0x00003400


	//   ....[48]....
        /*0444*/ 	.word	0x00003440


	//   ....[49]....
        /*0448*/ 	.word	0x00003460


	//   ....[50]....
        /*044c*/ 	.word	0x00003480


	//   ....[51]....
        /*0450*/ 	.word	0x00003570


	//   ....[52]....
        /*0454*/ 	.word	0x00003590


	//   ....[53]....
        /*0458*/ 	.word	0x000035a0


	//   ....[54]....
        /*045c*/ 	.word	0x000035c0


	//   ....[55]....
        /*0460*/ 	.word	0x00003600


	//   ....[56]....
        /*0464*/ 	.word	0x00003630


	//   ....[57]....
        /*0468*/ 	.word	0x00003670


	//   ....[58]....
        /*046c*/ 	.word	0x00003690


	//   ....[59]....
        /*0470*/ 	.word	0x000036b0


	//   ....[60]....
        /*0474*/ 	.word	0x000037b0


	//   ....[61]....
        /*0478*/ 	.word	0x000037e0


	//   ....[62]....
        /*047c*/ 	.word	0x000037f0


	//   ....[63]....
        /*0480*/ 	.word	0x00003810


	//   ....[64]....
        /*0484*/ 	.word	0x00003850


	//   ....[65]....
        /*0488*/ 	.word	0x00003880


	//   ....[66]....
        /*048c*/ 	.word	0x000038c0


	//   ....[67]....
        /*0490*/ 	.word	0x000038e0


	//   ....[68]....
        /*0494*/ 	.word	0x00003900


	//   ....[69]....
        /*0498*/ 	.word	0x00003a10


	//   ....[70]....
        /*049c*/ 	.word	0x00003a20


	//   ....[71]....
        /*04a0*/ 	.word	0x00003a40


	//   ....[72]....
        /*04a4*/ 	.word	0x00003a80


	//   ....[73]....
        /*04a8*/ 	.word	0x00003ab0


	//   ....[74]....
        /*04ac*/ 	.word	0x00003af0


	//   ....[75]....
        /*04b0*/ 	.word	0x00003b10


	//   ....[76]....
        /*04b4*/ 	.word	0x00003b30


	//   ....[77]....
        /*04b8*/ 	.word	0x00003b70


	//   ....[78]....
        /*04bc*/ 	.word	0x00003c30


	//   ....[79]....
        /*04c0*/ 	.word	0x00003c50


	//   ....[80]....
        /*04c4*/ 	.word	0x00003c60


	//   ....[81]....
        /*04c8*/ 	.word	0x00003c80


	//   ....[82]....
        /*04cc*/ 	.word	0x00003cc0


	//   ....[83]....
        /*04d0*/ 	.word	0x00003cf0


	//   ....[84]....
        /*04d4*/ 	.word	0x00003d30


	//   ....[85]....
        /*04d8*/ 	.word	0x00003d50


	//   ....[86]....
        /*04dc*/ 	.word	0x00003d70


	//   ....[87]....
        /*04e0*/ 	.word	0x00003e70


	//   ....[88]....
        /*04e4*/ 	.word	0x00003ec0


	//   ....[89]....
        /*04e8*/ 	.word	0x00003ed0


	//   ....[90]....
        /*04ec*/ 	.word	0x00003ef0


	//   ....[91]....
        /*04f0*/ 	.word	0x00003f30


	//   ....[92]....
        /*04f4*/ 	.word	0x00003f60


	//   ....[93]....
        /*04f8*/ 	.word	0x00003fa0


	//   ....[94]....
        /*04fc*/ 	.word	0x00003fc0


	//   ....[95]....
        /*0500*/ 	.word	0x00003fe0


	//   ....[96]....
        /*0504*/ 	.word	0x000040d0


	//   ....[97]....
        /*0508*/ 	.word	0x000040f0


	//   ....[98]....
        /*050c*/ 	.word	0x00004100


	//   ....[99]....
        /*0510*/ 	.word	0x00004130


	//   ....[100]....
        /*0514*/ 	.word	0x00004150


	//   ....[101]....
        /*0518*/ 	.word	0x000041a0


	//   ....[102]....
        /*051c*/ 	.word	0x000041c0


	//   ....[103]....
        /*0520*/ 	.word	0x00004200


	//   ....[104]....
        /*0524*/ 	.word	0x00004220


	//   ....[105]....
        /*0528*/ 	.word	0x00004330


	//   ....[106]....
        /*052c*/ 	.word	0x00004350


	//   ....[107]....
        /*0530*/ 	.word	0x00004360


	//   ....[108]....
        /*0534*/ 	.word	0x000043b0


	//   ....[109]....
        /*0538*/ 	.word	0x000043e0


	//   ....[110]....
        /*053c*/ 	.word	0x00004410


	//   ....[111]....
        /*0540*/ 	.word	0x00004440


	//   ....[112]....
        /*0544*/ 	.word	0x00004470


	//   ....[113]....
        /*0548*/ 	.word	0x000044a0


	//   ....[114]....
        /*054c*/ 	.word	0x000045d0


	//   ....[115]....
        /*0550*/ 	.word	0x00004990


	//   ....[116]....
        /*0554*/ 	.word	0x00004bf0


	//   ....[117]....
        /*0558*/ 	.word	0x00004ca0


	//   ....[118]....
        /*055c*/ 	.word	0x00004d50


	//   ....[119]....
        /*0560*/ 	.word	0x00004e00


	//   ....[120]....
        /*0564*/ 	.word	0x00004eb0


	//   ....[121]....
        /*0568*/ 	.word	0x00004f60


	//   ....[122]....
        /*056c*/ 	.word	0x00005010


	//   ....[123]....
        /*0570*/ 	.word	0x000050c0


	//   ....[124]....
        /*0574*/ 	.word	0x00005170


	//   ....[125]....
        /*0578*/ 	.word	0x00005220


	//   ....[126]....
        /*057c*/ 	.word	0x000052d0


	//   ....[127]....
        /*0580*/ 	.word	0x00005380


	//   ....[128]....
        /*0584*/ 	.word	0x00005530


	//   ....[129]....
        /*0588*/ 	.word	0x00005630


	//   ....[130]....
        /*058c*/ 	.word	0x00005730


	//   ....[131]....
        /*0590*/ 	.word	0x00005840


	//   ....[132]....
        /*0594*/ 	.word	0x000059b0


	//   ....[133]....
        /*0598*/ 	.word	0x00005b30


	//   ....[134]....
        /*059c*/ 	.word	0x00005c30


	//   ....[135]....
        /*05a0*/ 	.word	0x00005d30


	//   ....[136]....
        /*05a4*/ 	.word	0x00005e30


	//   ....[137]....
        /*05a8*/ 	.word	0x00005f30


	//   ....[138]....
        /*05ac*/ 	.word	0x00006030


	//   ....[139]....
        /*05b0*/ 	.word	0x00006130


	//   ....[140]....
        /*05b4*/ 	.word	0x000069f0


	//   ....[141]....
        /*05b8*/ 	.word	0x00006a50


	//   ....[142]....
        /*05bc*/ 	.word	0x00006ab0


	//   ....[143]....
        /*05c0*/ 	.word	0x00006b10


	//   ....[144]....
        /*05c4*/ 	.word	0x00006b70


	//   ....[145]....
        /*05c8*/ 	.word	0x00006bd0


	//   ....[146]....
        /*05cc*/ 	.word	0x00006c40


	//   ....[147]....
        /*05d0*/ 	.word	0x00006ca0


	//   ....[148]....
        /*05d4*/ 	.word	0x00006d10


	//   ....[149]....
        /*05d8*/ 	.word	0x00006d70


	//   ....[150]....
        /*05dc*/ 	.word	0x00006dd0


	//   ....[151]....
        /*05e0*/ 	.word	0x00006e30


	//   ....[152]....
        /*05e4*/ 	.word	0x00006fb0


	//   ....[153]....
        /*05e8*/ 	.word	0x00007030


	//   ....[154]....
        /*05ec*/ 	.word	0x000070c0


	//   ....[155]....
        /*05f0*/ 	.word	0x00007140


	//   ....[156]....
        /*05f4*/ 	.word	0x000071c0


	//   ....[157]....
        /*05f8*/ 	.word	0x00007240


	//   ....[158]....
        /*05fc*/ 	.word	0x000072d0


	//   ....[159]....
        /*0600*/ 	.word	0x00007360


	//   ....[160]....
        /*0604*/ 	.word	0x000073e0


	//   ....[161]....
        /*0608*/ 	.word	0x00007460


	//   ....[162]....
        /*060c*/ 	.word	0x000074e0


	//   ....[163]....
        /*0610*/ 	.word	0x00007540


	//   ....[164]....
        /*0614*/ 	.word	0x000075b0


	//   ....[165]....
        /*0618*/ 	.word	0x00007620


	//   ....[166]....
        /*061c*/ 	.word	0x00007690


	//   ....[167]....
        /*0620*/ 	.word	0x00007700


	//   ....[168]....
        /*0624*/ 	.word	0x00007770


	//----- nvinfo : EIATTR_VRC_CTA_INIT_COUNT
	.align		4
.L_207:
        /*0628*/ 	.byte	0x02, 0x4a
	.zero		1
	.zero		1


	//----- nvinfo : EIATTR_EXIT_INSTR_OFFSETS
	.align		4
        /*062c*/ 	.byte	0x04, 0x1c
        /*062e*/ 	.short	(.L_209 - .L_208)


	//   ....[0]....
.L_208:
        /*0630*/ 	.word	0x00002010


	//   ....[1]....
        /*0634*/ 	.word	0x00002280


	//   ....[2]....
        /*0638*/ 	.word	0x000022a0


	//   ....[3]....
        /*063c*/ 	.word	0x00006e40


	//   ....[4]....
        /*0640*/ 	.word	0x00007550


	//----- nvinfo : EIATTR_MAX_THREADS
	.align		4
.L_209:
        /*0644*/ 	.byte	0x04, 0x05
        /*0646*/ 	.short	(.L_211 - .L_210)
.L_210:
        /*0648*/ 	.word	0x00000180
        /*064c*/ 	.word	0x00000001
        /*0650*/ 	.word	0x00000001


	//----- nvinfo : EIATTR_CRS_STACK_SIZE
	.align		4
.L_211:
        /*0654*/ 	.byte	0x04, 0x1e
        /*0656*/ 	.short	(.L_213 - .L_212)
.L_212:
        /*0658*/ 	.word	0x00000000


	//----- nvinfo : EIATTR_CBANK_PARAM_SIZE
	.align		4
.L_213:
        /*065c*/ 	.byte	0x03, 0x19
        /*065e*/ 	.short	0x004d


	//----- nvinfo : EIATTR_PARAM_CBANK
	.align		4
        /*0660*/ 	.byte	0x04, 0x0a
        /*0662*/ 	.short	(.L_215 - .L_214)
	.align		4
.L_214:
        /*0664*/ 	.word	index@(.nv.constant0._ZN3cub18CUB_300001_SM_10006detail10radix_sort29DeviceRadixSortOnesweepKernelINS1_5radix10policy_hubIxxjE10Policy1000ELNS0_9SortOrderE1ExxjiiNS1_21identity_decomposer_tEEEvPT5_SB_PT3_PKSC_PT1_PKSG_PT2_PKSK_T4_iiT6_)
        /*0668*/ 	.short	0x0380
        /*066a*/ 	.short	0x004d


	//----- nvinfo : EIATTR_SW_WAR
	.align		4
.L_215:
        /*066c*/ 	.byte	0x04, 0x36
        /*066e*/ 	.short	(.L_217 - .L_216)
.L_216:
        /*0670*/ 	.word	0x00000008
.L_217:


//--------------------- .nv.info._ZN3cub18CUB_300001_SM_10006detail10radix_sort30DeviceRadixSortHistogramKernelINS1_5radix10policy_hubIxxjE10Policy1000ELNS0_9SortOrderE1ExjNS1_21identity_decomposer_tEEEvPT2_PKT1_SA_iiT3_ --------------------------
	.section	.nv.info._ZN3cub18CUB_300001_SM_10006detail10radix_sort30DeviceRadixSortHistogramKernelINS1_5radix10policy_hubIxxjE10Policy1000ELNS0_9SortOrderE1ExjNS1_21identity_decomposer_tEEEvPT2_PKT1_SA_iiT3_,"",@"SHT_CUDA_INFO"
	.sectionflags	@""
	.align	4


	//----- nvinfo : EIATTR_CUDA_API_VERSION
	.align		4
        /*0000*/ 	.byte	0x04, 0x37
        /*0002*/ 	.short	(.L_219 - .L_218)
.L_218:
        /*0004*/ 	.word	0x00000082


	//----- nvinfo : EIATTR_KPARAM_INFO
	.align		4
.L_219:
        /*0008*/ 	.byte	0x04, 0x17
        /*000a*/ 	.short	(.L_221 - .L_220)
.L_220:
        /*000c*/ 	.word	0x00000000
        /*0010*/ 	.short	0x0005
        /*0012*/ 	.short	0x001c
        /*0014*/ 	.byte	0x00, 0xf0, 0x05, 0x00


	//----- nvinfo : EIATTR_KPARAM_INFO
	.align		4
.L_221:
        /*0018*/ 	.byte	0x04, 0x17
        /*001a*/ 	.short	(.L_223 - .L_222)
.L_222:
        /*001c*/ 	.word	0x00000000
        /*0020*/ 	.short	0x0004
        /*0022*/ 	.short	0x0018
        /*0024*/ 	.byte	0x00, 0xf0, 0x11, 0x00


	//----- nvinfo : EIATTR_KPARAM_INFO
	.align		4
.L_223:
        /*0028*/ 	.byte	0x04, 0x17
        /*002a*/ 	.short	(.L_225 - .L_224)
.L_224:
        /*002c*/ 	.word	0x00000000
        /*0030*/ 	.short	0x0003
        /*0032*/ 	.short	0x0014
        /*0034*/ 	.byte	0x00, 0xf0, 0x11, 0x00


	//----- nvinfo : EIATTR_KPARAM_INFO
	.align		4
.L_225:
        /*0038*/ 	.byte	0x04, 0x17
        /*003a*/ 	.short	(.L_227 - .L_226)
.L_226:
        /*003c*/ 	.word	0x00000000
        /*0040*/ 	.short	0x0002
        /*0042*/ 	.short	0x0010
        /*0044*/ 	.byte	0x00, 0xf0, 0x11, 0x00


	//----- nvinfo : EIATTR_KPARAM_INFO
	.align		4
.L_227:
        /*0048*/ 	.byte	0x04, 0x17
        /*004a*/ 	.short	(.L_229 - .L_228)
.L_228:
        /*004c*/ 	.word	0x00000000
        /*0050*/ 	.short	0x0001
        /*0052*/ 	.short	0x0008
        /*0054*/ 	.byte	0x00, 0xf5, 0x21, 0x00


	//----- nvinfo : EIATTR_KPARAM_INFO
	.align		4
.L_229:
        /*0058*/ 	.byte	0x04, 0x17
        /*005a*/ 	.short	(.L_231 - .L_230)
.L_230:
        /*005c*/ 	.word	0x00000000
        /*0060*/ 	.short	0x0000
        /*0062*/ 	.short	0x0000
        /*0064*/ 	.byte	0x00, 0xf5, 0x21, 0x00


	//----- nvinfo : EIATTR_SPARSE_MMA_MASK
	.align		4
.L_231:
        /*0068*/ 	.byte	0x03, 0x50
        /*006a*/ 	.short	0x0000


	//----- nvinfo : EIATTR_MAXREG_COUNT
	.align		4
        /*006c*/ 	.byte	0x03, 0x1b
        /*006e*/ 	.short	0x00ff


	//----- nvinfo : EIATTR_NUM_BARRIERS
	.align		4
        /*0070*/ 	.byte	0x02, 0x4c
        /*0072*/ 	.byte	0x01
	.zero		1


	//----- nvinfo : EIATTR_MERCURY_ISA_VERSION
	.align		4
        /*0074*/ 	.byte	0x03, 0x5f
        /*0076*/ 	.short	0x0101


	//----- nvinfo : EIATTR_VRC_CTA_INIT_COUNT
	.align		4
        /*0078*/ 	.byte	0x02, 0x4a
	.zero		1
	.zero		1


	//----- nvinfo : EIATTR_EXIT_INSTR_OFFSETS
	.align		4
        /*007c*/ 	.byte	0x04, 0x1c
        /*007e*/ 	.short	(.L_233 - .L_232)


	//   ....[0]....
.L_232:
        /*0080*/ 	.word	0x00000030


	//   ....[1]....
        /*0084*/ 	.word	0x00002d30


	//----- nvinfo : EIATTR_MAX_THREADS
	.align		4
.L_233:
        /*0088*/ 	.byte	0x04, 0x05
        /*008a*/ 	.short	(.L_235 - .L_234)
.L_234:
        /*008c*/ 	.word	0x00000080
        /*0090*/ 	.word	0x00000001
        /*0094*/ 	.word	0x00000001


	//----- nvinfo : EIATTR_CRS_STACK_SIZE
	.align		4
.L_235:
        /*0098*/ 	.byte	0x04, 0x1e
        /*009a*/ 	.short	(.L_237 - .L_236)
.L_236:
        /*009c*/ 	.word	0x00000000


	//----- nvinfo : EIATTR_CBANK_PARAM_SIZE
	.align		4
.L_237:
        /*00a0*/ 	.byte	0x03, 0x19
        /*00a2*/ 	.short	0x001d


	//----- nvinfo : EIATTR_PARAM_CBANK
	.align		4
        /*00a4*/ 	.byte	0x04, 0x0a
        /*00a6*/ 	.short	(.L_239 - .L_238)
	.align		4
.L_238:
        /*00a8*/ 	.word	index@(.nv.constant0._ZN3cub18CUB_300001_SM_10006detail10radix_sort30DeviceRadixSortHistogramKernelINS1_5radix10policy_hubIxxjE10Policy1000ELNS0_9SortOrderE1ExjNS1_21identity_decomposer_tEEEvPT2_PKT1_SA_iiT3_)
        /*00ac*/ 	.short	0x0380
        /*00ae*/ 	.short	0x001d


	//----- nvinfo : EIATTR_SW_WAR
	.align		4
.L_239:
        /*00b0*/ 	.byte	0x04, 0x36
        /*00b2*/ 	.short	(.L_241 - .L_240)
.L_240:
        /*00b4*/ 	.word	0x00000008
.L_241:


//--------------------- .nv.info._ZN3cub18CUB_300001_SM_10006detail10radix_sort31DeviceRadixSortSingleTileKernelINS1_5radix10policy_hubIxxjE10Policy1000ELNS0_9SortOrderE1ExxjNS1_21identity_decomposer_tEEEvPKT1_PSA_PKT2_PSE_T3_iiT4_ --------------------------
	.section	.nv.info._ZN3cub18CUB_300001_SM_10006detail10radix_sort31DeviceRadixSortSingleTileKernelINS1_5radix10policy_hubIxxjE10Policy1000ELNS0_9SortOrderE1ExxjNS1_21identity_decomposer_tEEEvPKT1_PSA_PKT2_PSE_T3_iiT4_,"",@"SHT_CUDA_INFO"
	.sectionflags	@""
	.align	4


	//----- nvinfo : EIATTR_CUDA_API_VERSION
	.align		4
        /*0000*/ 	.byte	0x04, 0x37
        /*0002*/ 	.short	(.L_243 - .L_242)
.L_242:
        /*0004*/ 	.word	0x00000082


	//----- nvinfo : EIATTR_KPARAM_INFO
	.align		4
.L_243:
        /*0008*/ 	.byte	0x04, 0x17
        /*000a*/ 	.short	(.L_245 - .L_244)
.L_244:
        /*000c*/ 	.word	0x00000000
        /*0010*/ 	.short	0x0007
        /*0012*/ 	.short	0x002c
        /*0014*/ 	.byte	0x00, 0xf0, 0x05, 0x00


	//----- nvinfo : EIATTR_KPARAM_INFO
	.align		4
.L_245:
        /*0018*/ 	.byte	0x04, 0x17
        /*001a*/ 	.short	(.L_247 - .L_246)
.L_246:
        /*001c*/ 	.word	0x00000000
        /*0020*/ 	.short	0x0006
        /*0022*/ 	.short	0x0028
        /*0024*/ 	.byte	0x00, 0xf0, 0x11, 0x00


	//----- nvinfo : EIATTR_KPARAM_INFO
	.align		4
.L_247:
        /*0028*/ 	.byte	0x04, 0x17
        /*002a*/ 	.short	(.L_249 - .L_248)
.L_248:
        /*002c*/ 	.word	0x00000000
        /*0030*/ 	.short	0x0005
        /*0032*/ 	.short	0x0024
        /*0034*/ 	.byte	0x00, 0xf0, 0x11, 0x00


	//----- nvinfo : EIATTR_KPARAM_INFO
	.align		4
.L_249:
        /*0038*/ 	.byte	0x04, 0x17
        /*003a*/ 	.short	(.L_251 - .L_250)
.L_250:
        /*003c*/ 	.word	0x00000000
        /*0040*/ 	.short	0x0004
        /*0042*/ 	.short	0x0020
        /*0044*/ 	.byte	0x00, 0xf0, 0x11, 0x00


	//----- nvinfo : EIATTR_KPARAM_INFO
	.align		4
.L_251:
        /*0048*/ 	.byte	0x04, 0x17
        /*004a*/ 	.short	(.L_253 - .L_252)
.L_252:
        /*004c*/ 	.word	0x00000000
        /*0050*/ 	.short	0x0003
        /*0052*/ 	.short	0x0018
        /*0054*/ 	.byte	0x00, 0xf5, 0x21, 0x00


	//----- nvinfo : EIATTR_KPARAM_INFO
	.align		4
.L_253:
        /*0058*/ 	.byte	0x04, 0x17
        /*005a*/ 	.short	(.L_255 - .L_254)
.L_254:
        /*005c*/ 	.word	0x00000000
        /*0060*/ 	.short	0x0002
        /*0062*/ 	.short	0x0010
        /*0064*/ 	.byte	0x00, 0xf5, 0x21, 0x00


	//----- nvinfo : EIATTR_KPARAM_INFO
	.align		4
.L_255:
        /*0068*/ 	.byte	0x04, 0x17
        /*006a*/ 	.short	(.L_257 - .L_256)
.L_256:
        /*006c*/ 	.word	0x00000000
        /*0070*/ 	.short	0x0001
        /*0072*/ 	.short	0x0008
        /*0074*/ 	.byte	0x00, 0xf5, 0x21, 0x00


	//----- nvinfo : EIATTR_KPARAM_INFO
	.align		4
.L_257:
        /*0078*/ 	.byte	0x04, 0x17
        /*007a*/ 	.short	(.L_259 - .L_258)
.L_258:
        /*007c*/ 	.word	0x00000000
        /*0080*/ 	.short	0x0000
        /*0082*/ 	.short	0x0000
        /*0084*/ 	.byte	0x00, 0xf5, 0x21, 0x00


	//----- nvinfo : EIATTR_SPARSE_MMA_MASK
	.align		4
.L_259:
        /*0088*/ 	.byte	0x03, 0x50
        /*008a*/ 	.short	0x0000


	//----- nvinfo : EIATTR_MAXREG_COUNT
	.align		4
        /*008c*/ 	.byte	0x03, 0x1b
        /*008e*/ 	.short	0x00ff


	//----- nvinfo : EIATTR_NUM_BARRIERS
	.align		4
        /*0090*/ 	.byte	0x02, 0x4c
        /*0092*/ 	.byte	0x01
	.zero		1


	//----- nvinfo : EIATTR_MERCURY_ISA_VERSION
	.align		4
        /*0094*/ 	.byte	0x03, 0x5f
        /*0096*/ 	.short	0x0101


	//----- nvinfo : EIATTR_COOP_GROUP_MASK_REGIDS
	.align		4
        /*0098*/ 	.byte	0x04, 0x29
        /*009a*/ 	.short	(.L_261 - .L_260)


	//   ....[0]....
.L_260:
        /*009c*/ 	.word	0xffffffff


	//   ....[1]....
        /*00a0*/ 	.word	0xffffffff


	//   ....[2]....
        /*00a4*/ 	.word	0xffffffff


	//   ....[3]....
        /*00a8*/ 	.word	0xffffffff


	//   ....[4]....
        /*00ac*/ 	.word	0xffffffff


	//----- nvinfo : EIATTR_COOP_GROUP_INSTR_OFFSETS
	.align		4
.L_261:
        /*00b0*/ 	.byte	0x04, 0x28
        /*00b2*/ 	.short	(.L_263 - .L_262)


	//   ....[0]....
.L_262:
        /*00b4*/ 	.word	0x00001360


	//   ....[1]....
        /*00b8*/ 	.word	0x00001380


	//   ....[2]....
        /*00bc*/ 	.word	0x000013a0


	//   ....[3]....
        /*00c0*/ 	.word	0x000013c0


	//   ....[4]....
        /*00c4*/ 	.word	0x000013e0


	//----- nvinfo : EIATTR_VRC_CTA_INIT_COUNT
	.align		4
.L_263:
        /*00c8*/ 	.byte	0x02, 0x4a
	.zero		1
	.zero		1


	//----- nvinfo : EIATTR_EXIT_INSTR_OFFSETS
	.align		4
        /*00cc*/ 	.byte	0x04, 0x1c
        /*00ce*/ 	.short	(.L_265 - .L_264)


	//   ....[0]....
.L_264:
        /*00d0*/ 	.word	0x000024c0


	//   ....[1]....
        /*00d4*/ 	.word	0x00002510


	//----- nvinfo : EIATTR_MAX_THREADS
	.align		4
.L_265:
        /*00d8*/ 	.byte	0x04, 0x05
        /*00da*/ 	.short	(.L_267 - .L_266)
.L_266:
        /*00dc*/ 	.word	0x00000100
        /*00e0*/ 	.word	0x00000001
        /*00e4*/ 	.word	0x00000001


	//----- nvinfo : EIATTR_CBANK_PARAM_SIZE
	.align		4
.L_267:
        /*00e8*/ 	.byte	0x03, 0x19
        /*00ea*/ 	.short	0x002d


	//----- nvinfo : EIATTR_PARAM_CBANK
	.align		4
        /*00ec*/ 	.byte	0x04, 0x0a
        /*00ee*/ 	.short	(.L_269 - .L_268)
	.align		4
.L_268:
        /*00f0*/ 	.word	index@(.nv.constant0._ZN3cub18CUB_300001_SM_10006detail10radix_sort31DeviceRadixSortSingleTileKernelINS1_5radix10policy_hubIxxjE10Policy1000ELNS0_9SortOrderE1ExxjNS1_21identity_decomposer_tEEEvPKT1_PSA_PKT2_PSE_T3_iiT4_)
        /*00f4*/ 	.short	0x0380
        /*00f6*/ 	.short	0x002d


	//----- nvinfo : EIATTR_SW_WAR
	.align		4
.L_269:
        /*00f8*/ 	.byte	0x04, 0x36
        /*00fa*/ 	.short	(.L_271 - .L_270)
.L_270:
        /*00fc*/ 	.word	0x00000008
.L_271:


//--------------------- .nv.info._ZN3cub18CUB_300001_SM_10006detail10radix_sort29DeviceRadixSortOnesweepKernelINS1_5radix10policy_hubIxxjE10Policy1000ELNS0_9SortOrderE0ExxjiiNS1_21identity_decomposer_tEEEvPT5_SB_PT3_PKSC_PT1_PKSG_PT2_PKSK_T4_iiT6_ --------------------------
	.section	.nv.info._ZN3cub18CUB_300001_SM_10006detail10radix_sort29DeviceRadixSortOnesweepKernelINS1_5radix10policy_hubIxxjE10Policy1000ELNS0_9SortOrderE0ExxjiiNS1_21identity_decomposer_tEEEvPT5_SB_PT3_PKSC_PT1_PKSG_PT2_PKSK_T4_iiT6_,"",@"SHT_CUDA_INFO"
	.sectionflags	@""
	.align	4


	//----- nvinfo : EIATTR_CUDA_API_VERSION
	.align		4
        /*0000*/ 	.byte	0x04, 0x37
        /*0002*/ 	.short	(.L_273 - .L_272)
.L_272:
        /*0004*/ 	.word	0x00000082


	//----- nvinfo : EIATTR_KPARAM_INFO
	.align		4
.L_273:
        /*0008*/ 	.byte	0x04, 0x17
        /*000a*/ 	.short	(.L_275 - .L_274)
.L_274:
        /*000c*/ 	.word	0x00000000
        /*0010*/ 	.short	0x000b
        /*0012*/ 	.short	0x004c
        /*0014*/ 	.byte	0x00, 0xf0, 0x05, 0x00


	//----- nvinfo : EIATTR_KPARAM_INFO
	.align		4
.L_275:
        /*0018*/ 	.byte	0x04, 0x17
        /*001a*/ 	.short	(.L_277 - .L_276)
.L_276:
        /*001c*/ 	.word	0x00000000
        /*0020*/ 	.short	0x000a
        /*0022*/ 	.short	0x0048
        /*0024*/ 	.byte	0x00, 0xf0, 0x11, 0x00


	//----- nvinfo : EIATTR_KPARAM_INFO
	.align		4
.L_277:
        /*0028*/ 	.byte	0x04, 0x17
        /*002a*/ 	.short	(.L_279 - .L_278)
.L_278:
        /*002c*/ 	.word	0x00000000
        /*0030*/ 	.short	0x0009
        /*0032*/ 	.short	0x0044
        /*0034*/ 	.byte	0x00, 0xf0, 0x11, 0x00


	//----- nvinfo : EIATTR_KPARAM_INFO
	.align		4
.L_279:
        /*0038*/ 	.byte	0x04, 0x17
        /*003a*/ 	.short	(.L_281 - .L_280)
.L_280:
        /*003c*/ 	.word	0x00000000
        /*0040*/ 	.short	0x0008
        /*0042*/ 	.short	0x0040
        /*0044*/ 	.byte	0x00, 0xf0, 0x11, 0x00


	//----- nvinfo : EIATTR_KPARAM_INFO
	.align		4
.L_281:
        /*0048*/ 	.byte	0x04, 0x17
        /*004a*/ 	.short	(.L_283 - .L_282)
.L_282:
        /*004c*/ 	.word	0x00000000
        /*0050*/ 	.short	0x0007
        /*0052*/ 	.short	0x0038
        /*0054*/ 	.byte	0x00, 0xf5, 0x21, 0x00


	//----- nvinfo : EIATTR_KPARAM_INFO
	.align		4
.L_283:
        /*0058*/ 	.byte	0x04, 0x17
        /*005a*/ 	.short	(.L_285 - .L_284)
.L_284:
        /*005c*/ 	.word	0x00000000
        /*0060*/ 	.short	0x0006
        /*0062*/ 	.short	0x0030
        /*0064*/ 	.byte	0x00, 0xf5, 0x21, 0x00


	//----- nvinfo : EIATTR_KPARAM_INFO
	.align		4
.L_285:
        /*0068*/ 	.byte	0x04, 0x17
        /*006a*/ 	.short	(.L_287 - .L_286)
.L_286:
        /*006c*/ 	.word	0x00000000
        /*0070*/ 	.short	0x0005
        /*0072*/ 	.short	0x0028
        /*0074*/ 	.byte	0x00, 0xf5, 0x21, 0x00


	//----- nvinfo : EIATTR_KPARAM_INFO
	.align		4
.L_287:
        /*0078*/ 	.byte	0x04, 0x17
        /*007a*/ 	.short	(.L_289 - .L_288)
.L_288:
        /*007c*/ 	.word	0x00000000
        /*0080*/ 	.short	0x0004
        /*0082*/ 	.short	0x0020
        /*0084*/ 	.byte	0x00, 0xf5, 0x21, 0x00


	//----- nvinfo : EIATTR_KPARAM_INFO
	.align		4
.L_289:
        /*0088*/ 	.byte	0x04, 0x17
        /*008a*/ 	.short	(.L_291 - .L_290)
.L_290:
        /*008c*/ 	.word	0x00000000
        /*0090*/ 	.short	0x0003
        /*0092*/ 	.short	0x0018
        /*0094*/ 	.byte	0x00, 0xf5, 0x21, 0x00


	//----- nvinfo : EIATTR_KPARAM_INFO
	.align		4
.L_291:
        /*0098*/ 	.byte	0x04, 0x17
        /*009a*/ 	.short	(.L_293 - .L_292)
.L_292:
        /*009c*/ 	.word	0x00000000
        /*00a0*/ 	.short	0x0002
        /*00a2*/ 	.short	0x0010
        /*00a4*/ 	.byte	0x00, 0xf5, 0x21, 0x00


	//----- nvinfo : EIATTR_KPARAM_INFO
	.align		4
.L_293:
        /*00a8*/ 	.byte	0x04, 0x17
        /*00aa*/ 	.short	(.L_295 - .L_294)
.L_294:
        /*00ac*/ 	.word	0x00000000
        /*00b0*/ 	.short	0x0001
        /*00b2*/ 	.short	0x0008
        /*00b4*/ 	.byte	0x00, 0xf5, 0x21, 0x00


	//----- nvinfo : EIATTR_KPARAM_INFO
	.align		4
.L_295:
        /*00b8*/ 	.byte	0x04, 0x17
        /*00ba*/ 	.short	(.L_297 - .L_296)
.L_296:
        /*00bc*/ 	.word	0x00000000
        /*00c0*/ 	.short	0x0000
        /*00c2*/ 	.short	0x0000
        /*00c4*/ 	.byte	0x00, 0xf5, 0x21, 0x00


	//----- nvinfo : EIATTR_SPARSE_MMA_MASK
	.align		4
.L_297:
        /*00c8*/ 	.byte	0x03, 0x50
        /*00ca*/ 	.short	0x0000


	//----- nvinfo : EIATTR_MAXREG_COUNT
	.align		4
        /*00cc*/ 	.byte	0x03, 0x1b
        /*00ce*/ 	.short	0x00a8


	//----- nvinfo : EIATTR_NUM_BARRIERS
	.align		4
        /*00d0*/ 	.byte	0x02, 0x4c
        /*00d2*/ 	.byte	0x01
	.zero		1


	//----- nvinfo : EIATTR_MERCURY_ISA_VERSION
	.align		4
        /*00d4*/ 	.byte	0x03, 0x5f
        /*00d6*/ 	.short	0x0101


	//----- nvinfo : EIATTR_COOP_GROUP_MASK_REGIDS
	.align		4
        /*00d8*/ 	.byte	0x04, 0x29
        /*00da*/ 	.short	(.L_299 - .L_298)


	//   ....[0]....
.L_298:
        /*00dc*/ 	.word	0xffffffff


	//   ....[1]....
        /*00e0*/ 	.word	0x05000006


	//   ....[2]....
        /*00e4*/ 	.word	0xffffffff


	//   ....[3]....
        /*00e8*/ 	.word	0xffffffff


	//   ....[4]....
        /*00ec*/ 	.word	0xffffffff


	//   ....[5]....
        /*00f0*/ 	.word	0xffffffff


	//   ....[6]....
        /*00f4*/ 	.word	0xffffffff


	//   ....[7]....
        /*00f8*/ 	.word	0xffffffff


	//   ....[8]....
        /*00fc*/ 	.word	0xffffffff


	//   ....[9]....
        /*0100*/ 	.word	0xffffffff


	//   ....[10]....
        /*0104*/ 	.word	0xffffffff


	//   ....[11]....
        /*0108*/ 	.word	0xffffffff


	//   ....[12]....
        /*010c*/ 	.word	0xffffffff


	//   ....[13]....
        /*0110*/ 	.word	0xffffffff


	//   ....[14]....
        /*0114*/ 	.word	0xffffffff


	//   ....[15]....
        /*0118*/ 	.word	0xffffffff


	//   ....[16]....
        /*011c*/ 	.word	0xffffffff


	//   ....[17]....
        /*0120*/ 	.word	0xffffffff


	//   ....[18]....
        /*0124*/ 	.word	0xffffffff


	//   ....[19]....
        /*0128*/ 	.word	0xffffffff


	//   ....[20]....
        /*012c*/ 	.word	0xffffffff


	//   ....[21]....
        /*0130*/ 	.word	0xffffffff


	//   ....[22]....
        /*0134*/ 	.word	0xffffffff


	//   ....[23]....
        /*0138*/ 	.word	0xffffffff


	//   ....[24]....
        /*013c*/ 	.word	0xffffffff


	//   ....[25]....
        /*0140*/ 	.word	0xffffffff


	//   ....[26]....
        /*0144*/ 	.word	0xffffffff


	//   ....[27]....
        /*0148*/ 	.word	0xffffffff


	//   ....[28]....
        /*014c*/ 	.word	0xffffffff


	//   ....[29]....
        /*0150*/ 	.word	0xffffffff


	//   ....[30]....
        /*0154*/ 	.word	0xffffffff


	//   ....[31]....
        /*0158*/ 	.word	0xffffffff


	//   ....[32]....
        /*015c*/ 	.word	0xffffffff


	//   ....[33]....
        /*0160*/ 	.word	0xffffffff


	//   ....[34]....
        /*0164*/ 	.word	0xffffffff


	//   ....[35]....
        /*0168*/ 	.word	0xffffffff


	//   ....[36]....
        /*016c*/ 	.word	0xffffffff


	//   ....[37]....
        /*0170*/ 	.word	0xffffffff


	//   ....[38]....
        /*0174*/ 	.word	0xffffffff


	//   ....[39]....
        /*0178*/ 	.word	0xffffffff


	//   ....[40]....
        /*017c*/ 	.word	0xffffffff


	//   ....[41]....
        /*0180*/ 	.word	0xffffffff


	//   ....[42]....
        /*0184*/ 	.word	0xffffffff


	//   ....[43]....
        /*0188*/ 	.word	0xffffffff


	//   ....[44]....
        /*018c*/ 	.word	0xffffffff


	//   ....[45]....
        /*0190*/ 	.word	0xffffffff


	//   ....[46]....
        /*0194*/ 	.word	0xffffffff


	//   ....[47]....
        /*0198*/ 	.word	0xffffffff


	//   ....[48]....
        /*019c*/ 	.word	0xffffffff


	//   ....[49]....
        /*01a0*/ 	.word	0xffffffff


	//   ....[50]....
        /*01a4*/ 	.word	0xffffffff


	//   ....[51]....
        /*01a8*/ 	.word	0xffffffff


	//   ....[52]....
        /*01ac*/ 	.word	0xffffffff


	//   ....[53]....
        /*01b0*/ 	.word	0xffffffff


	//   ....[54]....
        /*01b4*/ 	.word	0xffffffff


	//   ....[55]....
        /*01b8*/ 	.word	0xffffffff


	//   ....[56]....
        /*01bc*/ 	.word	0xffffffff


	//   ....[57]....
        /*01c0*/ 	.word	0xffffffff


	//   ....[58]....
        /*01c4*/ 	.word	0xffffffff


	//   ....[59]....
        /*01c8*/ 	.word	0xffffffff


	//   ....[60]....
        /*01cc*/ 	.word	0xffffffff


	//   ....[61]....
        /*01d0*/ 	.word	0xffffffff


	//   ....[62]....
        /*01d4*/ 	.word	0xffffffff


	//   ....[63]....
        /*01d8*/ 	.word	0xffffffff


	//   ....[64]....
        /*01dc*/ 	.word	0xffffffff


	//   ....[65]....
        /*01e0*/ 	.word	0xffffffff


	//   ....[66]....
        /*01e4*/ 	.word	0xffffffff


	//   ....[67]....
        /*01e8*/ 	.word	0xffffffff


	//   ....[68]....
        /*01ec*/ 	.word	0xffffffff


	//   ....[69]....
        /*01f0*/ 	.word	0xffffffff


	//   ....[70]....
        /*01f4*/ 	.word	0xffffffff


	//   ....[71]....
        /*01f8*/ 	.word	0xffffffff


	//   ....[72]....
        /*01fc*/ 	.word	0xffffffff


	//   ....[73]....
        /*0200*/ 	.word	0xffffffff


	//   ....[74]....
        /*0204*/ 	.word	0xffffffff


	//   ....[75]....
        /*0208*/ 	.word	0xffffffff


	//   ....[76]....
        /*020c*/ 	.word	0xffffffff


	//   ....[77]....
        /*0210*/ 	.word	0xffffffff


	//   ....[78]....
        /*0214*/ 	.word	0xffffffff


	//   ....[79]....
        /*0218*/ 	.word	0xffffffff


	//   ....[80]....
        /*021c*/ 	.word	0xffffffff


	//   ....[81]....
        /*0220*/ 	.word	0xffffffff


	//   ....[82]....
        /*0224*/ 	.word	0xffffffff


	//   ....[83]....
        /*0228*/ 	.word	0xffffffff


	//   ....[84]....
        /*022c*/ 	.word	0xffffffff


	//   ....[85]....
        /*0230*/ 	.word	0xffffffff


	//   ....[86]....
        /*0234*/ 	.word	0xffffffff


	//   ....[87]....
        /*0238*/ 	.word	0xffffffff


	//   ....[88]....
        /*023c*/ 	.word	0xffffffff


	//   ....[89]....
        /*0240*/ 	.word	0xffffffff


	//   ....[90]....
        /*0244*/ 	.word	0xffffffff


	//   ....[91]....
        /*0248*/ 	.word	0xffffffff


	//   ....[92]....
        /*024c*/ 	.word	0xffffffff


	//   ....[93]....
        /*0250*/ 	.word	0xffffffff


	//   ....[94]....
        /*0254*/ 	.word	0xffffffff


	//   ....[95]....
        /*0258*/ 	.word	0xffffffff


	//   ....[96]....
        /*025c*/ 	.word	0xffffffff


	//   ....[97]....
        /*0260*/ 	.word	0xffffffff


	//   ....[98]....
        /*0264*/ 	.word	0xffffffff


	//   ....[99]....
        /*0268*/ 	.word	0xffffffff


	//   ....[100]....
        /*026c*/ 	.word	0xffffffff


	//   ....[101]....
        /*0270*/ 	.word	0xffffffff


	//   ....[102]....
        /*0274*/ 	.word	0xffffffff


	//   ....[103]....
        /*0278*/ 	.word	0xffffffff


	//   ....[104]....
        /*027c*/ 	.word	0xffffffff


	//   ....[105]....
        /*0280*/ 	.word	0xffffffff


	//   ....[106]....
        /*0284*/ 	.word	0xffffffff


	//   ....[107]....
        /*0288*/ 	.word	0xffffffff


	//   ....[108]....
        /*028c*/ 	.word	0xffffffff


	//   ....[109]....
        /*0290*/ 	.word	0xffffffff


	//   ....[110]....
        /*0294*/ 	.word	0xffffffff


	//   ....[111]....
        /*0298*/ 	.word	0xffffffff


	//   ....[112]....
        /*029c*/ 	.word	0xffffffff


	//   ....[113]....
        /*02a0*/ 	.word	0xffffffff


	//   ....[114]....
        /*02a4*/ 	.word	0xffffffff


	//   ....[115]....
        /*02a8*/ 	.word	0x05000016


	//   ....[116]....
        /*02ac*/ 	.word	0xffffffff


	//   ....[117]....
        /*02b0*/ 	.word	0xffffffff


	//   ....[118]....
        /*02b4*/ 	.word	0xffffffff


	//   ....[119]....
        /*02b8*/ 	.word	0xffffffff


	//   ....[120]....
        /*02bc*/ 	.word	0xffffffff


	//   ....[121]....
        /*02c0*/ 	.word	0xffffffff


	//   ....[122]....
        /*02c4*/ 	.word	0xffffffff


	//   ....[123]....
        /*02c8*/ 	.word	0xffffffff


	//   ....[124]....
        /*02cc*/ 	.word	0xffffffff


	//   ....[125]....
        /*02d0*/ 	.word	0xffffffff


	//   ....[126]....
        /*02d4*/ 	.word	0xffffffff


	//   ....[127]....
        /*02d8*/ 	.word	0xffffffff


	//   ....[128]....
        /*02dc*/ 	.word	0xffffffff


	//   ....[129]....
        /*02e0*/ 	.word	0xffffffff


	//   ....[130]....
        /*02e4*/ 	.word	0xffffffff


	//   ....[131]....
        /*02e8*/ 	.word	0xffffffff


	//   ....[132]....
        /*02ec*/ 	.word	0xffffffff


	//   ....[133]....
        /*02f0*/ 	.word	0xffffffff


	//   ....[134]....
        /*02f4*/ 	.word	0xffffffff


	//   ....[135]....
        /*02f8*/ 	.word	0xffffffff


	//   ....[136]....
        /*02fc*/ 	.word	0xffffffff


	//   ....[137]....
        /*0300*/ 	.word	0xffffffff


	//   ....[138]....
        /*0304*/ 	.word	0xffffffff


	//   ....[139]....
        /*0308*/ 	.word	0xffffffff


	//   ....[140]....
        /*030c*/ 	.word	0xffffffff


	//   ....[141]....
        /*0310*/ 	.word	0xffffffff


	//   ....[142]....
        /*0314*/ 	.word	0xffffffff


	//   ....[143]....
        /*0318*/ 	.word	0xffffffff


	//   ....[144]....
        /*031c*/ 	.word	0xffffffff


	//   ....[145]....
        /*0320*/ 	.word	0xffffffff


	//   ....[146]....
        /*0324*/ 	.word	0xffffffff


	//   ....[147]....
        /*0328*/ 	.word	0xffffffff


	//   ....[148]....
        /*032c*/ 	.word	0xffffffff


	//   ....[149]....
        /*0330*/ 	.word	0xffffffff


	//   ....[150]....
        /*0334*/ 	.word	0xffffffff


	//   ....[151]....
        /*0338*/ 	.word	0xffffffff


	//   ....[152]....
        /*033c*/ 	.word	0xffffffff


	//   ....[153]....
        /*0340*/ 	.word	0xffffffff


	//   ....[154]....
        /*0344*/ 	.word	0xffffffff


	//   ....[155]....
        /*0348*/ 	.word	0xffffffff


	//   ....[156]....
        /*034c*/ 	.word	0xffffffff


	//   ....[157]....
        /*0350*/ 	.word	0xffffffff


	//   ....[158]....
        /*0354*/ 	.word	0xffffffff


	//   ....[159]....
        /*0358*/ 	.word	0xffffffff


	//   ....[160]....
        /*035c*/ 	.word	0xffffffff


	//   ....[161]....
        /*0360*/ 	.word	0xffffffff


	//   ....[162]....
        /*0364*/ 	.word	0xffffffff


	//   ....[163]....
        /*0368*/ 	.word	0xffffffff


	//   ....[164]....
        /*036c*/ 	.word	0x0500005a


	//   ....[165]....
        /*0370*/ 	.word	0x0500005a


	//   ....[166]....
        /*0374*/ 	.word	0x0500005a


	//   ....[167]....
        /*0378*/ 	.word	0x0500005a


	//   ....[168]....
        /*037c*/ 	.word	0x0500005a


	//----- nvinfo : EIATTR_COOP_GROUP_INSTR_OFFSETS
	.align		4
.L_299:
        /*0380*/ 	.byte	0x04, 0x28
        /*0382*/ 	.short	(.L_301 - .L_300)


	//   ....[0]....
.L_300:
        /*0384*/ 	.word	0x00000da0


	//   ....[1]....
        /*0388*/ 	.word	0x000015a0


	//   ....[2]....
        /*038c*/ 	.word	0x000023c0


	//   ....[3]....
        /*0390*/ 	.word	0x000023e0


	//   ....[4]....
        /*0394*/ 	.word	0x00002400


	//   ....[5]....
        /*0398*/ 	.word	0x00002420


	//   ....[6]....
        /*039c*/ 	.word	0x00002440


	//   ....[7]....
        /*03a0*/ 	.word	0x000028f0


	//   ....[8]....
        /*03a4*/ 	.word	0x00002900


	//   ....[9]....
        /*03a8*/ 	.word	0x00002920


	//   ....[10]....
        /*03ac*/ 	.word	0x00002940


	//   ....[11]....
        /*03b0*/ 	.word	0x00002990


	//   ....[12]....
        /*03b4*/ 	.word	0x000029c0


	//   ....[13]....
        /*03b8*/ 	.word	0x00002a00


	//   ....[14]....
        /*03bc*/ 	.word	0x00002a40


	//   ....[15]....
        /*03c0*/ 	.word	0x00002b30


	//   ....[16]....
        /*03c4*/ 	.word	0x00002b80


	//   ....[17]....
        /*03c8*/ 	.word	0x00002b90


	//   ....[18]....
        /*03cc*/ 	.word	0x00002bb0


	//   ....[19]....
        /*03d0*/ 	.word	0x00002bf0


	//   ....[20]....
        /*03d4*/ 	.word	0x00002c20


	//   ....[21]....
        /*03d8*/ 	.word	0x00002c60


	//   ....[22]....
        /*03dc*/ 	.word	0x00002c80


	//   ....[23]....
        /*03e0*/ 	.word	0x00002ca0


	//   ....[24]....
        /*03e4*/ 	.word	0x00002d90


	//   ....[25]....
        /*03e8*/ 	.word	0x00002dc0


	//   ....[26]....
        /*03ec*/ 	.word	0x00002dd0


	//   ....[27]....
        /*03f0*/ 	.word	0x00002e00


	//   ....[28]....
        /*03f4*/ 	.word	0x00002e20


	//   ....[29]....
        /*03f8*/ 	.word	0x00002e70


	//   ....[30]....
        /*03fc*/ 	.word	0x00002e90


	//   ....[31]....
        /*0400*/ 	.word	0x00002ed0


	//   ....[32]....
        /*0404*/ 	.word	0x00002ef0


	//   ....[33]....
        /*0408*/ 	.word	0x00003030


	//   ....[34]....
        /*040c*/ 	.word	0x00003040


	//   ....[35]....
        /*0410*/ 	.word	0x00003090


	//   ....[36]....
        /*0414*/ 	.word	0x000030c0


	//   ....[37]....
        /*0418*/ 	.word	0x000030f0


	//   ....[38]....
        /*041c*/ 	.word	0x00003120


	//   ....[39]....
        /*0420*/ 	.word	0x00003150


	//   ....[40]....
        /*0424*/ 	.word	0x00003180


	//   ....[41]....
        /*0428*/ 	.word	0x000031b0


	//   ....[42]....
        /*042c*/ 	.word	0x00003290


	//   ....[43]....
        /*0430*/ 	.word	0x000032a0


	//   ....[44]....
        /*0434*/ 	.word	0x000032f0


	//   ....[45]....
        /*0438*/ 	.word	0x00003320


	//   ....[46]....
        /*043c*/ 	.word	0x00003350


	//   ....[47]....
        /*0440*/ 	.word	0x00003380


	//   ....[48]....
        /*0444*/ 	.word	0x000033b0


	//   ....[49]....
        /*0448*/ 	.word	0x000033e0


	//   ....[50]....
        /*044c*/ 	.word	0x00003410


	//   ....[51]....
        /*0450*/ 	.word	0x000034d0


	//   ....[52]....
        /*0454*/ 	.word	0x000034e0


	//   ....[53]....
        /*0458*/ 	.word	0x00003530


	//   ....[54]....
        /*045c*/ 	.word	0x00003560


	//   ....[55]....
        /*0460*/ 	.word	0x00003590


	//   ....[56]....
        /*0464*/ 	.word	0x000035c0


	//   ....[57]....
        /*0468*/ 	.word	0x000035f0


	//   ....[58]....
        /*046c*/ 	.word	0x00003620


	//   ....[59]....
        /*0470*/ 	.word	0x00003650


	//   ....[60]....
        /*0474*/ 	.word	0x00003720


	//   ....[61]....
        /*0478*/ 	.word	0x00003730


	//   ....[62]....
        /*047c*/ 	.word	0x00003780


	//   ....[63]....
        /*0480*/ 	.word	0x000037b0


	//   ....[64]....
        /*0484*/ 	.word	0x000037e0


	//   ....[65]....
        /*0488*/ 	.word	0x00003810


	//   ....[66]....
        /*048c*/ 	.word	0x00003840


	//   ....[67]....
        /*0490*/ 	.word	0x00003870


	//   ....[68]....
        /*0494*/ 	.word	0x000038a0


	//   ....[69]....
        /*0498*/ 	.word	0x00003960


	//   ....[70]....
        /*049c*/ 	.word	0x00003970


	//   ....[71]....
        /*04a0*/ 	.word	0x00003980


	//   ....[72]....
        /*04a4*/ 	.word	0x000039d0


	//   ....[73]....
        /*04a8*/ 	.word	0x00003a00


	//   ....[74]....
        /*04ac*/ 	.word	0x00003a30


	//   ....[75]....
        /*04b0*/ 	.word	0x00003a60


	//   ....[76]....
        /*04b4*/ 	.word	0x00003a90


	//   ....[77]....
        /*04b8*/ 	.word	0x00003ac0


	//   ....[78]....
        /*04bc*/ 	.word	0x00003ba0


	//   ....[79]....
        /*04c0*/ 	.word	0x00003bc0


	//   ....[80]....
        /*04c4*/ 	.word	0x00003bd0


	//   ....[81]....
        /*04c8*/ 	.word	0x00003c20


	//   ....[82]....
        /*04cc*/ 	.word	0x00003c50


	//   ....[83]....
        /*04d0*/ 	.word	0x00003c80


	//   ....[84]....
        /*04d4*/ 	.word	0x00003cb0


	//   ....[85]....
        /*04d8*/ 	.word	0x00003ce0


	//   ....[86]....
        /*04dc*/ 	.word	0x00003d10


	//   ....[87]....
        /*04e0*/ 	.word	0x00003df0


	//   ....[88]....
        /*04e4*/ 	.word	0x00003e20


	//   ....[89]....
        /*04e8*/ 	.word	0x00003e30


	//   ....[90]....
        /*04ec*/ 	.word	0x00003e80


	//   ....[91]....
        /*04f0*/ 	.word	0x00003eb0


	//   ....[92]....
        /*04f4*/ 	.word	0x00003ee0


	//   ....[93]....
        /*04f8*/ 	.word	0x00003f10


	//   ....[94]....
        /*04fc*/ 	.word	0x00003f40


	//   ....[95]....
        /*0500*/ 	.word	0x00003f70


	//   ....[96]....
        /*0504*/ 	.word	0x00004080


	//   ....[97]....
        /*0508*/ 	.word	0x000040d0


	//   ....[98]....
        /*050c*/ 	.word	0x000040e0


	//   ....[99]....
        /*0510*/ 	.word	0x00004130


	//   ....[100]....
        /*0514*/ 	.word	0x00004160


	//   ....[101]....
        /*0518*/ 	.word	0x00004190


	//   ....[102]....
        /*051c*/ 	.word	0x000041c0


	//   ....[103]....
        /*0520*/ 	.word	0x000041f0


	//   ....[104]....
        /*0524*/ 	.word	0x00004220


	//   ....[105]....
        /*0528*/ 	.word	0x000042e0


	//   ....[106]....
        /*052c*/ 	.word	0x00004300


	//   ....[107]....
        /*0530*/ 	.word	0x00004310


	//   ....[108]....
        /*0534*/ 	.word	0x00004360


	//   ....[109]....
        /*0538*/ 	.word	0x00004390


	//   ....[110]....
        /*053c*/ 	.word	0x000043c0


	//   ....[111]....
        /*0540*/ 	.word	0x000043f0


	//   ....[112]....
        /*0544*/ 	.word	0x00004420


	//   ....[113]....
        /*0548*/ 	.word	0x00004450


	//   ....[114]....
        /*054c*/ 	.word	0x00004510


	//   ....[115]....
        /*0550*/ 	.word	0x00004990


	//   ....[116]....
        /*0554*/ 	.word	0x00004bf0


	//   ....[117]....
        /*0558*/ 	.word	0x00004ca0


	//   ....[118]....
        /*055c*/ 	.word	0x00004d50


	//   ....[119]....
        /*0560*/ 	.word	0x00004e00


	//   ....[120]....
        /*0564*/ 	.word	0x00004eb0


	//   ....[121]....
        /*0568*/ 	.word	0x00004f60


	//   ....[122]....
        /*056c*/ 	.word	0x00005010


	//   ....[123]....
        /*0570*/ 	.word	0x000050c0


	//   ....[124]....
        /*0574*/ 	.word	0x00005170


	//   ....[125]....
        /*0578*/ 	.word	0x00005220


	//   ....[126]....
        /*057c*/ 	.word	0x000052d0


	//   ....[127]....
        /*0580*/ 	.word	0x00005370


	//   ....[128]....
        /*0584*/ 	.word	0x00005510


	//   ....[129]....
        /*0588*/ 	.word	0x00005600


	//   ....[130]....
        /*058c*/ 	.word	0x000056f0


	//   ....[131]....
        /*0590*/ 	.word	0x000057f0


	//   ....[132]....
        /*0594*/ 	.word	0x00005950


	//   ....[133]....
        /*0598*/ 	.word	0x00005ac0


	//   ....[134]....
        /*059c*/ 	.word	0x00005bb0


	//   ....[135]....
        /*05a0*/ 	.word	0x00005ca0


	//   ....[136]....
        /*05a4*/ 	.word	0x00005d90


	//   ....[137]....
        /*05a8*/ 	.word	0x00005e80


	//   ....[138]....
        /*05ac*/ 	.word	0x00005f70


	//   ....[139]....
        /*05b0*/ 	.word	0x00006060


	//   ....[140]....
        /*05b4*/ 	.word	0x000068f0


	//   ....[141]....
        /*05b8*/ 	.word	0x00006950


	//   ....[142]....
        /*05bc*/ 	.word	0x000069b0


	//   ....[143]....
        /*05c0*/ 	.word	0x00006a10


	//   ....[144]....
        /*05c4*/ 	.word	0x00006a70


	//   ....[145]....
        /*05c8*/ 	.word	0x00006ae0


	//   ....[146]....
        /*05cc*/ 	.word	0x00006b50


	//   ....[147]....
        /*05d0*/ 	.word	0x00006bd0


	//   ....[148]....
        /*05d4*/ 	.word	0x00006c30


	//   ....[149]....
        /*05d8*/ 	.word	0x00006ca0


	//   ....[150]....
        /*05dc*/ 	.word	0x00006d00


	//   ....[151]....
        /*05e0*/ 	.word	0x00006d60


	//   ....[152]....
        /*05e4*/ 	.word	0x00006ef0


	//   ....[153]....
        /*05e8*/ 	.word	0x00006f70


	//   ....[154]....
        /*05ec*/ 	.word	0x00006ff0


	//   ....[155]....
        /*05f0*/ 	.word	0x00007070


	//   ....[156]....
        /*05f4*/ 	.word	0x000070f0


	//   ....[157]....
        /*05f8*/ 	.word	0x00007170


	//   ....[158]....
        /*05fc*/ 	.word	0x000071f0


	//   ....[159]....
        /*0600*/ 	.word	0x00007270


	//   ....[160]....
        /*0604*/ 	.word	0x000072f0


	//   ....[161]....
        /*0608*/ 	.word	0x00007390


	//   ....[162]....
        /*060c*/ 	.word	0x00007410


	//   ....[163]....
        /*0610*/ 	.word	0x00007470


	//   ....[164]....
        /*0614*/ 	.word	0x000074e0


	//   ....[165]....
        /*0618*/ 	.word	0x00007550


	//   ....[166]....
        /*061c*/ 	.word	0x000075c0


	//   ....[167]....
        /*0620*/ 	.word	0x00007630


	//   ....[168]....
        /*0624*/ 	.word	0x000076a0


	//----- nvinfo : EIATTR_VRC_CTA_INIT_COUNT
	.align		4
.L_301:
        /*0628*/ 	.byte	0x02, 0x4a
	.zero		1
	.zero		1


	//----- nvinfo : EIATTR_EXIT_INSTR_OFFSETS
	.align		4
        /*062c*/ 	.byte	0x04, 0x1c
        /*062e*/ 	.short	(.L_303 - .L_302)


	//   ....[0]....
.L_302:
        /*0630*/ 	.word	0x00001f50


	//   ....[1]....
        /*0634*/ 	.word	0x000021c0


	//   ....[2]....
        /*0638*/ 	.word	0x000021e0


	//   ....[3]....
        /*063c*/ 	.word	0x00006d70


	//   ....[4]....
        /*0640*/ 	.word	0x00007480


	//----- nvinfo : EIATTR_MAX_THREADS
	.align		4
.L_303:
        /*0644*/ 	.byte	0x04, 0x05
        /*0646*/ 	.short	(.L_305 - .L_304)
.L_304:
        /*0648*/ 	.word	0x00000180
        /*064c*/ 	.word	0x00000001
        /*0650*/ 	.word	0x00000001


	//----- nvinfo : EIATTR_CRS_STACK_SIZE
	.align		4
.L_305:
        /*0654*/ 	.byte	0x04, 0x1e
        /*0656*/ 	.short	(.L_307 - .L_306)
.L_306:
        /*0658*/ 	.word	0x00000000


	//----- nvinfo : EIATTR_CBANK_PARAM_SIZE
	.align		4
.L_307:
        /*065c*/ 	.byte	0x03, 0x19
        /*065e*/ 	.short	0x004d


	//----- nvinfo : EIATTR_PARAM_CBANK
	.align		4
        /*0660*/ 	.byte	0x04, 0x0a
        /*0662*/ 	.short	(.L_309 - .L_308)
	.align		4
.L_308:
        /*0664*/ 	.word	index@(.nv.constant0._ZN3cub18CUB_300001_SM_10006detail10radix_sort29DeviceRadixSortOnesweepKernelINS1_5radix10policy_hubIxxjE10Policy1000ELNS0_9SortOrderE0ExxjiiNS1_21identity_decomposer_tEEEvPT5_SB_PT3_PKSC_PT1_PKSG_PT2_PKSK_T4_iiT6_)
        /*0668*/ 	.short	0x0380
        /*066a*/ 	.short	0x004d


	//----- nvinfo : EIATTR_SW_WAR
	.align		4
.L_309:
        /*066c*/ 	.byte	0x04, 0x36
        /*066e*/ 	.short	(.L_311 - .L_310)
.L_310:
        /*0670*/ 	.word	0x00000008
.L_311:


//--------------------- .nv.info._ZN3cub18CUB_300001_SM_10006detail10radix_sort33DeviceRadixSortExclusiveSumKernelINS1_5radix10policy_hubIxxjE10Policy1000EjEEvPT0_ --------------------------
	.section	.nv.info._ZN3cub18CUB_300001_SM_10006detail10radix_sort33DeviceRadixSortExclusiveSumKernelINS1_5radix10policy_hubIxxjE10Policy1000EjEEvPT0_,"",@"SHT_CUDA_INFO"
	.sectionflags	@""
	.align	4


	//----- nvinfo : EIATTR_CUDA_API_VERSION
	.align		4
        /*0000*/ 	.byte	0x04, 0x37
        /*0002*/ 	.short	(.L_313 - .L_312)
.L_312:
        /*0004*/ 	.word	0x00000082


	//----- nvinfo : EIATTR_KPARAM_INFO
	.align		4
.L_313:
        /*0008*/ 	.byte	0x04, 0x17
        /*000a*/ 	.short	(.L_315 - .L_314)
.L_314:
        /*000c*/ 	.word	0x00000000
        /*0010*/ 	.short	0x0000
        /*0012*/ 	.short	0x0000
        /*0014*/ 	.byte	0x00, 0xf5, 0x21, 0x00


	//----- nvinfo : EIATTR_SPARSE_MMA_MASK
	.align		4
.L_315:
        /*0018*/ 	.byte	0x03, 0x50
        /*001a*/ 	.short	0x0000


	//----- nvinfo : EIATTR_MAXREG_COUNT
	.align		4
        /*001c*/ 	.byte	0x03, 0x1b
        /*001e*/ 	.short	0x00ff


	//----- nvinfo : EIATTR_NUM_BARRIERS
	.align		4
        /*0020*/ 	.byte	0x02, 0x4c
        /*0022*/ 	.byte	0x01
	.zero		1


	//----- nvinfo : EIATTR_MERCURY_ISA_VERSION
	.align		4
        /*0024*/ 	.byte	0x03, 0x5f
        /*0026*/ 	.short	0x0101


	//----- nvinfo : EIATTR_COOP_GROUP_MASK_REGIDS
	.align		4
        /*0028*/ 	.byte	0x04, 0x29
        /*002a*/ 	.short	(.L_317 - .L_316)


	//   ....[0]....
.L_316:
        /*002c*/ 	.word	0xffffffff


	//   ....[1]....
        /*0030*/ 	.word	0xffffffff


	//   ....[2]....
        /*0034*/ 	.word	0xffffffff


	//   ....[3]....
        /*0038*/ 	.word	0xffffffff


	//   ....[4]....
        /*003c*/ 	.word	0xffffffff


	//   ....[5]....
        /*0040*/ 	.word	0x05000012


	//   ....[6]....
        /*0044*/ 	.word	0x05000012


	//   ....[7]....
        /*0048*/ 	.word	0x05000012


	//   ....[8]....
        /*004c*/ 	.word	0x05000012


	//   ....[9]....
        /*0050*/ 	.word	0x05000012


	//----- nvinfo : EIATTR_COOP_GROUP_INSTR_OFFSETS
	.align		4
.L_317:
        /*0054*/ 	.byte	0x04, 0x28
        /*0056*/ 	.short	(.L_319 - .L_318)


	//   ....[0]....
.L_318:
        /*0058*/ 	.word	0x00000210


	//   ....[1]....
        /*005c*/ 	.word	0x00000230


	//   ....[2]....
        /*0060*/ 	.word	0x00000250


	//   ....[3]....
        /*0064*/ 	.word	0x00000270


	//   ....[4]....
        /*0068*/ 	.word	0x00000290


	//   ....[5]....
        /*006c*/ 	.word	0x00000460


	//   ....[6]....
        /*0070*/ 	.word	0x000004d0


	//   ....[7]....
        /*0074*/ 	.word	0x00000540


	//   ....[8]....
        /*0078*/ 	.word	0x000005b0


	//   ....[9]....
        /*007c*/ 	.word	0x00000620


	//----- nvinfo : EIATTR_VRC_CTA_INIT_COUNT
	.align		4
.L_319:
        /*0080*/ 	.byte	0x02, 0x4a
	.zero		1
	.zero		1


	//----- nvinfo : EIATTR_EXIT_INSTR_OFFSETS
	.align		4
        /*0084*/ 	.byte	0x04, 0x1c
        /*0086*/ 	.short	(.L_321 - .L_320)


	//   ....[0]....
.L_320:
        /*0088*/ 	.word	0x000003d0


	//   ....[1]....
        /*008c*/ 	.word	0x00000400


	//----- nvinfo : EIATTR_CRS_STACK_SIZE
	.align		4
.L_321:
        /*0090*/ 	.byte	0x04, 0x1e
        /*0092*/ 	.short	(.L_323 - .L_322)
.L_322:
        /*0094*/ 	.word	0x00000000


	//----- nvinfo : EIATTR_CBANK_PARAM_SIZE
	.align		4
.L_323:
        /*0098*/ 	.byte	0x03, 0x19
        /*009a*/ 	.short	0x0008


	//----- nvinfo : EIATTR_PARAM_CBANK
	.align		4
        /*009c*/ 	.byte	0x04, 0x0a
        /*009e*/ 	.short	(.L_325 - .L_324)
	.align		4
.L_324:
        /*00a0*/ 	.word	index@(.nv.constant0._ZN3cub18CUB_300001_SM_10006detail10radix_sort33DeviceRadixSortExclusiveSumKernelINS1_5radix10policy_hubIxxjE10Policy1000EjEEvPT0_)
        /*00a4*/ 	.short	0x0380
        /*00a6*/ 	.short	0x0008


	//----- nvinfo : EIATTR_SW_WAR
	.align		4
.L_325:
        /*00a8*/ 	.byte	0x04, 0x36
        /*00aa*/ 	.short	(.L_327 - .L_326)
.L_326:
        /*00ac*/ 	.word	0x00000008
.L_327:


//--------------------- .nv.info._ZN3cub18CUB_300001_SM_10006detail10radix_sort30DeviceRadixSortHistogramKernelINS1_5radix10policy_hubIxxjE10Policy1000ELNS0_9SortOrderE0ExjNS1_21identity_decomposer_tEEEvPT2_PKT1_SA_iiT3_ --------------------------
	.section	.nv.info._ZN3cub18CUB_300001_SM_10006detail10radix_sort30DeviceRadixSortHistogramKernelINS1_5radix10policy_hubIxxjE10Policy1000ELNS0_9SortOrderE0ExjNS1_21identity_decomposer_tEEEvPT2_PKT1_SA_iiT3_,"",@"SHT_CUDA_INFO"
	.sectionflags	@""
	.align	4


	//----- nvinfo : EIATTR_CUDA_API_VERSION
	.align		4
        /*0000*/ 	.byte	0x04, 0x37
        /*0002*/ 	.short	(.L_329 - .L_328)
.L_328:
        /*0004*/ 	.word	0x00000082


	//----- nvinfo : EIATTR_KPARAM_INFO
	.align		4
.L_329:
        /*0008*/ 	.byte	0x04, 0x17
        /*000a*/ 	.short	(.L_331 - .L_330)
.L_330:
        /*000c*/ 	.word	0x00000000
        /*0010*/ 	.short	0x0005
        /*0012*/ 	.short	0x001c
        /*0014*/ 	.byte	0x00, 0xf0, 0x05, 0x00


	//----- nvinfo : EIATTR_KPARAM_INFO
	.align		4
.L_331:
        /*0018*/ 	.byte	0x04, 0x17
        /*001a*/ 	.short	(.L_333 - .L_332)
.L_332:
        /*001c*/ 	.word	0x00000000
        /*0020*/ 	.short	0x0004
        /*0022*/ 	.short	0x0018
        /*0024*/ 	.byte	0x00, 0xf0, 0x11, 0x00


	//----- nvinfo : EIATTR_KPARAM_INFO
	.align		4
.L_333:
        /*0028*/ 	.byte	0x04, 0x17
        /*002a*/ 	.short	(.L_335 - .L_334)
.L_334:
        /*002c*/ 	.word	0x00000000
        /*0030*/ 	.short	0x0003
        /*0032*/ 	.short	0x0014
        /*0034*/ 	.byte	0x00, 0xf0, 0x11, 0x00


	//----- nvinfo : EIATTR_KPARAM_INFO
	.align		4
.L_335:
        /*0038*/ 	.byte	0x04, 0x17
        /*003a*/ 	.short	(.L_337 - .L_336)
.L_336:
        /*003c*/ 	.word	0x00000000
        /*0040*/ 	.short	0x0002
        /*0042*/ 	.short	0x0010
        /*0044*/ 	.byte	0x00, 0xf0, 0x11, 0x00


	//----- nvinfo : EIATTR_KPARAM_INFO
	.align		4
.L_337:
        /*0048*/ 	.byte	0x04, 0x17
        /*004a*/ 	.short	(.L_339 - .L_338)
.L_338:
        /*004c*/ 	.word	0x00000000
        /*0050*/ 	.short	0x0001
        /*0052*/ 	.short	0x0008
        /*0054*/ 	.byte	0x00, 0xf5, 0x21, 0x00


	//----- nvinfo : EIATTR_KPARAM_INFO
	.align		4
.L_339:
        /*0058*/ 	.byte	0x04, 0x17
        /*005a*/ 	.short	(.L_341 - .L_340)
.L_340:
        /*005c*/ 	.word	0x00000000
        /*0060*/ 	.short	0x0000
        /*0062*/ 	.short	0x0000
        /*0064*/ 	.byte	0x00, 0xf5, 0x21, 0x00


	//----- nvinfo : EIATTR_SPARSE_MMA_MASK
	.align		4
.L_341:
        /*0068*/ 	.byte	0x03, 0x50
        /*006a*/ 	.short	0x0000


	//----- nvinfo : EIATTR_MAXREG_COUNT
	.align		4
        /*006c*/ 	.byte	0x03, 0x1b
        /*006e*/ 	.short	0x00ff


	//----- nvinfo : EIATTR_NUM_BARRIERS
	.align		4
        /*0070*/ 	.byte	0x02, 0x4c
        /*0072*/ 	.byte	0x01
	.zero		1


	//----- nvinfo : EIATTR_MERCURY_ISA_VERSION
	.align		4
        /*0074*/ 	.byte	0x03, 0x5f
        /*0076*/ 	.short	0x0101


	//----- nvinfo : EIATTR_VRC_CTA_INIT_COUNT
	.align		4
        /*0078*/ 	.byte	0x02, 0x4a
	.zero		1
	.zero		1


	//----- nvinfo : EIATTR_EXIT_INSTR_OFFSETS
	.align		4
        /*007c*/ 	.byte	0x04, 0x1c
        /*007e*/ 	.short	(.L_343 - .L_342)


	//   ....[0]....
.L_342:
        /*0080*/ 	.word	0x00000030


	//   ....[1]....
        /*0084*/ 	.word	0x00002c30


	//----- nvinfo : EIATTR_MAX_THREADS
	.align		4
.L_343:
        /*0088*/ 	.byte	0x04, 0x05
        /*008a*/ 	.short	(.L_345 - .L_344)
.L_344:
        /*008c*/ 	.word	0x00000080
        /*0090*/ 	.word	0x00000001
        /*0094*/ 	.word	0x00000001


	//----- nvinfo : EIATTR_CRS_STACK_SIZE
	.align		4
.L_345:
        /*0098*/ 	.byte	0x04, 0x1e
        /*009a*/ 	.short	(.L_347 - .L_346)
.L_346:
        /*009c*/ 	.word	0x00000000


	//----- nvinfo : EIATTR_CBANK_PARAM_SIZE
	.align		4
.L_347:
        /*00a0*/ 	.byte	0x03, 0x19
        /*00a2*/ 	.short	0x001d


	//----- nvinfo : EIATTR_PARAM_CBANK
	.align		4
        /*00a4*/ 	.byte	0x04, 0x0a
        /*00a6*/ 	.short	(.L_349 - .L_348)
	.align		4
.L_348:
        /*00a8*/ 	.word	index@(.nv.constant0._ZN3cub18CUB_300001_SM_10006detail10radix_sort30DeviceRadixSortHistogramKernelINS1_5radix10policy_hubIxxjE10Policy1000ELNS0_9SortOrderE0ExjNS1_21identity_decomposer_tEEEvPT2_PKT1_SA_iiT3_)
        /*00ac*/ 	.short	0x0380
        /*00ae*/ 	.short	0x001d


	//----- nvinfo : EIATTR_SW_WAR
	.align		4
.L_349:
        /*00b0*/ 	.byte	0x04, 0x36
        /*00b2*/ 	.short	(.L_351 - .L_350)
.L_350:
        /*00b4*/ 	.word	0x00000008
.L_351:


//--------------------- .nv.info._ZN3cub18CUB_300001_SM_10006detail10radix_sort31DeviceRadixSortSingleTileKernelINS1_5radix10policy_hubIxxjE10Policy1000ELNS0_9SortOrderE0ExxjNS1_21identity_decomposer_tEEEvPKT1_PSA_PKT2_PSE_T3_iiT4_ --------------------------
	.section	.nv.info._ZN3cub18CUB_300001_SM_10006detail10radix_sort31DeviceRadixSortSingleTileKernelINS1_5radix10policy_hubIxxjE10Policy1000ELNS0_9SortOrderE0ExxjNS1_21identity_decomposer_tEEEvPKT1_PSA_PKT2_PSE_T3_iiT4_,"",@"SHT_CUDA_INFO"
	.sectionflags	@""
	.align	4


	//----- nvinfo : EIATTR_CUDA_API_VERSION
	.align		4
        /*0000*/ 	.byte	0x04, 0x37
        /*0002*/ 	.short	(.L_353 - .L_352)
.L_352:
        /*0004*/ 	.word	0x00000082


	//----- nvinfo : EIATTR_KPARAM_INFO
	.align		4
.L_353:
        /*0008*/ 	.byte	0x04, 0x17
        /*000a*/ 	.short	(.L_355 - .L_354)
.L_354:
        /*000c*/ 	.word	0x00000000
        /*0010*/ 	.short	0x0007
        /*0012*/ 	.short	0x002c
        /*0014*/ 	.byte	0x00, 0xf0, 0x05, 0x00


	//----- nvinfo : EIATTR_KPARAM_INFO
	.align		4
.L_355:
        /*0018*/ 	.byte	0x04, 0x17
        /*001a*/ 	.short	(.L_357 - .L_356)
.L_356:
        /*001c*/ 	.word	0x00000000
        /*0020*/ 	.short	0x0006
        /*0022*/ 	.short	0x0028
        /*0024*/ 	.byte	0x00, 0xf0, 0x11, 0x00


	//----- nvinfo : EIATTR_KPARAM_INFO
	.align		4
.L_357:
        /*0028*/ 	.byte	0x04, 0x17
        /*002a*/ 	.short	(.L_359 - .L_358)
.L_358:
        /*002c*/ 	.word	0x00000000
        /*0030*/ 	.short	0x0005
        /*0032*/ 	.short	0x0024
        /*0034*/ 	.byte	0x00, 0xf0, 0x11, 0x00


	//----- nvinfo : EIATTR_KPARAM_INFO
	.align		4
.L_359:
        /*0038*/ 	.byte	0x04, 0x17
        /*003a*/ 	.short	(.L_361 - .L_360)
.L_360:
        /*003c*/ 	.word	0x00000000
        /*0040*/ 	.short	0x0004
        /*0042*/ 	.short	0x0020
        /*0044*/ 	.byte	0x00, 0xf0, 0x11, 0x00


	//----- nvinfo : EIATTR_KPARAM_INFO
	.align		4
.L_361:
        /*0048*/ 	.byte	0x04, 0x17
        /*004a*/ 	.short	(.L_363 - .L_362)
.L_362:
        /*004c*/ 	.word	0x00000000
        /*0050*/ 	.short	0x0003
        /*0052*/ 	.short	0x0018
        /*0054*/ 	.byte	0x00, 0xf5, 0x21, 0x00


	//----- nvinfo : EIATTR_KPARAM_INFO
	.align		4
.L_363:
        /*0058*/ 	.byte	0x04, 0x17
        /*005a*/ 	.short	(.L_365 - .L_364)
.L_364:
        /*005c*/ 	.word	0x00000000
        /*0060*/ 	.short	0x0002
        /*0062*/ 	.short	0x0010
        /*0064*/ 	.byte	0x00, 0xf5, 0x21, 0x00


	//----- nvinfo : EIATTR_KPARAM_INFO
	.align		4
.L_365:
        /*0068*/ 	.byte	0x04, 0x17
        /*006a*/ 	.short	(.L_367 - .L_366)
.L_366:
        /*006c*/ 	.word	0x00000000
        /*0070*/ 	.short	0x0001
        /*0072*/ 	.short	0x0008
        /*0074*/ 	.byte	0x00, 0xf5, 0x21, 0x00


	//----- nvinfo : EIATTR_KPARAM_INFO
	.align		4
.L_367:
        /*0078*/ 	.byte	0x04, 0x17
        /*007a*/ 	.short	(.L_369 - .L_368)
.L_368:
        /*007c*/ 	.word	0x00000000
        /*0080*/ 	.short	0x0000
        /*0082*/ 	.short	0x0000
        /*0084*/ 	.byte	0x00, 0xf5, 0x21, 0x00


	//----- nvinfo : EIATTR_SPARSE_MMA_MASK
	.align		4
.L_369:
        /*0088*/ 	.byte	0x03, 0x50
        /*008a*/ 	.short	0x0000


	//----- nvinfo : EIATTR_MAXREG_COUNT
	.align		4
        /*008c*/ 	.byte	0x03, 0x1b
        /*008e*/ 	.short	0x00ff


	//----- nvinfo : EIATTR_NUM_BARRIERS
	.align		4
        /*0090*/ 	.byte	0x02, 0x4c
        /*0092*/ 	.byte	0x01
	.zero		1


	//----- nvinfo : EIATTR_MERCURY_ISA_VERSION
	.align		4
        /*0094*/ 	.byte	0x03, 0x5f
        /*0096*/ 	.short	0x0101


	//----- nvinfo : EIATTR_COOP_GROUP_MASK_REGIDS
	.align		4
        /*0098*/ 	.byte	0x04, 0x29
        /*009a*/ 	.short	(.L_371 - .L_370)


	//   ....[0]....
.L_370:
        /*009c*/ 	.word	0xffffffff


	//   ....[1]....
        /*00a0*/ 	.word	0xffffffff


	//   ....[2]....
        /*00a4*/ 	.word	0xffffffff


	//   ....[3]....
        /*00a8*/ 	.word	0xffffffff


	//   ....[4]....
        /*00ac*/ 	.word	0xffffffff


	//----- nvinfo : EIATTR_COOP_GROUP_INSTR_OFFSETS
	.align		4
.L_371:
        /*00b0*/ 	.byte	0x04, 0x28
        /*00b2*/ 	.short	(.L_373 - .L_372)


	//   ....[0]....
.L_372:
        /*00b4*/ 	.word	0x000013f0


	//   ....[1]....
        /*00b8*/ 	.word	0x00001410


	//   ....[2]....
        /*00bc*/ 	.word	0x00001430


	//   ....[3]....
        /*00c0*/ 	.word	0x00001450


	//   ....[4]....
        /*00c4*/ 	.word	0x00001470


	//----- nvinfo : EIATTR_VRC_CTA_INIT_COUNT
	.align		4
.L_373:
        /*00c8*/ 	.byte	0x02, 0x4a
	.zero		1
	.zero		1


	//----- nvinfo : EIATTR_EXIT_INSTR_OFFSETS
	.align		4
        /*00cc*/ 	.byte	0x04, 0x1c
        /*00ce*/ 	.short	(.L_375 - .L_374)


	//   ....[0]....
.L_374:
        /*00d0*/ 	.word	0x00002550


	//   ....[1]....
        /*00d4*/ 	.word	0x000025a0


	//----- nvinfo : EIATTR_MAX_THREADS
	.align		4
.L_375:
        /*00d8*/ 	.byte	0x04, 0x05
        /*00da*/ 	.short	(.L_377 - .L_376)
.L_376:
        /*00dc*/ 	.word	0x00000100
        /*00e0*/ 	.word	0x00000001
        /*00e4*/ 	.word	0x00000001


	//----- nvinfo : EIATTR_CBANK_PARAM_SIZE
	.align		4
.L_377:
        /*00e8*/ 	.byte	0x03, 0x19
        /*00ea*/ 	.short	0x002d


	//----- nvinfo : EIATTR_PARAM_CBANK
	.align		4
        /*00ec*/ 	.byte	0x04, 0x0a
        /*00ee*/ 	.short	(.L_379 - .L_378)
	.align		4
.L_378:
        /*00f0*/ 	.word	index@(.nv.constant0._ZN3cub18CUB_300001_SM_10006detail10radix_sort31DeviceRadixSortSingleTileKernelINS1_5radix10policy_hubIxxjE10Policy1000ELNS0_9SortOrderE0ExxjNS1_21identity_decomposer_tEEEvPKT1_PSA_PKT2_PSE_T3_iiT4_)
        /*00f4*/ 	.short	0x0380
        /*00f6*/ 	.short	0x002d


	//----- nvinfo : EIATTR_SW_WAR
	.align		4
.L_379:
        /*00f8*/ 	.byte	0x04, 0x36
        /*00fa*/ 	.short	(.L_381 - .L_380)
.L_380:
        /*00fc*/ 	.word	0x00000008
.L_381:


//--------------------- .nv.info._ZN3cub18CUB_300001_SM_10006detail10radix_sort29DeviceRadixSortOnesweepKernelINS1_5radix10policy_hubIfijE10Policy1000ELNS0_9SortOrderE1EfijiiNS1_21identity_decomposer_tEEEvPT5_SB_PT3_PKSC_PT1_PKSG_PT2_PKSK_T4_iiT6_ --------------------------
	.section	.nv.info._ZN3cub18CUB_300001_SM_10006detail10radix_sort29DeviceRadixSortOnesweepKernelINS1_5radix10policy_hubIfijE10Policy1000ELNS0_9SortOrderE1EfijiiNS1_21identity_decomposer_tEEEvPT5_SB_PT3_PKSC_PT1_PKSG_PT2_PKSK_T4_iiT6_,"",@"SHT_CUDA_INFO"
	.sectionflags	@""
	.align	4


	//----- nvinfo : EIATTR_CUDA_API_VERSION
	.align		4
        /*0000*/ 	.byte	0x04, 0x37
        /*0002*/ 	.short	(.L_383 - .L_382)
.L_382:
        /*0004*/ 	.word	0x00000082


	//----- nvinfo : EIATTR_KPARAM_INFO
	.align		4
.L_383:
        /*0008*/ 	.byte	0x04, 0x17
        /*000a*/ 	.short	(.L_385 - .L_384)
.L_384:
        /*000c*/ 	.word	0x00000000
        /*0010*/ 	.short	0x000b
        /*0012*/ 	.short	0x004c
        /*0014*/ 	.byte	0x00, 0xf0, 0x05, 0x00


	//----- nvinfo : EIATTR_KPARAM_INFO
	.align		4
.L_385:
        /*0018*/ 	.byte	0x04, 0x17
        /*001a*/ 	.short	(.L_387 - .L_386)
.L_386:
        /*001c*/ 	.word	0x00000000
        /*0020*/ 	.short	0x000a
        /*0022*/ 	.short	0x0048
        /*0024*/ 	.byte	0x00, 0xf0, 0x11, 0x00


	//----- nvinfo : EIATTR_KPARAM_INFO
	.align		4
.L_387:
        /*0028*/ 	.byte	0x04, 0x17
        /*002a*/ 	.short	(.L_389 - .L_388)
.L_388:
        /*002c*/ 	.word	0x00000000
        /*0030*/ 	.short	0x0009
        /*0032*/ 	.short	0x0044
        /*0034*/ 	.byte	0x00, 0xf0, 0x11, 0x00


	//----- nvinfo : EIATTR_KPARAM_INFO
	.align		4
.L_389:
        /*0038*/ 	.byte	0x04, 0x17
        /*003a*/ 	.short	(.L_391 - .L_390)
.L_390:
        /*003c*/ 	.word	0x00000000
        /*0040*/ 	.short	0x0008
        /*0042*/ 	.short	0x0040
        /*0044*/ 	.byte	0x00, 0xf0, 0x11, 0x00


	//----- nvinfo : EIATTR_KPARAM_INFO
	.align		4
.L_391:
        /*0048*/ 	.byte	0x04, 0x17
        /*004a*/ 	.short	(.L_393 - .L_392)
.L_392:
        /*004c*/ 	.word	0x00000000
        /*0050*/ 	.short	0x0007
        /*0052*/ 	.short	0x0038
        /*0054*/ 	.byte	0x00, 0xf5, 0x21, 0x00


	//----- nvinfo : EIATTR_KPARAM_INFO
	.align		4
.L_393:
        /*0058*/ 	.byte	0x04, 0x17
        /*005a*/ 	.short	(.L_395 - .L_394)
.L_394:
        /*005c*/ 	.word	0x00000000
        /*0060*/ 	.short	0x0006
        /*0062*/ 	.short	0x0030
        /*0064*/ 	.byte	0x00, 0xf5, 0x21, 0x00


	//----- nvinfo : EIATTR_KPARAM_INFO
	.align		4
.L_395:
        /*0068*/ 	.byte	0x04, 0x17
        /*006a*/ 	.short	(.L_397 - .L_396)
.L_396:
        /*006c*/ 	.word	0x00000000
        /*0070*/ 	.short	0x0005
        /*0072*/ 	.short	0x0028
        /*0074*/ 	.byte	0x00, 0xf5, 0x21, 0x00


	//----- nvinfo : EIATTR_KPARAM_INFO
	.align		4
.L_397:
        /*0078*/ 	.byte	0x04, 0x17
        /*007a*/ 	.short	(.L_399 - .L_398)
.L_398:
        /*007c*/ 	.word	0x00000000
        /*0080*/ 	.short	0x0004
        /*0082*/ 	.short	0x0020
        /*0084*/ 	.byte	0x00, 0xf5, 0x21, 0x00


	//----- nvinfo : EIATTR_KPARAM_INFO
	.align		4
.L_399:
        /*0088*/ 	.byte	0x04, 0x17
        /*008a*/ 	.short	(.L_401 - .L_400)
.L_400:
        /*008c*/ 	.word	0x00000000
        /*0090*/ 	.short	0x0003
        /*0092*/ 	.short	0x0018
        /*0094*/ 	.byte	0x00, 0xf5, 0x21, 0x00


	//----- nvinfo : EIATTR_KPARAM_INFO
	.align		4
.L_401:
        /*0098*/ 	.byte	0x04, 0x17
        /*009a*/ 	.short	(.L_403 - .L_402)
.L_402:
        /*009c*/ 	.word	0x00000000
        /*00a0*/ 	.short	0x0002
        /*00a2*/ 	.short	0x0010
        /*00a4*/ 	.byte	0x00, 0xf5, 0x21, 0x00


	//----- nvinfo : EIATTR_KPARAM_INFO
	.align		4
.L_403:
        /*00a8*/ 	.byte	0x04, 0x17
        /*00aa*/ 	.short	(.L_405 - .L_404)
.L_404:
        /*00ac*/ 	.word	0x00000000
        /*00b0*/ 	.short	0x0001
        /*00b2*/ 	.short	0x0008
        /*00b4*/ 	.byte	0x00, 0xf5, 0x21, 0x00


	//----- nvinfo : EIATTR_KPARAM_INFO
	.align		4
.L_405:
        /*00b8*/ 	.byte	0x04, 0x17
        /*00ba*/ 	.short	(.L_407 - .L_406)
.L_406:
        /*00bc*/ 	.word	0x00000000
        /*00c0*/ 	.short	0x0000
        /*00c2*/ 	.short	0x0000
        /*00c4*/ 	.byte	0x00, 0xf5, 0x21, 0x00


	//----- nvinfo : EIATTR_SPARSE_MMA_MASK
	.align		4
.L_407:
        /*00c8*/ 	.byte	0x03, 0x50
        /*00ca*/ 	.short	0x0000


	//----- nvinfo : EIATTR_MAXREG_COUNT
	.align		4
        /*00cc*/ 	.byte	0x03, 0x1b
        /*00ce*/ 	.short	0x00a8


	//----- nvinfo : EIATTR_NUM_BARRIERS
	.align		4
        /*00d0*/ 	.byte	0x02, 0x4c
        /*00d2*/ 	.byte	0x01
	.zero		1


	//----- nvinfo : EIATTR_MERCURY_ISA_VERSION
	.align		4
        /*00d4*/ 	.byte	0x03, 0x5f
        /*00d6*/ 	.short	0x0101


	//----- nvinfo : EIATTR_COOP_GROUP_MASK_REGIDS
	.align		4
        /*00d8*/ 	.byte	0x04, 0x29
        /*00da*/ 	.short	(.L_409 - .L_408)


	//   ....[0]....
.L_408:
        /*00dc*/ 	.word	0xffffffff


	//   ....[1]....
        /*00e0*/ 	.word	0x05000000


	//   ....[2]....
        /*00e4*/ 	.word	0xffffffff


	//   ....[3]....
        /*00e8*/ 	.word	0xffffffff


	//   ....[4]....
        /*00ec*/ 	.word	0xffffffff


	//   ....[5]....
        /*00f0*/ 	.word	0xffffffff


	//   ....[6]....
        /*00f4*/ 	.word	0xffffffff


	//   ....[7]....
        /*00f8*/ 	.word	0xffffffff


	//   ....[8]....
        /*00fc*/ 	.word	0xffffffff


	//   ....[9]....
        /*0100*/ 	.word	0xffffffff


	//   ....[10]....
        /*0104*/ 	.word	0xffffffff


	//   ....[11]....
        /*0108*/ 	.word	0xffffffff


	//   ....[12]....
        /*010c*/ 	.word	0xffffffff


	//   ....[13]....
        /*0110*/ 	.word	0xffffffff


	//   ....[14]....
        /*0114*/ 	.word	0xffffffff


	//   ....[15]....
        /*0118*/ 	.word	0xffffffff


	//   ....[16]....
        /*011c*/ 	.word	0xffffffff


	//   ....[17]....
        /*0120*/ 	.word	0xffffffff


	//   ....[18]....
        /*0124*/ 	.word	0xffffffff


	//   ....[19]....
        /*0128*/ 	.word	0xffffffff


	//   ....[20]....
        /*012c*/ 	.word	0xffffffff


	//   ....[21]....
        /*0130*/ 	.word	0xffffffff


	//   ....[22]....
        /*0134*/ 	.word	0xffffffff


	//   ....[23]....
        /*0138*/ 	.word	0xffffffff


	//   ....[24]....
        /*013c*/ 	.word	0xffffffff


	//   ....[25]....
        /*0140*/ 	.word	0xffffffff


	//   ....[26]....
        /*0144*/ 	.word	0xffffffff


	//   ....[27]....
        /*0148*/ 	.word	0xffffffff


	//   ....[28]....
        /*014c*/ 	.word	0xffffffff


	//   ....[29]....
        /*0150*/ 	.word	0xffffffff


	//   ....[30]....
        /*0154*/ 	.word	0xffffffff


	//   ....[31]....
        /*0158*/ 	.word	0xffffffff


	//   ....[32]....
        /*015c*/ 	.word	0xffffffff


	//   ....[33]....
        /*0160*/ 	.word	0xffffffff


	//   ....[34]....
        /*0164*/ 	.word	0xffffffff


	//   ....[35]....
        /*0168*/ 	.word	0xffffffff


	//   ....[36]....
        /*016c*/ 	.word	0xffffffff


	//   ....[37]....
        /*0170*/ 	.word	0xffffffff


	//   ....[38]....
        /*0174*/ 	.word	0xffffffff


	//   ....[39]....
        /*0178*/ 	.word	0xffffffff


	//   ....[40]....
        /*017c*/ 	.word	0xffffffff


	//   ....[41]....
        /*0180*/ 	.word	0xffffffff


	//   ....[42]....
        /*0184*/ 	.word	0xffffffff


	//   ....[43]....
        /*0188*/ 	.word	0xffffffff


	//   ....[44]....
        /*018c*/ 	.word	0xffffffff


	//   ....[45]....
        /*0190*/ 	.word	0xffffffff


	//   ....[46]....
        /*0194*/ 	.word	0xffffffff


	//   ....[47]....
        /*0198*/ 	.word	0xffffffff


	//   ....[48]....
        /*019c*/ 	.word	0xffffffff


	//   ....[49]....
        /*01a0*/ 	.word	0xffffffff


	//   ....[50]....
        /*01a4*/ 	.word	0xffffffff


	//   ....[51]....
        /*01a8*/ 	.word	0xffffffff


	//   ....[52]....
        /*01ac*/ 	.word	0xffffffff


	//   ....[53]....
        /*01b0*/ 	.word	0xffffffff


	//   ....[54]....
        /*01b4*/ 	.word	0xffffffff


	//   ....[55]....
        /*01b8*/ 	.word	0xffffffff


	//   ....[56]....
        /*01bc*/ 	.word	0xffffffff


	//   ....[57]....
        /*01c0*/ 	.word	0xffffffff


	//   ....[58]....
        /*01c4*/ 	.word	0xffffffff


	//   ....[59]....
        /*01c8*/ 	.word	0xffffffff


	//   ....[60]....
        /*01cc*/ 	.word	0xffffffff


	//   ....[61]....
        /*01d0*/ 	.word	0xffffffff


	//   ....[62]....
        /*01d4*/ 	.word	0xffffffff


	//   ....[63]....
        /*01d8*/ 	.word	0xffffffff


	//   ....[64]....
        /*01dc*/ 	.word	0xffffffff


	//   ....[65]....
        /*01e0*/ 	.word	0xffffffff


	//   ....[66]....
        /*01e4*/ 	.word	0xffffffff


	//   ....[67]....
        /*01e8*/ 	.word	0xffffffff


	//   ....[68]....
        /*01ec*/ 	.word	0xffffffff


	//   ....[69]....
        /*01f0*/ 	.word	0xffffffff


	//   ....[70]....
        /*01f4*/ 	.word	0xffffffff


	//   ....[71]....
        /*01f8*/ 	.word	0xffffffff


	//   ....[72]....
        /*01fc*/ 	.word	0xffffffff


	//   ....[73]....
        /*0200*/ 	.word	0xffffffff


	//   ....[74]....
        /*0204*/ 	.word	0xffffffff


	//   ....[75]....
        /*0208*/ 	.word	0xffffffff


	//   ....[76]....
        /*020c*/ 	.word	0xffffffff


	//   ....[77]....
        /*0210*/ 	.word	0xffffffff


	//   ....[78]....
        /*0214*/ 	.word	0xffffffff


	//   ....[79]....
        /*0218*/ 	.word	0xffffffff


	//   ....[80]....
        /*021c*/ 	.word	0xffffffff


	//   ....[81]....
        /*0220*/ 	.word	0xffffffff


	//   ....[82]....
        /*0224*/ 	.word	0xffffffff


	//   ....[83]....
        /*0228*/ 	.word	0xffffffff


	//   ....[84]....
        /*022c*/ 	.word	0xffffffff


	//   ....[85]....
        /*0230*/ 	.word	0xffffffff


	//   ....[86]....
        /*0234*/ 	.word	0xffffffff


	//   ....[87]....
        /*0238*/ 	.word	0xffffffff


	//   ....[88]....
        /*023c*/ 	.word	0xffffffff


	//   ....[89]....
        /*0240*/ 	.word	0xffffffff


	//   ....[90]....
        /*0244*/ 	.word	0xffffffff


	//   ....[91]....
        /*0248*/ 	.word	0xffffffff


	//   ....[92]....
        /*024c*/ 	.word	0xffffffff


	//   ....[93]....
        /*0250*/ 	.word	0xffffffff


	//   ....[94]....
        /*0254*/ 	.word	0xffffffff


	//   ....[95]....
        /*0258*/ 	.word	0xffffffff


	//   ....[96]....
        /*025c*/ 	.word	0xffffffff


	//   ....[97]....
        /*0260*/ 	.word	0xffffffff


	//   ....[98]....
        /*0264*/ 	.word	0xffffffff


	//   ....[99]....
        /*0268*/ 	.word	0xffffffff


	//   ....[100]....
        /*026c*/ 	.word	0xffffffff


	//   ....[101]....
        /*0270*/ 	.word	0xffffffff


	//   ....[102]....
        /*0274*/ 	.word	0xffffffff


	//   ....[103]....
        /*0278*/ 	.word	0xffffffff


	//   ....[104]....
        /*027c*/ 	.word	0xffffffff


	//   ....[105]....
        /*0280*/ 	.word	0xffffffff


	//   ....[106]....
        /*0284*/ 	.word	0xffffffff


	//   ....[107]....
        /*0288*/ 	.word	0xffffffff


	//   ....[108]....
        /*028c*/ 	.word	0xffffffff


	//   ....[109]....
        /*0290*/ 	.word	0xffffffff


	//   ....[110]....
        /*0294*/ 	.word	0xffffffff


	//   ....[111]....
        /*0298*/ 	.word	0xffffffff


	//   ....[112]....
        /*029c*/ 	.word	0xffffffff


	//   ....[113]....
        /*02a0*/ 	.word	0xffffffff


	//   ....[114]....
        /*02a4*/ 	.word	0xffffffff


	//   ....[115]....
        /*02a8*/ 	.word	0xffffffff


	//   ....[116]....
        /*02ac*/ 	.word	0xffffffff


	//   ....[117]....
        /*02b0*/ 	.word	0xffffffff


	//   ....[118]....
        /*02b4*/ 	.word	0xffffffff


	//   ....[119]....
        /*02b8*/ 	.word	0xffffffff


	//   ....[120]....
        /*02bc*/ 	.word	0xffffffff


	//   ....[121]....
        /*02c0*/ 	.word	0xffffffff


	//   ....[122]....
        /*02c4*/ 	.word	0xffffffff


	//   ....[123]....
        /*02c8*/ 	.word	0xffffffff


	//   ....[124]....
        /*02cc*/ 	.word	0xffffffff


	//   ....[125]....
        /*02d0*/ 	.word	0xffffffff


	//   ....[126]....
        /*02d4*/ 	.word	0xffffffff


	//   ....[127]....
        /*02d8*/ 	.word	0xffffffff


	//   ....[128]....
        /*02dc*/ 	.word	0xffffffff


	//   ....[129]....
        /*02e0*/ 	.word	0xffffffff


	//   ....[130]....
        /*02e4*/ 	.word	0xffffffff


	//   ....[131]....
        /*02e8*/ 	.word	0xffffffff


	//   ....[132]....
        /*02ec*/ 	.word	0xffffffff


	//   ....[133]....
        /*02f0*/ 	.word	0xffffffff


	//   ....[134]....
        /*02f4*/ 	.word	0xffffffff


	//   ....[135]....
        /*02f8*/ 	.word	0xffffffff


	//   ....[136]....
        /*02fc*/ 	.word	0xffffffff


	//   ....[137]....
        /*0300*/ 	.word	0xffffffff


	//   ....[138]....
        /*0304*/ 	.word	0xffffffff


	//   ....[139]....
        /*0308*/ 	.word	0xffffffff


	//   ....[140]....
        /*030c*/ 	.word	0xffffffff


	//   ....[141]....
        /*0310*/ 	.word	0xffffffff


	//   ....[142]....
        /*0314*/ 	.word	0xffffffff


	//   ....[143]....
        /*0318*/ 	.word	0xffffffff


	//   ....[144]....
        /*031c*/ 	.word	0xffffffff


	//   ....[145]....
        /*0320*/ 	.word	0xffffffff


	//   ....[146]....
        /*0324*/ 	.word	0xffffffff


	//   ....[147]....
        /*0328*/ 	.word	0xffffffff


	//   ....[148]....
        /*032c*/ 	.word	0xffffffff


	//   ....[149]....
        /*0330*/ 	.word	0xffffffff


	//   ....[150]....
        /*0334*/ 	.word	0xffffffff


	//   ....[151]....
        /*0338*/ 	.word	0xffffffff


	//   ....[152]....
        /*033c*/ 	.word	0xffffffff


	//   ....[153]....
        /*0340*/ 	.word	0xffffffff


	//   ....[154]....
        /*0344*/ 	.word	0xffffffff


	//   ....[155]....
        /*0348*/ 	.word	0xffffffff


	//   ....[156]....
        /*034c*/ 	.word	0xffffffff


	//   ....[157]....
        /*0350*/ 	.word	0xffffffff


	//   ....[158]....
        /*0354*/ 	.word	0xffffffff


	//   ....[159]....
        /*0358*/ 	.word	0xffffffff


	//   ....[160]....
        /*035c*/ 	.word	0xffffffff


	//   ....[161]....
        /*0360*/ 	.word	0xffffffff


	//   ....[162]....
        /*0364*/ 	.word	0xffffffff


	//   ....[163]....
        /*0368*/ 	.word	0xffffffff


	//   ....[164]....
        /*036c*/ 	.word	0xffffffff


	//   ....[165]....
        /*0370*/ 	.word	0xffffffff


	//   ....[166]....
        /*0374*/ 	.word	0xffffffff


	//   ....[167]....
        /*0378*/ 	.word	0xffffffff


	//   ....[168]....
        /*037c*/ 	.word	0xffffffff


	//   ....[169]....
        /*0380*/ 	.word	0xffffffff


	//   ....[170]....
        /*0384*/ 	.word	0xffffffff


	//   ....[171]....
        /*0388*/ 	.word	0xffffffff


	//   ....[172]....
        /*038c*/ 	.word	0xffffffff


	//   ....[173]....
        /*0390*/ 	.word	0xffffffff


	//   ....[174]....
        /*0394*/ 	.word	0xffffffff


	//   ....[175]....
        /*0398*/ 	.word	0xffffffff


	//   ....[176]....
        /*039c*/ 	.word	0xffffffff


	//   ....[177]....
        /*03a0*/ 	.word	0xffffffff


	//   ....[178]....
        /*03a4*/ 	.word	0xffffffff


	//   ....[179]....
        /*03a8*/ 	.word	0xffffffff


	//   ....[180]....
        /*03ac*/ 	.word	0xffffffff


	//   ....[181]....
        /*03b0*/ 	.word	0xffffffff


	//   ....[182]....
        /*03b4*/ 	.word	0xffffffff


	//   ....[183]....
        /*03b8*/ 	.word	0xffffffff


	//   ....[184]....
        /*03bc*/ 	.word	0xffffffff


	//   ....[185]....
        /*03c0*/ 	.word	0xffffffff


	//   ....[186]....
        /*03c4*/ 	.word	0xffffffff


	//   ....[187]....
        /*03c8*/ 	.word	0xffffffff


	//   ....[188]....
        /*03cc*/ 	.word	0xffffffff


	//   ....[189]....
        /*03d0*/ 	.word	0xffffffff


	//   ....[190]....
        /*03d4*/ 	.word	0xffffffff


	//   ....[191]....
        /*03d8*/ 	.word	0xffffffff


	//   ....[192]....
        /*03dc*/ 	.word	0xffffffff


	//   ....[193]....
        /*03e0*/ 	.word	0xffffffff


	//   ....[194]....
        /*03e4*/ 	.word	0xffffffff


	//   ....[195]....
        /*03e8*/ 	.word	0xffffffff


	//   ....[196]....
        /*03ec*/ 	.word	0xffffffff


	//   ....[197]....
        /*03f0*/ 	.word	0xffffffff


	//   ....[198]....
        /*03f4*/ 	.word	0xffffffff


	//   ....[199]....
        /*03f8*/ 	.word	0xffffffff


	//   ....[200]....
        /*03fc*/ 	.word	0xffffffff


	//   ....[201]....
        /*0400*/ 	.word	0xffffffff


	//   ....[202]....
        /*0404*/ 	.word	0xffffffff


	//   ....[203]....
        /*0408*/ 	.word	0xffffffff


	//   ....[204]....
        /*040c*/ 	.word	0xffffffff


	//   ....[205]....
        /*0410*/ 	.word	0xffffffff


	//   ....[206]....
        /*0414*/ 	.word	0xffffffff


	//   ....[207]....
        /*0418*/ 	.word	0xffffffff


	//   ....[208]....
        /*041c*/ 	.word	0xffffffff


	//   ....[209]....
        /*0420*/ 	.word	0xffffffff


	//   ....[210]....
        /*0424*/ 	.word	0xffffffff


	//   ....[211]....
        /*0428*/ 	.word	0xffffffff


	//   ....[212]....
        /*042c*/ 	.word	0xffffffff


	//   ....[213]....
        /*0430*/ 	.word	0xffffffff


	//   ....[214]....
        /*0434*/ 	.word	0x05000005


	//   ....[215]....
        /*0438*/ 	.word	0xffffffff


	//   ....[216]....
        /*043c*/ 	.word	0xffffffff


	//   ....[217]....
        /*0440*/ 	.word	0xffffffff


	//   ....[218]....
        /*0444*/ 	.word	0xffffffff


	//   ....[219]....
        /*0448*/ 	.word	0xffffffff


	//   ....[220]....
        /*044c*/ 	.word	0xffffffff


	//   ....[221]....
        /*0450*/ 	.word	0xffffffff


	//   ....[222]....
        /*0454*/ 	.word	0xffffffff


	//   ....[223]....
        /*0458*/ 	.word	0xffffffff


	//   ....[224]....
        /*045c*/ 	.word	0xffffffff


	//   ....[225]....
        /*0460*/ 	.word	0xffffffff


	//   ....[226]....
        /*0464*/ 	.word	0xffffffff


	//   ....[227]....
        /*0468*/ 	.word	0xffffffff


	//   ....[228]....
        /*046c*/ 	.word	0xffffffff


	//   ....[229]....
        /*0470*/ 	.word	0xffffffff


	//   ....[230]....
        /*0474*/ 	.word	0xffffffff


	//   ....[231]....
        /*0478*/ 	.word	0xffffffff


	//   ....[232]....
        /*047c*/ 	.word	0xffffffff


	//   ....[233]....
        /*0480*/ 	.word	0xffffffff


	//   ....[234]....
        /*0484*/ 	.word	0xffffffff


	//   ....[235]....
        /*0488*/ 	.word	0xffffffff


	//   ....[236]....
        /*048c*/ 	.word	0xffffffff


	//   ....[237]....
        /*0490*/ 	.word	0xffffffff


	//   ....[238]....
        /*0494*/ 	.word	0xffffffff


	//   ....[239]....
        /*0498*/ 	.word	0xffffffff


	//   ....[240]....
        /*049c*/ 	.word	0xffffffff


	//   ....[241]....
        /*04a0*/ 	.word	0xffffffff


	//   ....[242]....
        /*04a4*/ 	.word	0xffffffff


	//   ....[243]....
        /*04a8*/ 	.word	0xffffffff


	//   ....[244]....
        /*04ac*/ 	.word	0xffffffff


	//   ....[245]....
        /*04b0*/ 	.word	0xffffffff


	//   ....[246]....
        /*04b4*/ 	.word	0xffffffff


	//   ....[247]....
        /*04b8*/ 	.word	0xffffffff


	//   ....[248]....
        /*04bc*/ 	.word	0xffffffff


	//   ....[249]....
        /*04c0*/ 	.word	0xffffffff


	//   ....[250]....
        /*04c4*/ 	.word	0xffffffff


	//   ....[251]....
        /*04c8*/ 	.word	0xffffffff


	//   ....[252]....
        /*04cc*/ 	.word	0xffffffff


	//   ....[253]....
        /*04d0*/ 	.word	0xffffffff


	//   ....[254]....
        /*04d4*/ 	.word	0xffffffff


	//   ....[255]....
        /*04d8*/ 	.word	0xffffffff


	//   ....[0]....
        /*04dc*/ 	.word	0xffffffff


	//   ....[1]....
        /*04e0*/ 	.word	0xffffffff


	//   ....[2]....
        /*04e4*/ 	.word	0xffffffff


	//   ....[3]....
        /*04e8*/ 	.word	0xffffffff


	//   ....[4]....
        /*04ec*/ 	.word	0xffffffff


	//   ....[5]....
        /*04f0*/ 	.word	0xffffffff


	//   ....[6]....
        /*04f4*/ 	.word	0xffffffff


	//   ....[7]....
        /*04f8*/ 	.word	0xffffffff


	//   ....[8]....
        /*04fc*/ 	.word	0xffffffff


	//   ....[9]....
        /*0500*/ 	.word	0xffffffff


	//   ....[10]....
        /*0504*/ 	.word	0xffffffff


	//   ....[11]....
        /*0508*/ 	.word	0xffffffff


	//   ....[12]....
        /*050c*/ 	.word	0xffffffff


	//   ....[13]....
        /*0510*/ 	.word	0xffffffff


	//   ....[14]....
        /*0514*/ 	.word	0xffffffff


	//   ....[15]....
        /*0518*/ 	.word	0xffffffff


	//   ....[16]....
        /*051c*/ 	.word	0xffffffff


	//   ....[17]....
        /*0520*/ 	.word	0xffffffff


	//   ....[18]....
        /*0524*/ 	.word	0xffffffff


	//   ....[19]....
        /*0528*/ 	.word	0xffffffff


	//   ....[20]....
        /*052c*/ 	.word	0xffffffff


	//   ....[21]....
        /*0530*/ 	.word	0xffffffff


	//   ....[22]....
        /*0534*/ 	.word	0xffffffff


	//   ....[23]....
        /*0538*/ 	.word	0xffffffff


	//   ....[24]....
        /*053c*/ 	.word	0xffffffff


	//   ....[25]....
        /*0540*/ 	.word	0xffffffff


	//   ....[26]....
        /*0544*/ 	.word	0xffffffff


	//   ....[27]....
        /*0548*/ 	.word	0xffffffff


	//   ....[28]....
        /*054c*/ 	.word	0xffffffff


	//   ....[29]....
        /*0550*/ 	.word	0xffffffff


	//   ....[30]....
        /*0554*/ 	.word	0xffffffff


	//   ....[31]....
        /*0558*/ 	.word	0xffffffff


	//   ....[32]....
        /*055c*/ 	.word	0xffffffff


	//   ....[33]....
        /*0560*/ 	.word	0xffffffff


	//   ....[34]....
        /*0564*/ 	.word	0xffffffff


	//   ....[35]....
        /*0568*/ 	.word	0xffffffff


	//   ....[36]....
        /*056c*/ 	.word	0xffffffff


	//   ....[37]....
        /*0570*/ 	.word	0xffffffff


	//   ....[38]....
        /*0574*/ 	.word	0xffffffff


	//   ....[39]....
        /*0578*/ 	.word	0xffffffff


	//   ....[40]....
        /*057c*/ 	.word	0xffffffff


	//   ....[41]....
        /*0580*/ 	.word	0xffffffff


	//   ....[42]....
        /*0584*/ 	.word	0xffffffff


	//   ....[43]....
        /*0588*/ 	.word	0xffffffff


	//   ....[44]....
        /*058c*/ 	.word	0xffffffff


	//   ....[45]....
        /*0590*/ 	.word	0xffffffff


	//   ....[46]....
        /*0594*/ 	.word	0xffffffff


	//   ....[47]....
        /*0598*/ 	.word	0xffffffff


	//   ....[48]....
        /*059c*/ 	.word	0xffffffff


	//   ....[49]....
        /*05a0*/ 	.word	0xffffffff


	//   ....[50]....
        /*05a4*/ 	.word	0xffffffff


	//   ....[51]....
        /*05a8*/ 	.word	0x05000040


	//   ....[52]....
        /*05ac*/ 	.word	0x05000040


	//   ....[53]....
        /*05b0*/ 	.word	0x05000040


	//   ....[54]....
        /*05b4*/ 	.word	0x05000040


	//   ....[55]....
        /*05b8*/ 	.word	0x05000040


	//----- nvinfo : EIATTR_COOP_GROUP_INSTR_OFFSETS
	.align		4
.L_409:
        /*05bc*/ 	.byte	0x04, 0x28
        /*05be*/ 	.short	(.L_411 - .L_410)


	//   ....[0]....
.L_410:
        /*05c0*/ 	.word	0x00001150


	//   ....[1]....
        /*05c4*/ 	.word	0x00002180


	//   ....[2]....
        /*05c8*/ 	.word	0x000037f0


	//   ....[3]....
        /*05cc*/ 	.word	0x00003810


	//   ....[4]....
        /*05d0*/ 	.word	0x00003830


	//   ....[5]....
        /*05d4*/ 	.word	0x00003850


	//   ....[6]....
        /*05d8*/ 	.word	0x00003870


	//   ....[7]....
        /*05dc*/ 	.word	0x00003d00


	//   ....[8]....
        /*05e0*/ 	.word	0x00003d10


	//   ....[9]....
        /*05e4*/ 	.word	0x00003d30


	//   ....[10]....
        /*05e8*/ 	.word	0x00003d50


	//   ....[11]....
        /*05ec*/ 	.word	0x00003da0


	//   ....[12]....
        /*05f0*/ 	.word	0x00003dd0


	//   ....[13]....
        /*05f4*/ 	.word	0x00003e10


	//   ....[14]....
        /*05f8*/ 	.word	0x00003e30


	//   ....[15]....
        /*05fc*/ 	.word	0x00003f50


	//   ....[16]....
        /*0600*/ 	.word	0x00003f70


	//   ....[17]....
        /*0604*/ 	.word	0x00003f80


	//   ....[18]....
        /*0608*/ 	.word	0x00003fa0


	//   ....[19]....
        /*060c*/ 	.word	0x00003fe0


	//   ....[20]....
        /*0610*/ 	.word	0x00004010


	//   ....[21]....
        /*0614*/ 	.word	0x00004050


	//   ....[22]....
        /*0618*/ 	.word	0x00004070


	//   ....[23]....
        /*061c*/ 	.word	0x00004090


	//   ....[24]....
        /*0620*/ 	.word	0x00004190


	//   ....[25]....
        /*0624*/ 	.word	0x000041c0


	//   ....[26]....
        /*0628*/ 	.word	0x000041d0


	//   ....[27]....
        /*062c*/ 	.word	0x000041f0


	//   ....[28]....
        /*0630*/ 	.word	0x00004230


	//   ....[29]....
        /*0634*/ 	.word	0x00004260


	//   ....[30]....
        /*0638*/ 	.word	0x000042a0


	//   ....[31]....
        /*063c*/ 	.word	0x000042c0


	//   ....[32]....
        /*0640*/ 	.word	0x000042e0


	//   ....[33]....
        /*0644*/ 	.word	0x00004440


	//   ....[34]....
        /*0648*/ 	.word	0x00004470


	//   ....[35]....
        /*064c*/ 	.word	0x00004480


	//   ....[36]....
        /*0650*/ 	.word	0x000044a0


	//   ....[37]....
        /*0654*/ 	.word	0x000044e0


	//   ....[38]....
        /*0658*/ 	.word	0x00004510


	//   ....[39]....
        /*065c*/ 	.word	0x00004550


	//   ....[40]....
        /*0660*/ 	.word	0x00004570


	//   ....[41]....
        /*0664*/ 	.word	0x00004590


	//   ....[42]....
        /*0668*/ 	.word	0x000046f0


	//   ....[43]....
        /*066c*/ 	.word	0x00004710


	//   ....[44]....
        /*0670*/ 	.word	0x00004720


	//   ....[45]....
        /*0674*/ 	.word	0x00004740


	//   ....[46]....
        /*0678*/ 	.word	0x00004780


	//   ....[47]....
        /*067c*/ 	.word	0x000047b0


	//   ....[48]....
        /*0680*/ 	.word	0x000047f0


	//   ....[49]....
        /*0684*/ 	.word	0x00004810


	//   ....[50]....
        /*0688*/ 	.word	0x00004830


	//   ....[51]....
        /*068c*/ 	.word	0x000049a0


	//   ....[52]....
        /*0690*/ 	.word	0x000049c0


	//   ....[53]....
        /*0694*/ 	.word	0x000049d0


	//   ....[54]....
        /*0698*/ 	.word	0x00004a00


	//   ....[55]....
        /*069c*/ 	.word	0x00004a20


	//   ....[56]....
        /*06a0*/ 	.word	0x00004a70


	//   ....[57]....
        /*06a4*/ 	.word	0x00004a90


	//   ....[58]....
        /*06a8*/ 	.word	0x00004ad0


	//   ....[59]....
        /*06ac*/ 	.word	0x00004af0


	//   ....[60]....
        /*06b0*/ 	.word	0x00004be0


	//   ....[61]....
        /*06b4*/ 	.word	0x00004c00


	//   ....[62]....
        /*06b8*/ 	.word	0x00004c10


	//   ....[63]....
        /*06bc*/ 	.word	0x00004c40


	//   ....[64]....
        /*06c0*/ 	.word	0x00004c70


	//   ....[65]....
        /*06c4*/ 	.word	0x00004cc0


	//   ....[66]....
        /*06c8*/ 	.word	0x00004cd0


	//   ....[67]....
        /*06cc*/ 	.word	0x00004d10


	//   ....[68]....
        /*06d0*/ 	.word	0x00004d40


	//   ....[69]....
        /*06d4*/ 	.word	0x00004e40


	//   ....[70]....
        /*06d8*/ 	.word	0x00004e50


	//   ....[71]....
        /*06dc*/ 	.word	0x00004ea0


	//   ....[72]....
        /*06e0*/ 	.word	0x00004ed0


	//   ....[73]....
        /*06e4*/ 	.word	0x00004f00


	//   ....[74]....
        /*06e8*/ 	.word	0x00004f30


	//   ....[75]....
        /*06ec*/ 	.word	0x00004f60


	//   ....[76]....
        /*06f0*/ 	.word	0x00004f90


	//   ....[77]....
        /*06f4*/ 	.word	0x00004fc0


	//   ....[78]....
        /*06f8*/ 	.word	0x00005080


	//   ....[79]....
        /*06fc*/ 	.word	0x00005090


	//   ....[80]....
        /*0700*/ 	.word	0x000050e0


	//   ....[81]....
        /*0704*/ 	.word	0x00005110


	//   ....[82]....
        /*0708*/ 	.word	0x00005140


	//   ....[83]....
        /*070c*/ 	.word	0x00005170


	//   ....[84]....
        /*0710*/ 	.word	0x000051a0


	//   ....[85]....
        /*0714*/ 	.word	0x000051d0


	//   ....[86]....
        /*0718*/ 	.word	0x00005200


	//   ....[87]....
        /*071c*/ 	.word	0x000052a0


	//   ....[88]....
        /*0720*/ 	.word	0x000052d0


	//   ....[89]....
        /*0724*/ 	.word	0x000052e0


	//   ....[90]....
        /*0728*/ 	.word	0x00005330


	//   ....[91]....
        /*072c*/ 	.word	0x00005360


	//   ....[92]....
        /*0730*/ 	.word	0x00005390


	//   ....[93]....
        /*0734*/ 	.word	0x000053c0


	//   ....[94]....
        /*0738*/ 	.word	0x000053f0


	//   ....[95]....
        /*073c*/ 	.word	0x00005420


	//   ....[96]....
        /*0740*/ 	.word	0x000054e0


	//   ....[97]....
        /*0744*/ 	.word	0x00005500


	//   ....[98]....
        /*0748*/ 	.word	0x00005510


	//   ....[99]....
        /*074c*/ 	.word	0x00005560


	//   ....[100]....
        /*0750*/ 	.word	0x00005590


	//   ....[101]....
        /*0754*/ 	.word	0x000055c0


	//   ....[102]....
        /*0758*/ 	.word	0x000055f0


	//   ....[103]....
        /*075c*/ 	.word	0x00005620


	//   ....[104]....
        /*0760*/ 	.word	0x00005650


	//   ....[105]....
        /*0764*/ 	.word	0x00005720


	//   ....[106]....
        /*0768*/ 	.word	0x00005750


	//   ....[107]....
        /*076c*/ 	.word	0x00005760


	//   ....[108]....
        /*0770*/ 	.word	0x000057b0


	//   ....[109]....
        /*0774*/ 	.word	0x000057e0


	//   ....[110]....
        /*0778*/ 	.word	0x00005810


	//   ....[111]....
        /*077c*/ 	.word	0x00005840


	//   ....[112]....
        /*0780*/ 	.word	0x00005870


	//   ....[113]....
        /*0784*/ 	.word	0x000058a0


	//   ....[114]....
        /*0788*/ 	.word	0x00005980


	//   ....[115]....
        /*078c*/ 	.word	0x00005990


	//   ....[116]....
        /*0790*/ 	.word	0x000059a0


	//   ....[117]....
        /*0794*/ 	.word	0x000059f0


	//   ....[118]....
        /*0798*/ 	.word	0x00005a20


	//   ....[119]....
        /*079c*/ 	.word	0x00005a50


	//   ....[120]....
        /*07a0*/ 	.word	0x00005a80


	//   ....[121]....
        /*07a4*/ 	.word	0x00005ab0


	//   ....[122]....
        /*07a8*/ 	.word	0x00005ae0


	//   ....[123]....
        /*07ac*/ 	.word	0x00005bc0


	//   ....[124]....
        /*07b0*/ 	.word	0x00005be0


	//   ....[125]....
        /*07b4*/ 	.word	0x00005bf0


	//   ....[126]....
        /*07b8*/ 	.word	0x00005c40


	//   ....[127]....
        /*07bc*/ 	.word	0x00005c70


	//   ....[128]....
        /*07c0*/ 	.word	0x00005ca0


	//   ....[129]....
        /*07c4*/ 	.word	0x00005cd0


	//   ....[130]....
        /*07c8*/ 	.word	0x00005d00


	//   ....[131]....
        /*07cc*/ 	.word	0x00005d30


	//   ....[132]....
        /*07d0*/ 	.word	0x00005e20


	//   ....[133]....
        /*07d4*/ 	.word	0x00005e40


	//   ....[134]....
        /*07d8*/ 	.word	0x00005e50


	//   ....[135]....
        /*07dc*/ 	.word	0x00005ea0


	//   ....[136]....
        /*07e0*/ 	.word	0x00005ed0


	//   ....[137]....
        /*07e4*/ 	.word	0x00005f00


	//   ....[138]....
        /*07e8*/ 	.word	0x00005f30


	//   ....[139]....
        /*07ec*/ 	.word	0x00005f60


	//   ....[140]....
        /*07f0*/ 	.word	0x00005f90


	//   ....[141]....
        /*07f4*/ 	.word	0x00006070


	//   ....[142]....
        /*07f8*/ 	.word	0x00006080


	//   ....[143]....
        /*07fc*/ 	.word	0x00006090


	//   ....[144]....
        /*0800*/ 	.word	0x000060e0


	//   ....[145]....
        /*0804*/ 	.word	0x00006110


	//   ....[146]....
        /*0808*/ 	.word	0x00006140


	//   ....[147]....
        /*080c*/ 	.word	0x00006170


	//   ....[148]....
        /*0810*/ 	.word	0x000061a0


	//   ....[149]....
        /*0814*/ 	.word	0x000061d0


	//   ....[150]....
        /*0818*/ 	.word	0x000062b0


	//   ....[151]....
        /*081c*/ 	.word	0x000062e0


	//   ....[152]....
        /*0820*/ 	.word	0x000062f0


	//   ....[153]....
        /*0824*/ 	.word	0x00006340


	//   ....[154]....
        /*0828*/ 	.word	0x00006370


	//   ....[155]....
        /*082c*/ 	.word	0x000063a0


	//   ....[156]....
        /*0830*/ 	.word	0x000063d0


	//   ....[157]....
        /*0834*/ 	.word	0x00006400


	//   ....[158]....
        /*0838*/ 	.word	0x00006430


	//   ....[159]....
        /*083c*/ 	.word	0x00006550


	//   ....[160]....
        /*0840*/ 	.word	0x00006580


	//   ....[161]....
        /*0844*/ 	.word	0x00006590


	//   ....[162]....
        /*0848*/ 	.word	0x000065e0


	//   ....[163]....
        /*084c*/ 	.word	0x00006610


	//   ....[164]....
        /*0850*/ 	.word	0x00006640


	//   ....[165]....
        /*0854*/ 	.word	0x00006670


	//   ....[166]....
        /*0858*/ 	.word	0x000066a0


	//   ....[167]....
        /*085c*/ 	.word	0x000066d0


	//   ....[168]....
        /*0860*/ 	.word	0x000067f0


	//   ....[169]....
        /*0864*/ 	.word	0x00006820


	//   ....[170]....
        /*0868*/ 	.word	0x00006830


	//   ....[171]....
        /*086c*/ 	.word	0x00006880


	//   ....[172]....
        /*0870*/ 	.word	0x000068b0


	//   ....[173]....
        /*0874*/ 	.word	0x000068e0


	//   ....[174]....
        /*0878*/ 	.word	0x00006910


	//   ....[175]....
        /*087c*/ 	.word	0x00006940


	//   ....[176]....
        /*0880*/ 	.word	0x00006970


	//   ....[177]....
        /*0884*/ 	.word	0x00006a90


	//   ....[178]....
        /*0888*/ 	.word	0x00006ac0


	//   ....[179]....
        /*088c*/ 	.word	0x00006ad0


	//   ....[180]....
        /*0890*/ 	.word	0x00006b20


	//   ....[181]....
        /*0894*/ 	.word	0x00006b50


	//   ....[182]....
        /*0898*/ 	.word	0x00006b60


	//   ....[183]....
        /*089c*/ 	.word	0x00006ba0


	//   ....[184]....
        /*08a0*/ 	.word	0x00006bf0


	//   ....[185]....
        /*08a4*/ 	.word	0x00006c50


	//   ....[186]....
        /*08a8*/ 	.word	0x00006d30


	//   ....[187]....
        /*08ac*/ 	.word	0x00006d70


	//   ....[188]....
        /*08b0*/ 	.word	0x00006d80


	//   ....[189]....
        /*08b4*/ 	.word	0x00006dd0


	//   ....[190]....
        /*08b8*/ 	.word	0x00006e00


	//   ....[191]....
        /*08bc*/ 	.word	0x00006e30


	//   ....[192]....
        /*08c0*/ 	.word	0x00006e60


	//   ....[193]....
        /*08c4*/ 	.word	0x00006e90


	//   ....[194]....
        /*08c8*/ 	.word	0x00006ec0


	//   ....[195]....
        /*08cc*/ 	.word	0x00006fd0


	//   ....[196]....
        /*08d0*/ 	.word	0x00007000


	//   ....[197]....
        /*08d4*/ 	.word	0x00007010


	//   ....[198]....
        /*08d8*/ 	.word	0x00007060


	//   ....[199]....
        /*08dc*/ 	.word	0x00007090


	//   ....[200]....
        /*08e0*/ 	.word	0x000070c0


	//   ....[201]....
        /*08e4*/ 	.word	0x000070f0


	//   ....[202]....
        /*08e8*/ 	.word	0x00007120


	//   ....[203]....
        /*08ec*/ 	.word	0x00007150


	//   ....[204]....
        /*08f0*/ 	.word	0x00007210


	//   ....[205]....
        /*08f4*/ 	.word	0x00007240


	//   ....[206]....
        /*08f8*/ 	.word	0x00007250


	//   ....[207]....
        /*08fc*/ 	.word	0x000072a0


	//   ....[208]....
        /*0900*/ 	.word	0x000072d0


	//   ....[209]....
        /*0904*/ 	.word	0x00007300


	//   ....[210]....
        /*0908*/ 	.word	0x00007330


	//   ....[211]....
        /*090c*/ 	.word	0x00007360


	//   ....[212]....
        /*0910*/ 	.word	0x00007390


	//   ....[213]....
        /*0914*/ 	.word	0x000074c0


	//   ....[214]....
        /*0918*/ 	.word	0x000079c0


	//   ....[215]....
        /*091c*/ 	.word	0x00007c70


	//   ....[216]....
        /*0920*/ 	.word	0x00007d50


	//   ....[217]....
        /*0924*/ 	.word	0x00007e30


	//   ....[218]....
        /*0928*/ 	.word	0x00007f10


	//   ....[219]....
        /*092c*/ 	.word	0x00007ff0


	//   ....[220]....
        /*0930*/ 	.word	0x000080d0


	//   ....[221]....
        /*0934*/ 	.word	0x000081b0


	//   ....[222]....
        /*0938*/ 	.word	0x00008290


	//   ....[223]....
        /*093c*/ 	.word	0x00008370


	//   ....[224]....
        /*0940*/ 	.word	0x00008450


	//   ....[225]....
        /*0944*/ 	.word	0x00008530


	//   ....[226]....
        /*0948*/ 	.word	0x00008610


	//   ....[227]....
        /*094c*/ 	.word	0x000086f0


	//   ....[228]....
        /*0950*/ 	.word	0x000087d0


	//   ....[229]....
        /*0954*/ 	.word	0x000088b0


	//   ....[230]....
        /*0958*/ 	.word	0x00008990


	//   ....[231]....
        /*095c*/ 	.word	0x00008a70


	//   ....[232]....
        /*0960*/ 	.word	0x00008b50


	//   ....[233]....
        /*0964*/ 	.word	0x00008c30


	//   ....[234]....
        /*0968*/ 	.word	0x00008d10


	//   ....[235]....
        /*096c*/ 	.word	0x00008df0


	//   ....[236]....
        /*0970*/ 	.word	0x00008ed0


	//   ....[237]....
        /*0974*/ 	.word	0x00008fb0


	//   ....[238]....
        /*0978*/ 	.word	0x00009160


	//   ....[239]....
        /*097c*/ 	.word	0x00009290


	//   ....[240]....
        /*0980*/ 	.word	0x000093f0


	//   ....[241]....
        /*0984*/ 	.word	0x00009580


	//   ....[242]....
        /*0988*/ 	.word	0x000096b0


	//   ....[243]....
        /*098c*/ 	.word	0x000097e0


	//   ....[244]....
        /*0990*/ 	.word	0x00009920


	//   ....[245]....
        /*0994*/ 	.word	0x00009a80


	//   ....[246]....
        /*0998*/ 	.word	0x00009c10


	//   ....[247]....
        /*099c*/ 	.word	0x00009d40


	//   ....[248]....
        /*09a0*/ 	.word	0x00009e70


	//   ....[249]....
        /*09a4*/ 	.word	0x00009fb0


	//   ....[250]....
        /*09a8*/ 	.word	0x0000a130


	//   ....[251]....
        /*09ac*/ 	.word	0x0000a2a0


	//   ....[252]....
        /*09b0*/ 	.word	0x0000a3d0


	//   ....[253]....
        /*09b4*/ 	.word	0x0000a500


	//   ....[254]....
        /*09b8*/ 	.word	0x0000a640


	//   ....[255]....
        /*09bc*/ 	.word	0x0000a7a0


	//   ....[0]....
        /*09c0*/ 	.word	0x0000a930


	//   ....[1]....
        /*09c4*/ 	.word	0x0000aa60


	//   ....[2]....
        /*09c8*/ 	.word	0x0000ab90


	//   ....[3]....
        /*09cc*/ 	.word	0x0000acc0


	//   ....[4]....
        /*09d0*/ 	.word	0x0000adf0


	//   ....[5]....
        /*09d4*/ 	.word	0x0000bfa0


	//   ....[6]....
        /*09d8*/ 	.word	0x0000c010


	//   ....[7]....
        /*09dc*/ 	.word	0x0000c070


	//   ....[8]....
        /*09e0*/ 	.word	0x0000c0d0


	//   ....[9]....
        /*09e4*/ 	.word	0x0000c130


	//   ....[10]....
        /*09e8*/ 	.word	0x0000c1a0


	//   ....[11]....
        /*09ec*/ 	.word	0x0000c210


	//   ....[12]....
        /*09f0*/ 	.word	0x0000c280


	//   ....[13]....
        /*09f4*/ 	.word	0x0000c2f0


	//   ....[14]....
        /*09f8*/ 	.word	0x0000c360


	//   ....[15]....
        /*09fc*/ 	.word	0x0000c3d0


	//   ....[16]....
        /*0a00*/ 	.word	0x0000c430


	//   ....[17]....
        /*0a04*/ 	.word	0x0000c490


	//   ....[18]....
        /*0a08*/ 	.word	0x0000c500


	//   ....[19]....
        /*0a0c*/ 	.word	0x0000c570


	//   ....[20]....
        /*0a10*/ 	.word	0x0000c5e0


	//   ....[21]....
        /*0a14*/ 	.word	0x0000c650


	//   ....[22]....
        /*0a18*/ 	.word	0x0000c6c0


	//   ....[23]....
        /*0a1c*/ 	.word	0x0000c730


	//   ....[24]....
        /*0a20*/ 	.word	0x0000c790


	//   ....[25]....
        /*0a24*/ 	.word	0x0000c7f0


	//   ....[26]....
        /*0a28*/ 	.word	0x0000c850


	//   ....[27]....
        /*0a2c*/ 	.word	0x0000c8b0


	//   ....[28]....
        /*0a30*/ 	.word	0x0000ca30


	//   ....[29]....
        /*0a34*/ 	.word	0x0000cac0


	//   ....[30]....
        /*0a38*/ 	.word	0x0000cb40


	//   ....[31]....
        /*0a3c*/ 	.word	0x0000cbc0


	//   ....[32]....
        /*0a40*/ 	.word	0x0000cc40


	//   ....[33]....
        /*0a44*/ 	.word	0x0000ccd0


	//   ....[34]....
        /*0a48*/ 	.word	0x0000cd60


	//   ....[35]....
        /*0a4c*/ 	.word	0x0000cdf0


	//   ....[36]....
        /*0a50*/ 	.word	0x0000ce80


	//   ....[37]....
        /*0a54*/ 	.word	0x0000cf10


	//   ....[38]....
        /*0a58*/ 	.word	0x0000cfa0


	//   ....[39]....
        /*0a5c*/ 	.word	0x0000d020


	//   ....[40]....
        /*0a60*/ 	.word	0x0000d0a0


	//   ....[41]....
        /*0a64*/ 	.word	0x0000d130


	//   ....[42]....
        /*0a68*/ 	.word	0x0000d1c0


	//   ....[43]....
        /*0a6c*/ 	.word	0x0000d250


	//   ....[44]....
        /*0a70*/ 	.word	0x0000d2e0


	//   ....[45]....
        /*0a74*/ 	.word	0x0000d370


	//   ....[46]....
        /*0a78*/ 	.word	0x0000d3f0


	//   ....[47]....
        /*0a7c*/ 	.word	0x0000d480


	//   ....[48]....
        /*0a80*/ 	.word	0x0000d510


	//   ....[49]....
        /*0a84*/ 	.word	0x0000d590


	//   ....[50]....
        /*0a88*/ 	.word	0x0000d5f0


	//   ....[51]....
        /*0a8c*/ 	.word	0x0000d660


	//   ....[52]....
        /*0a90*/ 	.word	0x0000d6e0


	//   ....[53]....
        /*0a94*/ 	.word	0x0000d760


	//   ....[54]....
        /*0a98*/ 	.word	0x0000d7e0


	//   ....[55]....
        /*0a9c*/ 	.word	0x0000d860


	//----- nvinfo : EIATTR_VRC_CTA_INIT_COUNT
	.align		4
.L_411:
        /*0aa0*/ 	.byte	0x02, 0x4a
	.zero		1
	.zero		1


	//----- nvinfo : EIATTR_EXIT_INSTR_OFFSETS
	.align		4
        /*0aa4*/ 	.byte	0x04, 0x1c
        /*0aa6*/ 	.short	(.L_413 - .L_412)


	//   ....[0]....
.L_412:
        /*0aa8*/ 	.word	0x00003170


	//   ....[1]....
        /*0aac*/ 	.word	0x000035f0


	//   ....[2]....
        /*0ab0*/ 	.word	0x00003610


	//   ....[3]....
        /*0ab4*/ 	.word	0x0000c8c0


	//   ....[4]....
        /*0ab8*/ 	.word	0x0000d600


	//----- nvinfo : EIATTR_MAX_THREADS
	.align		4
.L_413:
        /*0abc*/ 	.byte	0x04, 0x05
        /*0abe*/ 	.short	(.L_415 - .L_414)
.L_414:
        /*0ac0*/ 	.word	0x00000180
        /*0ac4*/ 	.word	0x00000001
        /*0ac8*/ 	.word	0x00000001


	//----- nvinfo : EIATTR_CRS_STACK_SIZE
	.align		4
.L_415:
        /*0acc*/ 	.byte	0x04, 0x1e
        /*0ace*/ 	.short	(.L_417 - .L_416)
.L_416:
        /*0ad0*/ 	.word	0x00000000


	//----- nvinfo : EIATTR_CBANK_PARAM_SIZE
	.align		4
.L_417:
        /*0ad4*/ 	.byte	0x03, 0x19
        /*0ad6*/ 	.short	0x004d


	//----- nvinfo : EIATTR_PARAM_CBANK
	.align		4
        /*0ad8*/ 	.byte	0x04, 0x0a
        /*0ada*/ 	.short	(.L_419 - .L_418)
	.align		4
.L_418:
        /*0adc*/ 	.word	index@(.nv.constant0._ZN3cub18CUB_300001_SM_10006detail10radix_sort29DeviceRadixSortOnesweepKernelINS1_5radix10policy_hubIfijE10Policy1000ELNS0_9SortOrderE1EfijiiNS1_21identity_decomposer_tEEEvPT5_SB_PT3_PKSC_PT1_PKSG_PT2_PKSK_T4_iiT6_)
        /*0ae0*/ 	.short	0x0380
        /*0ae2*/ 	.short	0x004d


	//----- nvinfo : EIATTR_SW_WAR
	.align		4
.L_419:
        /*0ae4*/ 	.byte	0x04, 0x36
        /*0ae6*/ 	.short	(.L_421 - .L_420)
.L_420:
        /*0ae8*/ 	.word	0x00000008
.L_421:


//--------------------- .nv.info._ZN3cub18CUB_300001_SM_10006detail10radix_sort30DeviceRadixSortHistogramKernelINS1_5radix10policy_hubIfijE10Policy1000ELNS0_9SortOrderE1EfjNS1_21identity_decomposer_tEEEvPT2_PKT1_SA_iiT3_ --------------------------
	.section	.nv.info._ZN3cub18CUB_300001_SM_10006detail10radix_sort30DeviceRadixSortHistogramKernelINS1_5radix10policy_hubIfijE10Policy1000ELNS0_9SortOrderE1EfjNS1_21identity_decomposer_tEEEvPT2_PKT1_SA_iiT3_,"",@"SHT_CUDA_INFO"
	.sectionflags	@""
	.align	4


	//----- nvinfo : EIATTR_CUDA_API_VERSION
	.align		4
        /*0000*/ 	.byte	0x04, 0x37
        /*0002*/ 	.short	(.L_423 - .L_422)
.L_422:
        /*0004*/ 	.word	0x00000082


	//----- nvinfo : EIATTR_KPARAM_INFO
	.align		4
.L_423:
        /*0008*/ 	.byte	0x04, 0x17
        /*000a*/ 	.short	(.L_425 - .L_424)
.L_424:
        /*000c*/ 	.word	0x00000000
        /*0010*/ 	.short	0x0005
        /*0012*/ 	.short	0x001c
        /*0014*/ 	.byte	0x00, 0xf0, 0x05, 0x00


	//----- nvinfo : EIATTR_KPARAM_INFO
	.align		4
.L_425:
        /*0018*/ 	.byte	0x04, 0x17
        /*001a*/ 	.short	(.L_427 - .L_426)
.L_426:
        /*001c*/ 	.word	0x00000000
        /*0020*/ 	.short	0x0004
        /*0022*/ 	.short	0x0018
        /*0024*/ 	.byte	0x00, 0xf0, 0x11, 0x00


	//----- nvinfo : EIATTR_KPARAM_INFO
	.align		4
.L_427:
        /*0028*/ 	.byte	0x04, 0x17
        /*002a*/ 	.short	(.L_429 - .L_428)
.L_428:
        /*002c*/ 	.word	0x00000000
        /*0030*/ 	.short	0x0003
        /*0032*/ 	.short	0x0014
        /*0034*/ 	.byte	0x00, 0xf0, 0x11, 0x00


	//----- nvinfo : EIATTR_KPARAM_INFO
	.align		4
.L_429:
        /*0038*/ 	.byte	0x04, 0x17
        /*003a*/ 	.short	(.L_431 - .L_430)
.L_430:
        /*003c*/ 	.word	0x00000000
        /*0040*/ 	.short	0x0002
        /*0042*/ 	.short	0x0010
        /*0044*/ 	.byte	0x00, 0xf0, 0x11, 0x00


	//----- nvinfo : EIATTR_KPARAM_INFO
	.align		4
.L_431:
        /*0048*/ 	.byte	0x04, 0x17
        /*004a*/ 	.short	(.L_433 - .L_432)
.L_432:
        /*004c*/ 	.word	0x00000000
        /*0050*/ 	.short	0x0001
        /*0052*/ 	.short	0x0008
        /*0054*/ 	.byte	0x00, 0xf5, 0x21, 0x00


	//----- nvinfo : EIATTR_KPARAM_INFO
	.align		4
.L_433:
        /*0058*/ 	.byte	0x04, 0x17
        /*005a*/ 	.short	(.L_435 - .L_434)
.L_434:
        /*005c*/ 	.word	0x00000000
        /*0060*/ 	.short	0x0000
        /*0062*/ 	.short	0x0000
        /*0064*/ 	.byte	0x00, 0xf5, 0x21, 0x00


	//----- nvinfo : EIATTR_SPARSE_MMA_MASK
	.align		4
.L_435:
        /*0068*/ 	.byte	0x03, 0x50
        /*006a*/ 	.short	0x0000


	//----- nvinfo : EIATTR_MAXREG_COUNT
	.align		4
        /*006c*/ 	.byte	0x03, 0x1b
        /*006e*/ 	.short	0x00ff


	//----- nvinfo : EIATTR_NUM_BARRIERS
	.align		4
        /*0070*/ 	.byte	0x02, 0x4c
        /*0072*/ 	.byte	0x01
	.zero		1


	//----- nvinfo : EIATTR_MERCURY_ISA_VERSION
	.align		4
        /*0074*/ 	.byte	0x03, 0x5f
        /*0076*/ 	.short	0x0101


	//----- nvinfo : EIATTR_VRC_CTA_INIT_COUNT
	.align		4
        /*0078*/ 	.byte	0x02, 0x4a
	.zero		1
	.zero		1


	//----- nvinfo : EIATTR_EXIT_INSTR_OFFSETS
	.align		4
        /*007c*/ 	.byte	0x04, 0x1c
        /*007e*/ 	.short	(.L_437 - .L_436)


	//   ....[0]....
.L_436:
        /*0080*/ 	.word	0x00000030


	//   ....[1]....
        /*0084*/ 	.word	0x00002f10


	//----- nvinfo : EIATTR_MAX_THREADS
	.align		4
.L_437:
        /*0088*/ 	.byte	0x04, 0x05
        /*008a*/ 	.short	(.L_439 - .L_438)
.L_438:
        /*008c*/ 	.word	0x00000080
        /*0090*/ 	.word	0x00000001
        /*0094*/ 	.word	0x00000001


	//----- nvinfo : EIATTR_CRS_STACK_SIZE
	.align		4
.L_439:
        /*0098*/ 	.byte	0x04, 0x1e
        /*009a*/ 	.short	(.L_441 - .L_440)
.L_440:
        /*009c*/ 	.word	0x00000000


	//----- nvinfo : EIATTR_CBANK_PARAM_SIZE
	.align		4
.L_441:
        /*00a0*/ 	.byte	0x03, 0x19
        /*00a2*/ 	.short	0x001d


	//----- nvinfo : EIATTR_PARAM_CBANK
	.align		4
        /*00a4*/ 	.byte	0x04, 0x0a
        /*00a6*/ 	.short	(.L_443 - .L_442)
	.align		4
.L_442:
        /*00a8*/ 	.word	index@(.nv.constant0._ZN3cub18CUB_300001_SM_10006detail10radix_sort30DeviceRadixSortHistogramKernelINS1_5radix10policy_hubIfijE10Policy1000ELNS0_9SortOrderE1EfjNS1_21identity_decomposer_tEEEvPT2_PKT1_SA_iiT3_)
        /*00ac*/ 	.short	0x0380
        /*00ae*/ 	.short	0x001d


	//----- nvinfo : EIATTR_SW_WAR
	.align		4
.L_443:
        /*00b0*/ 	.byte	0x04, 0x36
        /*00b2*/ 	.short	(.L_445 - .L_444)
.L_444:
        /*00b4*/ 	.word	0x00000008
.L_445:


//--------------------- .nv.info._ZN3cub18CUB_300001_SM_10006detail10radix_sort31DeviceRadixSortSingleTileKernelINS1_5radix10policy_hubIfijE10Policy1000ELNS0_9SortOrderE1EfijNS1_21identity_decomposer_tEEEvPKT1_PSA_PKT2_PSE_T3_iiT4_ --------------------------
	.section	.nv.info._ZN3cub18CUB_300001_SM_10006detail10radix_sort31DeviceRadixSortSingleTileKernelINS1_5radix10policy_hubIfijE10Policy1000ELNS0_9SortOrderE1EfijNS1_21identity_decomposer_tEEEvPKT1_PSA_PKT2_PSE_T3_iiT4_,"",@"SHT_CUDA_INFO"
	.sectionflags	@""
	.align	4


	//----- nvinfo : EIATTR_CUDA_API_VERSION
	.align		4
        /*0000*/ 	.byte	0x04, 0x37
        /*0002*/ 	.short	(.L_447 - .L_446)
.L_446:
        /*0004*/ 	.word	0x00000082


	//----- nvinfo : EIATTR_KPARAM_INFO
	.align		4
.L_447:
        /*0008*/ 	.byte	0x04, 0x17
        /*000a*/ 	.short	(.L_449 - .L_448)
.L_448:
        /*000c*/ 	.word	0x00000000
        /*0010*/ 	.short	0x0007
        /*0012*/ 	.short	0x002c
        /*0014*/ 	.byte	0x00, 0xf0, 0x05, 0x00


	//----- nvinfo : EIATTR_KPARAM_INFO
	.align		4
.L_449:
        /*0018*/ 	.byte	0x04, 0x17
        /*001a*/ 	.short	(.L_451 - .L_450)
.L_450:
        /*001c*/ 	.word	0x00000000
        /*0020*/ 	.short	0x0006
        /*0022*/ 	.short	0x0028
        /*0024*/ 	.byte	0x00, 0xf0, 0x11, 0x00


	//----- nvinfo : EIATTR_KPARAM_INFO
	.align		4
.L_451:
        /*0028*/ 	.byte	0x04, 0x17
        /*002a*/ 	.short	(.L_453 - .L_452)
.L_452:
        /*002c*/ 	.word	0x00000000
        /*0030*/ 	.short	0x0005
        /*0032*/ 	.short	0x0024
        /*0034*/ 	.byte	0x00, 0xf0, 0x11, 0x00


	//----- nvinfo : EIATTR_KPARAM_INFO
	.align		4
.L_453:
        /*0038*/ 	.byte	0x04, 0x17
        /*003a*/ 	.short	(.L_455 - .L_454)
.L_454:
        /*003c*/ 	.word	0x00000000
        /*0040*/ 	.short	0x0004
        /*0042*/ 	.short	0x0020
        /*0044*/ 	.byte	0x00, 0xf0, 0x11, 0x00


	//----- nvinfo : EIATTR_KPARAM_INFO
	.align		4
.L_455:
        /*0048*/ 	.byte	0x04, 0x17
        /*004a*/ 	.short	(.L_457 - .L_456)
.L_456:
        /*004c*/ 	.word	0x00000000
        /*0050*/ 	.short	0x0003
        /*0052*/ 	.short	0x0018
        /*0054*/ 	.byte	0x00, 0xf5, 0x21, 0x00


	//----- nvinfo : EIATTR_KPARAM_INFO
	.align		4
.L_457:
        /*0058*/ 	.byte	0x04, 0x17
        /*005a*/ 	.short	(.L_459 - .L_458)
.L_458:
        /*005c*/ 	.word	0x00000000
        /*0060*/ 	.short	0x0002
        /*0062*/ 	.short	0x0010
        /*0064*/ 	.byte	0x00, 0xf5, 0x21, 0x00


	//----- nvinfo : EIATTR_KPARAM_INFO
	.align		4
.L_459:
        /*0068*/ 	.byte	0x04, 0x17
        /*006a*/ 	.short	(.L_461 - .L_460)
.L_460:
        /*006c*/ 	.word	0x00000000
        /*0070*/ 	.short	0x0001
        /*0072*/ 	.short	0x0008
        /*0074*/ 	.byte	0x00, 0xf5, 0x21, 0x00


	//----- nvinfo : EIATTR_KPARAM_INFO
	.align		4
.L_461:
        /*0078*/ 	.byte	0x04, 0x17
        /*007a*/ 	.short	(.L_463 - .L_462)
.L_462:
        /*007c*/ 	.word	0x00000000
        /*0080*/ 	.short	0x0000
        /*0082*/ 	.short	0x0000
        /*0084*/ 	.byte	0x00, 0xf5, 0x21, 0x00


	//----- nvinfo : EIATTR_SPARSE_MMA_MASK
	.align		4
.L_463:
        /*0088*/ 	.byte	0x03, 0x50
        /*008a*/ 	.short	0x0000


	//----- nvinfo : EIATTR_MAXREG_COUNT
	.align		4
        /*008c*/ 	.byte	0x03, 0x1b
        /*008e*/ 	.short	0x00ff


	//----- nvinfo : EIATTR_NUM_BARRIERS
	.align		4
        /*0090*/ 	.byte	0x02, 0x4c
        /*0092*/ 	.byte	0x01
	.zero		1


	//----- nvinfo : EIATTR_MERCURY_ISA_VERSION
	.align		4
        /*0094*/ 	.byte	0x03, 0x5f
        /*0096*/ 	.short	0x0101


	//----- nvinfo : EIATTR_COOP_GROUP_MASK_REGIDS
	.align		4
        /*0098*/ 	.byte	0x04, 0x29
        /*009a*/ 	.short	(.L_465 - .L_464)


	//   ....[0]....
.L_464:
        /*009c*/ 	.word	0xffffffff


	//   ....[1]....
        /*00a0*/ 	.word	0xffffffff


	//   ....[2]....
        /*00a4*/ 	.word	0xffffffff


	//   ....[3]....
        /*00a8*/ 	.word	0xffffffff


	//   ....[4]....
        /*00ac*/ 	.word	0xffffffff


	//----- nvinfo : EIATTR_COOP_GROUP_INSTR_OFFSETS
	.align		4
.L_465:
        /*00b0*/ 	.byte	0x04, 0x28
        /*00b2*/ 	.short	(.L_467 - .L_466)


	//   ....[0]....
.L_466:
        /*00b4*/ 	.word	0x00002320


	//   ....[1]....
        /*00b8*/ 	.word	0x00002340


	//   ....[2]....
        /*00bc*/ 	.word	0x00002360


	//   ....[3]....
        /*00c0*/ 	.word	0x00002380


	//   ....[4]....
        /*00c4*/ 	.word	0x000023a0


	//----- nvinfo : EIATTR_VRC_CTA_INIT_COUNT
	.align		4
.L_467:
        /*00c8*/ 	.byte	0x02, 0x4a
	.zero		1
	.zero		1


	//----- nvinfo : EIATTR_EXIT_INSTR_OFFSETS
	.align		4
        /*00cc*/ 	.byte	0x04, 0x1c
        /*00ce*/ 	.short	(.L_469 - .L_468)


	//   ....[0]....
.L_468:
        /*00d0*/ 	.word	0x00004280


	//   ....[1]....
        /*00d4*/ 	.word	0x00004300


	//----- nvinfo : EIATTR_MAX_THREADS
	.align		4
.L_469:
        /*00d8*/ 	.byte	0x04, 0x05
        /*00da*/ 	.short	(.L_471 - .L_470)
.L_470:
        /*00dc*/ 	.word	0x00000100
        /*00e0*/ 	.word	0x00000001
        /*00e4*/ 	.word	0x00000001


	//----- nvinfo : EIATTR_CBANK_PARAM_SIZE
	.align		4
.L_471:
        /*00e8*/ 	.byte	0x03, 0x19
        /*00ea*/ 	.short	0x002d


	//----- nvinfo : EIATTR_PARAM_CBANK
	.align		4
        /*00ec*/ 	.byte	0x04, 0x0a
        /*00ee*/ 	.short	(.L_473 - .L_472)
	.align		4
.L_472:
        /*00f0*/ 	.word	index@(.nv.constant0._ZN3cub18CUB_300001_SM_10006detail10radix_sort31DeviceRadixSortSingleTileKernelINS1_5radix10policy_hubIfijE10Policy1000ELNS0_9SortOrderE1EfijNS1_21identity_decomposer_tEEEvPKT1_PSA_PKT2_PSE_T3_iiT4_)
        /*00f4*/ 	.short	0x0380
        /*00f6*/ 	.short	0x002d


	//----- nvinfo : EIATTR_SW_WAR
	.align		4
.L_473:
        /*00f8*/ 	.byte	0x04, 0x36
        /*00fa*/ 	.short	(.L_475 - .L_474)
.L_474:
        /*00fc*/ 	.word	0x00000008
.L_475:


//--------------------- .nv.info._ZN3cub18CUB_300001_SM_10006detail10radix_sort29DeviceRadixSortOnesweepKernelINS1_5radix10policy_hubIfijE10Policy1000ELNS0_9SortOrderE0EfijiiNS1_21identity_decomposer_tEEEvPT5_SB_PT3_PKSC_PT1_PKSG_PT2_PKSK_T4_iiT6_ --------------------------
	.section	.nv.info._ZN3cub18CUB_300001_SM_10006detail10radix_sort29DeviceRadixSortOnesweepKernelINS1_5radix10policy_hubIfijE10Policy1000ELNS0_9SortOrderE0EfijiiNS1_21identity_decomposer_tEEEvPT5_SB_PT3_PKSC_PT1_PKSG_PT2_PKSK_T4_iiT6_,"",@"SHT_CUDA_INFO"
	.sectionflags	@""
	.align	4


	//----- nvinfo : EIATTR_CUDA_API_VERSION
	.align		4
        /*0000*/ 	.byte	0x04, 0x37
        /*0002*/ 	.short	(.L_477 - .L_476)
.L_476:
        /*0004*/ 	.word	0x00000082


	//----- nvinfo : EIATTR_KPARAM_INFO
	.align		4
.L_477:
        /*0008*/ 	.byte	0x04, 0x17
        /*000a*/ 	.short	(.L_479 - .L_478)
.L_478:
        /*000c*/ 	.word	0x00000000
        /*0010*/ 	.short	0x000b
        /*0012*/ 	.short	0x004c
        /*0014*/ 	.byte	0x00, 0xf0, 0x05, 0x00


	//----- nvinfo : EIATTR_KPARAM_INFO
	.align		4
.L_479:
        /*0018*/ 	.byte	0x04, 0x17
        /*001a*/ 	.short	(.L_481 - .L_480)
.L_480:
        /*001c*/ 	.word	0x00000000
        /*0020*/ 	.short	0x000a
        /*0022*/ 	.short	0x0048
        /*0024*/ 	.byte	0x00, 0xf0, 0x11, 0x00


	//----- nvinfo : EIATTR_KPARAM_INFO
	.align		4
.L_481:
        /*0028*/ 	.byte	0x04, 0x17
        /*002a*/ 	.short	(.L_483 - .L_482)
.L_482:
        /*002c*/ 	.word	0x00000000
        /*0030*/ 	.short	0x0009
        /*0032*/ 	.short	0x0044
        /*0034*/ 	.byte	0x00, 0xf0, 0x11, 0x00


	//----- nvinfo : EIATTR_KPARAM_INFO
	.align		4
.L_483:
        /*0038*/ 	.byte	0x04, 0x17
        /*003a*/ 	.short	(.L_485 - .L_484)
.L_484:
        /*003c*/ 	.word	0x00000000
        /*0040*/ 	.short	0x0008
        /*0042*/ 	.short	0x0040
        /*0044*/ 	.byte	0x00, 0xf0, 0x11, 0x00


	//----- nvinfo : EIATTR_KPARAM_INFO
	.align		4
.L_485:
        /*0048*/ 	.byte	0x04, 0x17
        /*004a*/ 	.short	(.L_487 - .L_486)
.L_486:
        /*004c*/ 	.word	0x00000000
        /*0050*/ 	.short	0x0007
        /*0052*/ 	.short	0x0038
        /*0054*/ 	.byte	0x00, 0xf5, 0x21, 0x00


	//----- nvinfo : EIATTR_KPARAM_INFO
	.align		4
.L_487:
        /*0058*/ 	.byte	0x04, 0x17
        /*005a*/ 	.short	(.L_489 - .L_488)
.L_488:
        /*005c*/ 	.word	0x00000000
        /*0060*/ 	.short	0x0006
        /*0062*/ 	.short	0x0030
        /*0064*/ 	.byte	0x00, 0xf5, 0x21, 0x00


	//----- nvinfo : EIATTR_KPARAM_INFO
	.align		4
.L_489:
        /*0068*/ 	.byte	0x04, 0x17
        /*006a*/ 	.short	(.L_491 - .L_490)
.L_490:
        /*006c*/ 	.word	0x00000000
        /*0070*/ 	.short	0x0005
        /*0072*/ 	.short	0x0028
        /*0074*/ 	.byte	0x00, 0xf5, 0x21, 0x00


	//----- nvinfo : EIATTR_KPARAM_INFO
	.align		4
.L_491:
        /*0078*/ 	.byte	0x04, 0x17
        /*007a*/ 	.short	(.L_493 - .L_492)
.L_492:
        /*007c*/ 	.word	0x00000000
        /*0080*/ 	.short	0x0004
        /*0082*/ 	.short	0x0020
        /*0084*/ 	.byte	0x00, 0xf5, 0x21, 0x00


	//----- nvinfo : EIATTR_KPARAM_INFO
	.align		4
.L_493:
        /*0088*/ 	.byte	0x04, 0x17
        /*008a*/ 	.short	(.L_495 - .L_494)
.L_494:
        /*008c*/ 	.word	0x00000000
        /*0090*/ 	.short	0x0003
        /*0092*/ 	.short	0x0018
        /*0094*/ 	.byte	0x00, 0xf5, 0x21, 0x00


	//----- nvinfo : EIATTR_KPARAM_INFO
	.align		4
.L_495:
        /*0098*/ 	.byte	0x04, 0x17
        /*009a*/ 	.short	(.L_497 - .L_496)
.L_496:
        /*009c*/ 	.word	0x00000000
        /*00a0*/ 	.short	0x0002
        /*00a2*/ 	.short	0x0010
        /*00a4*/ 	.byte	0x00, 0xf5, 0x21, 0x00


	//----- nvinfo : EIATTR_KPARAM_INFO
	.align		4
.L_497:
        /*00a8*/ 	.byte	0x04, 0x17
        /*00aa*/ 	.short	(.L_499 - .L_498)
.L_498:
        /*00ac*/ 	.word	0x00000000
        /*00b0*/ 	.short	0x0001
        /*00b2*/ 	.short	0x0008
        /*00b4*/ 	.byte	0x00, 0xf5, 0x21, 0x00


	//----- nvinfo : EIATTR_KPARAM_INFO
	.align		4
.L_499:
        /*00b8*/ 	.byte	0x04, 0x17
        /*00ba*/ 	.short	(.L_501 - .L_500)
.L_500:
        /*00bc*/ 	.word	0x00000000
        /*00c0*/ 	.short	0x0000
        /*00c2*/ 	.short	0x0000
        /*00c4*/ 	.byte	0x00, 0xf5, 0x21, 0x00


	//----- nvinfo : EIATTR_SPARSE_MMA_MASK
	.align		4
.L_501:
        /*00c8*/ 	.byte	0x03, 0x50
        /*00ca*/ 	.short	0x0000


	//----- nvinfo : EIATTR_MAXREG_COUNT
	.align		4
        /*00cc*/ 	.byte	0x03, 0x1b
        /*00ce*/ 	.short	0x00a8


	//----- nvinfo : EIATTR_NUM_BARRIERS
	.align		4
        /*00d0*/ 	.byte	0x02, 0x4c
        /*00d2*/ 	.byte	0x01
	.zero		1


	//----- nvinfo : EIATTR_ANNOTATIONS
	.align		4
        /*00d4*/ 	.byte	0x04, 0x55
        /*00d6*/ 	.short	(.L_503 - .L_502)


	//   ....[0]....
.L_502:
        /*00d8*/ 	.word	0x00000001
        /*00dc*/ 	.byte	0xb0, 0x1a, 0x00, 0x00, 0x01, 0x00, 0x00, 0x00, 0xd0, 0x3b, 0x00, 0x00, 0x01, 0x00, 0x00, 0x00
        /*00ec*/ 	.byte	0xe0, 0x3b, 0x00, 0x00, 0x01, 0x00, 0x00, 0x00, 0x00, 0x3c, 0x00, 0x00, 0x01, 0x00, 0x00, 0x00
        /*00fc*/ 	.byte	0x20, 0x3c, 0x00, 0x00, 0x01, 0x00, 0x00, 0x00, 0x10, 0x3d, 0x00, 0x00, 0x01, 0x00, 0x00, 0x00
        /*010c*/ 	.byte	0x30, 0x3d, 0x00, 0x00, 0x01, 0x00, 0x00, 0x00, 0x40, 0x3d, 0x00, 0x00, 0x01, 0x00, 0x00, 0x00
        /*011c*/ 	.byte	0x50, 0x3d, 0x00, 0x00, 0x01, 0x00, 0x00, 0x00, 0xe0, 0x3e, 0x00, 0x00, 0x01, 0x00, 0x00, 0x00
        /*012c*/ 	.byte	0x00, 0x77, 0x00, 0x00


	//----- nvinfo : EIATTR_MERCURY_ISA_VERSION
	.align		4
.L_503:
        /*0130*/ 	.byte	0x03, 0x5f
        /*0132*/ 	.short	0x0101


	//----- nvinfo : EIATTR_COOP_GROUP_MASK_REGIDS
	.align		4
        /*0134*/ 	.byte	0x04, 0x29
        /*0136*/ 	.short	(.L_505 - .L_504)


	//   ....[0]....
.L_504:
        /*0138*/ 	.word	0xffffffff


	//   ....[1]....
        /*013c*/ 	.word	0x05000006


	//   ....[2]....
        /*0140*/ 	.word	0xffffffff


	//   ....[3]....
        /*0144*/ 	.word	0xffffffff


	//   ....[4]....
        /*0148*/ 	.word	0xffffffff


	//   ....[5]....
        /*014c*/ 	.word	0xffffffff


	//   ....[6]....
        /*0150*/ 	.word	0xffffffff


	//   ....[7]....
        /*0154*/ 	.word	0xffffffff


	//   ....[8]....
        /*0158*/ 	.word	0xffffffff


	//   ....[9]....
        /*015c*/ 	.word	0xffffffff


	//   ....[10]....
        /*0160*/ 	.word	0xffffffff


	//   ....[11]....
        /*0164*/ 	.word	0xffffffff


	//   ....[12]....
        /*0168*/ 	.word	0xffffffff


	//   ....[13]....
        /*016c*/ 	.word	0xffffffff


	//   ....[14]....
        /*0170*/ 	.word	0xffffffff


	//   ....[15]....
        /*0174*/ 	.word	0xffffffff


	//   ....[16]....
        /*0178*/ 	.word	0xffffffff


	//   ....[17]....
        /*017c*/ 	.word	0xffffffff


	//   ....[18]....
        /*0180*/ 	.word	0xffffffff


	//   ....[19]....
        /*0184*/ 	.word	0xffffffff


	//   ....[20]....
        /*0188*/ 	.word	0xffffffff


	//   ....[21]....
        /*018c*/ 	.word	0xffffffff


	//   ....[22]....
        /*0190*/ 	.word	0xffffffff


	//   ....[23]....
        /*0194*/ 	.word	0xffffffff


	//   ....[24]....
        /*0198*/ 	.word	0xffffffff


	//   ....[25]....
        /*019c*/ 	.word	0xffffffff


	//   ....[26]....
        /*01a0*/ 	.word	0xffffffff


	//   ....[27]....
        /*01a4*/ 	.word	0xffffffff


	//   ....[28]....
        /*01a8*/ 	.word	0xffffffff


	//   ....[29]....
        /*01ac*/ 	.word	0xffffffff


	//   ....[30]....
        /*01b0*/ 	.word	0xffffffff


	//   ....[31]....
        /*01b4*/ 	.word	0xffffffff


	//   ....[32]....
        /*01b8*/ 	.word	0xffffffff


	//   ....[33]....
        /*01bc*/ 	.word	0xffffffff


	//   ....[34]....
        /*01c0*/ 	.word	0xffffffff


	//   ....[35]....
        /*01c4*/ 	.word	0xffffffff


	//   ....[36]....
        /*01c8*/ 	.word	0xffffffff


	//   ....[37]....
        /*01cc*/ 	.word	0xffffffff


	//   ....[38]....
        /*01d0*/ 	.word	0xffffffff


	//   ....[39]....
        /*01d4*/ 	.word	0xffffffff


	//   ....[40]....
        /*01d8*/ 	.word	0xffffffff


	//   ....[41]....
        /*01dc*/ 	.word	0xffffffff


	//   ....[42]....
        /*01e0*/ 	.word	0xffffffff


	//   ....[43]....
        /*01e4*/ 	.word	0xffffffff


	//   ....[44]....
        /*01e8*/ 	.word	0xffffffff


	//   ....[45]....
        /*01ec*/ 	.word	0xffffffff


	//   ....[46]....
        /*01f0*/ 	.word	0xffffffff


	//   ....[47]....
        /*01f4*/ 	.word	0xffffffff


	//   ....[48]....
        /*01f8*/ 	.word	0xffffffff


	//   ....[49]....
        /*01fc*/ 	.word	0xffffffff


	//   ....[50]....
        /*0200*/ 	.word	0xffffffff


	//   ....[51]....
        /*0204*/ 	.word	0xffffffff


	//   ....[52]....
        /*0208*/ 	.word	0xffffffff


	//   ....[53]....
        /*020c*/ 	.word	0xffffffff


	//   ....[54]....
        /*0210*/ 	.word	0xffffffff


	//   ....[55]....
        /*0214*/ 	.word	0xffffffff


	//   ....[56]....
        /*0218*/ 	.word	0xffffffff


	//   ....[57]....
        /*021c*/ 	.word	0xffffffff


	//   ....[58]....
        /*0220*/ 	.word	0xffffffff


	//   ....[59]....
        /*0224*/ 	.word	0xffffffff


	//   ....[60]....
        /*0228*/ 	.word	0xffffffff


	//   ....[61]....
        /*022c*/ 	.word	0xffffffff


	//   ....[62]....
        /*0230*/ 	.word	0xffffffff


	//   ....[63]....
        /*0234*/ 	.word	0xffffffff


	//   ....[64]....
        /*0238*/ 	.word	0xffffffff


	//   ....[65]....
        /*023c*/ 	.word	0xffffffff


	//   ....[66]....
        /*0240*/ 	.word	0xffffffff


	//   ....[67]....
        /*0244*/ 	.word	0xffffffff


	//   ....[68]....
        /*0248*/ 	.word	0xffffffff


	//   ....[69]....
        /*024c*/ 	.word	0xffffffff


	//   ....[70]....
        /*0250*/ 	.word	0xffffffff


	//   ....[71]....
        /*0254*/ 	.word	0xffffffff


	//   ....[72]....
        /*0258*/ 	.word	0xffffffff


	//   ....[73]....
        /*025c*/ 	.word	0xffffffff


	//   ....[74]....
        /*0260*/ 	.word	0xffffffff


	//   ....[75]....
        /*0264*/ 	.word	0xffffffff


	//   ....[76]....
        /*0268*/ 	.word	0xffffffff


	//   ....[77]....
        /*026c*/ 	.word	0xffffffff


	//   ....[78]....
        /*0270*/ 	.word	0xffffffff


	//   ....[79]....
        /*0274*/ 	.word	0xffffffff


	//   ....[80]....
        /*0278*/ 	.word	0xffffffff


	//   ....[81]....
        /*027c*/ 	.word	0xffffffff


	//   ....[82]....
        /*0280*/ 	.word	0xffffffff


	//   ....[83]....
        /*0284*/ 	.word	0xffffffff


	//   ....[84]....
        /*0288*/ 	.word	0xffffffff


	//   ....[85]....
        /*028c*/ 	.word	0xffffffff


	//   ....[86]....
        /*0290*/ 	.word	0xffffffff


	//   ....[87]....
        /*0294*/ 	.word	0xffffffff


	//   ....[88]....
        /*0298*/ 	.word	0xffffffff


	//   ....[89]....
        /*029c*/ 	.word	0xffffffff


	//   ....[90]....
        /*02a0*/ 	.word	0xffffffff


	//   ....[91]....
        /*02a4*/ 	.word	0xffffffff


	//   ....[92]....
        /*02a8*/ 	.word	0xffffffff


	//   ....[93]....
        /*02ac*/ 	.word	0xffffffff


	//   ....[94]....
        /*02b0*/ 	.word	0xffffffff


	//   ....[95]....
        /*02b4*/ 	.word	0xffffffff


	//   ....[96]....
        /*02b8*/ 	.word	0xffffffff


	//   ....[97]....
        /*02bc*/ 	.word	0xffffffff


	//   ....[98]....
        /*02c0*/ 	.word	0xffffffff


	//   ....[99]....
        /*02c4*/ 	.word	0xffffffff


	//   ....[100]....
        /*02c8*/ 	.word	0xffffffff


	//   ....[101]....
        /*02cc*/ 	.word	0xffffffff


	//   ....[102]....
        /*02d0*/ 	.word	0xffffffff


	//   ....[103]....
        /*02d4*/ 	.word	0xffffffff


	//   ....[104]....
        /*02d8*/ 	.word	0xffffffff


	//   ....[105]....
        /*02dc*/ 	.word	0xffffffff


	//   ....[106]....
        /*02e0*/ 	.word	0xffffffff


	//   ....[107]....
        /*02e4*/ 	.word	0xffffffff


	//   ....[108]....
        /*02e8*/ 	.word	0xffffffff


	//   ....[109]....
        /*02ec*/ 	.word	0xffffffff


	//   ....[110]....
        /*02f0*/ 	.word	0xffffffff


	//   ....[111]....
        /*02f4*/ 	.word	0xffffffff


	//   ....[112]....
        /*02f8*/ 	.word	0xffffffff


	//   ....[113]....
        /*02fc*/ 	.word	0xffffffff


	//   ....[114]....
        /*0300*/ 	.word	0xffffffff


	//   ....[115]....
        /*0304*/ 	.word	0xffffffff


	//   ....[116]....
        /*0308*/ 	.word	0xffffffff


	//   ....[117]....
        /*030c*/ 	.word	0xffffffff


	//   ....[118]....
        /*0310*/ 	.word	0xffffffff


	//   ....[119]....
        /*0314*/ 	.word	0xffffffff


	//   ....[120]....
        /*0318*/ 	.word	0xffffffff


	//   ....[121]....
        /*031c*/ 	.word	0xffffffff


	//   ....[122]....
        /*0320*/ 	.word	0xffffffff


	//   ....[123]....
        /*0324*/ 	.word	0xffffffff


	//   ....[124]....
        /*0328*/ 	.word	0xffffffff


	//   ....[125]....
        /*032c*/ 	.word	0xffffffff


	//   ....[126]....
        /*0330*/ 	.word	0xffffffff


	//   ....[127]....
        /*0334*/ 	.word	0xffffffff


	//   ....[128]....
        /*0338*/ 	.word	0xffffffff


	//   ....[129]....
        /*033c*/ 	.word	0xffffffff


	//   ....[130]....
        /*0340*/ 	.word	0xffffffff


	//   ....[131]....
        /*0344*/ 	.word	0xffffffff


	//   ....[132]....
        /*0348*/ 	.word	0xffffffff


	//   ....[133]....
        /*034c*/ 	.word	0xffffffff


	//   ....[134]....
        /*0350*/ 	.word	0xffffffff


	//   ....[135]....
        /*0354*/ 	.word	0xffffffff


	//   ....[136]....
        /*0358*/ 	.word	0xffffffff


	//   ....[137]....
        /*035c*/ 	.word	0xffffffff


	//   ....[138]....
        /*0360*/ 	.word	0xffffffff


	//   ....[139]....
        /*0364*/ 	.word	0xffffffff


	//   ....[140]....
        /*0368*/ 	.word	0xffffffff


	//   ....[141]....
        /*036c*/ 	.word	0xffffffff


	//   ....[142]....
        /*0370*/ 	.word	0xffffffff


	//   ....[143]....
        /*0374*/ 	.word	0xffffffff


	//   ....[144]....
        /*0378*/ 	.word	0xffffffff


	//   ....[145]....
        /*037c*/ 	.word	0xffffffff


	//   ....[146]....
        /*0380*/ 	.word	0xffffffff


	//   ....[147]....
        /*0384*/ 	.word	0xffffffff


	//   ....[148]....
        /*0388*/ 	.word	0xffffffff


	//   ....[149]....
        /*038c*/ 	.word	0xffffffff


	//   ....[150]....
        /*0390*/ 	.word	0xffffffff


	//   ....[151]....
        /*0394*/ 	.word	0xffffffff


	//   ....[152]....
        /*0398*/ 	.word	0xffffffff


	//   ....[153]....
        /*039c*/ 	.word	0xffffffff


	//   ....[154]....
        /*03a0*/ 	.word	0xffffffff


	//   ....[155]....
        /*03a4*/ 	.word	0xffffffff


	//   ....[156]....
        /*03a8*/ 	.word	0xffffffff


	//   ....[157]....
        /*03ac*/ 	.word	0xffffffff


	//   ....[158]....
        /*03b0*/ 	.word	0xffffffff


	//   ....[159]....
        /*03b4*/ 	.word	0xffffffff


	//   ....[160]....
        /*03b8*/ 	.word	0xffffffff


	//   ....[161]....
        /*03bc*/ 	.word	0xffffffff


	//   ....[162]....
        /*03c0*/ 	.word	0xffffffff


	//   ....[163]....
        /*03c4*/ 	.word	0xffffffff


	//   ....[164]....
        /*03c8*/ 	.word	0xffffffff


	//   ....[165]....
        /*03cc*/ 	.word	0xffffffff


	//   ....[166]....
        /*03d0*/ 	.word	0xffffffff


	//   ....[167]....
        /*03d4*/ 	.word	0xffffffff


	//   ....[168]....
        /*03d8*/ 	.word	0xffffffff


	//   ....[169]....
        /*03dc*/ 	.word	0xffffffff


	//   ....[170]....
        /*03e0*/ 	.word	0xffffffff


	//   ....[171]....
        /*03e4*/ 	.word	0xffffffff


	//   ....[172]....
        /*03e8*/ 	.word	0xffffffff


	//   ....[173]....
        /*03ec*/ 	.word	0xffffffff


	//   ....[174]....
        /*03f0*/ 	.word	0xffffffff


	//   ....[175]....
        /*03f4*/ 	.word	0xffffffff


	//   ....[176]....
        /*03f8*/ 	.word	0xffffffff


	//   ....[177]....
        /*03fc*/ 	.word	0xffffffff


	//   ....[178]....
        /*0400*/ 	.word	0xffffffff


	//   ....[179]....
        /*0404*/ 	.word	0xffffffff


	//   ....[180]....
        /*0408*/ 	.word	0xffffffff


	//   ....[181]....
        /*040c*/ 	.word	0xffffffff


	//   ....[182]....
        /*0410*/ 	.word	0xffffffff


	//   ....[183]....
        /*0414*/ 	.word	0xffffffff


	//   ....[184]....
        /*0418*/ 	.word	0xffffffff


	//   ....[185]....
        /*041c*/ 	.word	0xffffffff


	//   ....[186]....
        /*0420*/ 	.word	0xffffffff


	//   ....[187]....
        /*0424*/ 	.word	0xffffffff


	//   ....[188]....
        /*0428*/ 	.word	0xffffffff


	//   ....[189]....
        /*042c*/ 	.word	0xffffffff


	//   ....[190]....
        /*0430*/ 	.word	0xffffffff


	//   ....[191]....
        /*0434*/ 	.word	0xffffffff


	//   ....[192]....
        /*0438*/ 	.word	0xffffffff


	//   ....[193]....
        /*043c*/ 	.word	0xffffffff


	//   ....[194]....
        /*0440*/ 	.word	0xffffffff


	//   ....[195]....
        /*0444*/ 	.word	0xffffffff


	//   ....[196]....
        /*0448*/ 	.word	0xffffffff


	//   ....[197]....
        /*044c*/ 	.word	0xffffffff


	//   ....[198]....
        /*0450*/ 	.word	0xffffffff


	//   ....[199]....
        /*0454*/ 	.word	0xffffffff


	//   ....[200]....
        /*0458*/ 	.word	0xffffffff


	//   ....[201]....
        /*045c*/ 	.word	0xffffffff


	//   ....[202]....
        /*0460*/ 	.word	0xffffffff


	//   ....[203]....
        /*0464*/ 	.word	0xffffffff


	//   ....[204]....
        /*0468*/ 	.word	0xffffffff


	//   ....[205]....
        /*046c*/ 	.word	0xffffffff


	//   ....[206]....
        /*0470*/ 	.word	0xffffffff


	//   ....[207]....
        /*0474*/ 	.word	0xffffffff


	//   ....[208]....
        /*0478*/ 	.word	0xffffffff


	//   ....[209]....
        /*047c*/ 	.word	0xffffffff


	//   ....[210]....
        /*0480*/ 	.word	0xffffffff


	//   ....[211]....
        /*0484*/ 	.word	0xffffffff


	//   ....[212]....
        /*0488*/ 	.word	0xffffffff


	//   ....[213]....
        /*048c*/ 	.word	0xffffffff


	//   ....[214]....
        /*0490*/ 	.word	0x05000000


	//   ....[215]....
        /*0494*/ 	.word	0xffffffff


	//   ....[216]....
        /*0498*/ 	.word	0xffffffff


	//   ....[217]....
        /*049c*/ 	.word	0xffffffff


	//   ....[218]....
        /*04a0*/ 	.word	0xffffffff


	//   ....[219]....
        /*04a4*/ 	.word	0xffffffff


	//   ....[220]....
        /*04a8*/ 	.word	0xffffffff


	//   ....[221]....
        /*04ac*/ 	.word	0xffffffff


	//   ....[222]....
        /*04b0*/ 	.word	0xffffffff


	//   ....[223]....
        /*04b4*/ 	.word	0xffffffff


	//   ....[224]....
        /*04b8*/ 	.word	0xffffffff


	//   ....[225]....
        /*04bc*/ 	.word	0xffffffff


	//   ....[226]....
        /*04c0*/ 	.word	0xffffffff


	//   ....[227]....
        /*04c4*/ 	.word	0xffffffff


	//   ....[228]....
        /*04c8*/ 	.word	0xffffffff


	//   ....[229]....
        /*04cc*/ 	.word	0xffffffff


	//   ....[230]....
        /*04d0*/ 	.word	0xffffffff


	//   ....[231]....
        /*04d4*/ 	.word	0xffffffff


	//   ....[232]....
        /*04d8*/ 	.word	0xffffffff


	//   ....[233]....
        /*04dc*/ 	.word	0xffffffff


	//   ....[234]....
        /*04e0*/ 	.word	0xffffffff


	//   ....[235]....
        /*04e4*/ 	.word	0xffffffff


	//   ....[236]....
        /*04e8*/ 	.word	0xffffffff


	//   ....[237]....
        /*04ec*/ 	.word	0xffffffff


	//   ....[238]....
        /*04f0*/ 	.word	0xffffffff


	//   ....[239]....
        /*04f4*/ 	.word	0xffffffff


	//   ....[240]....
        /*04f8*/ 	.word	0xffffffff


	//   ....[241]....
        /*04fc*/ 	.word	0xffffffff


	//   ....[242]....
        /*0500*/ 	.word	0xffffffff


	//   ....[243]....
        /*0504*/ 	.word	0xffffffff


	//   ....[244]....
        /*0508*/ 	.word	0xffffffff


	//   ....[245]....
        /*050c*/ 	.word	0xffffffff


	//   ....[246]....
        /*0510*/ 	.word	0xffffffff


	//   ....[247]....
        /*0514*/ 	.word	0xffffffff


	//   ....[248]....
        /*0518*/ 	.word	0xffffffff


	//   ....[249]....
        /*051c*/ 	.word	0xffffffff


	//   ....[250]....
        /*0520*/ 	.word	0xffffffff


	//   ....[251]....
        /*0524*/ 	.word	0xffffffff


	//   ....[252]....
        /*0528*/ 	.word	0xffffffff


	//   ....[253]....
        /*052c*/ 	.word	0xffffffff


	//   ....[254]....
        /*0530*/ 	.word	0xffffffff


	//   ....[255]....
        /*0534*/ 	.word	0xffffffff


	//   ....[0]....
        /*0538*/ 	.word	0xffffffff


	//   ....[1]....
        /*053c*/ 	.word	0xffffffff


	//   ....[2]....
        /*0540*/ 	.word	0xffffffff


	//   ....[3]....
        /*0544*/ 	.word	0xffffffff


	//   ....[4]....
        /*0548*/ 	.word	0xffffffff


	//   ....[5]....
        /*054c*/ 	.word	0xffffffff


	//   ....[6]....
        /*0550*/ 	.word	0xffffffff


	//   ....[7]....
        /*0554*/ 	.word	0xffffffff


	//   ....[8]....
        /*0558*/ 	.word	0xffffffff


	//   ....[9]....
        /*055c*/ 	.word	0xffffffff


	//   ....[10]....
        /*0560*/ 	.word	0xffffffff


	//   ....[11]....
        /*0564*/ 	.word	0xffffffff


	//   ....[12]....
        /*0568*/ 	.word	0xffffffff


	//   ....[13]....
        /*056c*/ 	.word	0xffffffff


	//   ....[14]....
        /*0570*/ 	.word	0xffffffff


	//   ....[15]....
        /*0574*/ 	.word	0xffffffff


	//   ....[16]....
        /*0578*/ 	.word	0xffffffff


	//   ....[17]....
        /*057c*/ 	.word	0xffffffff


	//   ....[18]....
        /*0580*/ 	.word	0xffffffff


	//   ....[19]....
        /*0584*/ 	.word	0xffffffff


	//   ....[20]....
        /*0588*/ 	.word	0xffffffff


	//   ....[21]....
        /*058c*/ 	.word	0xffffffff


	//   ....[22]....
        /*0590*/ 	.word	0xffffffff


	//   ....[23]....
        /*0594*/ 	.word	0xffffffff


	//   ....[24]....
        /*0598*/ 	.word	0xffffffff


	//   ....[25]....
        /*059c*/ 	.word	0xffffffff


	//   ....[26]....
        /*05a0*/ 	.word	0xffffffff


	//   ....[27]....
        /*05a4*/ 	.word	0xffffffff


	//   ....[28]....
        /*05a8*/ 	.word	0xffffffff


	//   ....[29]....
        /*05ac*/ 	.word	0xffffffff


	//   ....[30]....
        /*05b0*/ 	.word	0xffffffff


	//   ....[31]....
        /*05b4*/ 	.word	0xffffffff


	//   ....[32]....
        /*05b8*/ 	.word	0xffffffff


	//   ....[33]....
        /*05bc*/ 	.word	0xffffffff


	//   ....[34]....
        /*05c0*/ 	.word	0xffffffff


	//   ....[35]....
        /*05c4*/ 	.word	0xffffffff


	//   ....[36]....
        /*05c8*/ 	.word	0xffffffff


	//   ....[37]....
        /*05cc*/ 	.word	0xffffffff


	//   ....[38]....
        /*05d0*/ 	.word	0xffffffff


	//   ....[39]....
        /*05d4*/ 	.word	0xffffffff


	//   ....[40]....
        /*05d8*/ 	.word	0xffffffff


	//   ....[41]....
        /*05dc*/ 	.word	0xffffffff


	//   ....[42]....
        /*05e0*/ 	.word	0xffffffff


	//   ....[43]....
        /*05e4*/ 	.word	0xffffffff


	//   ....[44]....
        /*05e8*/ 	.word	0xffffffff


	//   ....[45]....
        /*05ec*/ 	.word	0xffffffff


	//   ....[46]....
        /*05f0*/ 	.word	0xffffffff


	//   ....[47]....
        /*05f4*/ 	.word	0xffffffff


	//   ....[48]....
        /*05f8*/ 	.word	0xffffffff


	//   ....[49]....
        /*05fc*/ 	.word	0xffffffff


	//   ....[50]....
        /*0600*/ 	.word	0xffffffff


	//   ....[51]....
        /*0604*/ 	.word	0x0500004c


	//   ....[52]....
        /*0608*/ 	.word	0x0500004c


	//   ....[53]....
        /*060c*/ 	.word	0x0500004c


	//   ....[54]....
        /*0610*/ 	.word	0x0500004c


	//   ....[55]....
        /*0614*/ 	.word	0x0500004c


	//----- nvinfo : EIATTR_COOP_GROUP_INSTR_OFFSETS
	.align		4
.L_505:
        /*0618*/ 	.byte	0x04, 0x28
        /*061a*/ 	.short	(.L_507 - .L_506)


	//   ....[0]....
.L_506:
        /*061c*/ 	.word	0x00001440


	//   ....[1]....
        /*0620*/ 	.word	0x00002180


	//   ....[2]....
        /*0624*/ 	.word	0x00003c80


	//   ....[3]....
        /*0628*/ 	.word	0x00003ca0


	//   ....[4]....
        /*062c*/ 	.word	0x00003cc0


	//   ....[5]....
        /*0630*/ 	.word	0x00003ce0


	//   ....[6]....
        /*0634*/ 	.word	0x00003d00


	//   ....[7]....
        /*0638*/ 	.word	0x00004220


	//   ....[8]....
        /*063c*/ 	.word	0x00004230


	//   ....[9]....
        /*0640*/ 	.word	0x00004250


	//   ....[10]....
        /*0644*/ 	.word	0x00004270


	//   ....[11]....
        /*0648*/ 	.word	0x000042a0


	//   ....[12]....
        /*064c*/ 	.word	0x00004300


	//   ....[13]....
        /*0650*/ 	.word	0x00004340


	//   ....[14]....
        /*0654*/ 	.word	0x00004370


	//   ....[15]....
        /*0658*/ 	.word	0x00004480


	//   ....[16]....
        /*065c*/ 	.word	0x000044b0


	//   ....[17]....
        /*0660*/ 	.word	0x000044c0


	//   ....[18]....
        /*0664*/ 	.word	0x00004510


	//   ....[19]....
        /*0668*/ 	.word	0x00004540


	//   ....[20]....
        /*066c*/ 	.word	0x00004570


	//   ....[21]....
        /*0670*/ 	.word	0x000045a0


	//   ....[22]....
        /*0674*/ 	.word	0x000045d0


	//   ....[23]....
        /*0678*/ 	.word	0x00004600


	//   ....[24]....
        /*067c*/ 	.word	0x000046c0


	//   ....[25]....
        /*0680*/ 	.word	0x000046f0


	//   ....[26]....
        /*0684*/ 	.word	0x00004700


	//   ....[27]....
        /*0688*/ 	.word	0x00004750


	//   ....[28]....
        /*068c*/ 	.word	0x00004780


	//   ....[29]....
        /*0690*/ 	.word	0x000047b0


	//   ....[30]....
        /*0694*/ 	.word	0x000047e0


	//   ....[31]....
        /*0698*/ 	.word	0x00004810


	//   ....[32]....
        /*069c*/ 	.word	0x00004840


	//   ....[33]....
        /*06a0*/ 	.word	0x00004900


	//   ....[34]....
        /*06a4*/ 	.word	0x00004930


	//   ....[35]....
        /*06a8*/ 	.word	0x00004940


	//   ....[36]....
        /*06ac*/ 	.word	0x00004990


	//   ....[37]....
        /*06b0*/ 	.word	0x000049c0


	//   ....[38]....
        /*06b4*/ 	.word	0x000049f0


	//   ....[39]....
        /*06b8*/ 	.word	0x00004a20


	//   ....[40]....
        /*06bc*/ 	.word	0x00004a50


	//   ....[41]....
        /*06c0*/ 	.word	0x00004a80


	//   ....[42]....
        /*06c4*/ 	.word	0x00004b40


	//   ....[43]....
        /*06c8*/ 	.word	0x00004b70


	//   ....[44]....
        /*06cc*/ 	.word	0x00004b80


	//   ....[45]....
        /*06d0*/ 	.word	0x00004bd0


	//   ....[46]....
        /*06d4*/ 	.word	0x00004c00


	//   ....[47]....
        /*06d8*/ 	.word	0x00004c30


	//   ....[48]....
        /*06dc*/ 	.word	0x00004c60


	//   ....[49]....
        /*06e0*/ 	.word	0x00004c90


	//   ....[50]....
        /*06e4*/ 	.word	0x00004cc0


	//   ....[51]....
        /*06e8*/ 	.word	0x00004d90


	//   ....[52]....
        /*06ec*/ 	.word	0x00004db0


	//   ....[53]....
        /*06f0*/ 	.word	0x00004dc0


	//   ....[54]....
        /*06f4*/ 	.word	0x00004e10


	//   ....[55]....
        /*06f8*/ 	.word	0x00004e40


	//   ....[56]....
        /*06fc*/ 	.word	0x00004e70


	//   ....[57]....
        /*0700*/ 	.word	0x00004ea0


	//   ....[58]....
        /*0704*/ 	.word	0x00004ed0


	//   ....[59]....
        /*0708*/ 	.word	0x00004f00


	//   ....[60]....
        /*070c*/ 	.word	0x00004fe0


	//   ....[61]....
        /*0710*/ 	.word	0x00005000


	//   ....[62]....
        /*0714*/ 	.word	0x00005010


	//   ....[63]....
        /*0718*/ 	.word	0x00005060


	//   ....[64]....
        /*071c*/ 	.word	0x00005090


	//   ....[65]....
        /*0720*/ 	.word	0x000050c0


	//   ....[66]....
        /*0724*/ 	.word	0x000050f0


	//   ....[67]....
        /*0728*/ 	.word	0x00005120


	//   ....[68]....
        /*072c*/ 	.word	0x00005150


	//   ....[69]....
        /*0730*/ 	.word	0x00005240


	//   ....[70]....
        /*0734*/ 	.word	0x00005260


	//   ....[71]....
        /*0738*/ 	.word	0x00005270


	//   ....[72]....
        /*073c*/ 	.word	0x000052c0


	//   ....[73]....
        /*0740*/ 	.word	0x000052f0


	//   ....[74]....
        /*0744*/ 	.word	0x00005320


	//   ....[75]....
        /*0748*/ 	.word	0x00005350


	//   ....[76]....
        /*074c*/ 	.word	0x00005380


	//   ....[77]....
        /*0750*/ 	.word	0x000053b0


	//   ....[78]....
        /*0754*/ 	.word	0x00005490


	//   ....[79]....
        /*0758*/ 	.word	0x000054b0


	//   ....[80]....
        /*075c*/ 	.word	0x000054c0


	//   ....[81]....
        /*0760*/ 	.word	0x00005510


	//   ....[82]....
        /*0764*/ 	.word	0x00005540


	//   ....[83]....
        /*0768*/ 	.word	0x00005570


	//   ....[84]....
        /*076c*/ 	.word	0x000055a0


	//   ....[85]....
        /*0770*/ 	.word	0x000055d0


	//   ....[86]....
        /*0774*/ 	.word	0x00005600


	//   ....[87]....
        /*0778*/ 	.word	0x000056d0


	//   ....[88]....
        /*077c*/ 	.word	0x000056f0


	//   ....[89]....
        /*0780*/ 	.word	0x00005700


	//   ....[90]....
        /*0784*/ 	.word	0x00005750


	//   ....[91]....
        /*0788*/ 	.word	0x00005780


	//   ....[92]....
        /*078c*/ 	.word	0x000057b0


	//   ....[93]....
        /*0790*/ 	.word	0x000057e0


	//   ....[94]....
        /*0794*/ 	.word	0x00005810


	//   ....[95]....
        /*0798*/ 	.word	0x00005840


	//   ....[96]....
        /*079c*/ 	.word	0x00005920


	//   ....[97]....
        /*07a0*/ 	.word	0x00005940


	//   ....[98]....
        /*07a4*/ 	.word	0x00005950


	//   ....[99]....
        /*07a8*/ 	.word	0x00005980


	//   ....[100]....
        /*07ac*/ 	.word	0x000059e0


	//   ....[101]....
        /*07b0*/ 	.word	0x00005a10


	//   ....[102]....
        /*07b4*/ 	.word	0x00005a40


	//   ....[103]....
        /*07b8*/ 	.word	0x00005a70


	//   ....[104]....
        /*07bc*/ 	.word	0x00005aa0


	//   ....[105]....
        /*07c0*/ 	.word	0x00005b70


	//   ....[106]....
        /*07c4*/ 	.word	0x00005ba0


	//   ....[107]....
        /*07c8*/ 	.word	0x00005bb0


	//   ....[108]....
        /*07cc*/ 	.word	0x00005c00


	//   ....[109]....
        /*07d0*/ 	.word	0x00005c30


	//   ....[110]....
        /*07d4*/ 	.word	0x00005c60


	//   ....[111]....
        /*07d8*/ 	.word	0x00005c90


	//   ....[112]....
        /*07dc*/ 	.word	0x00005cc0


	//   ....[113]....
        /*07e0*/ 	.word	0x00005cf0


	//   ....[114]....
        /*07e4*/ 	.word	0x00005db0


	//   ....[115]....
        /*07e8*/ 	.word	0x00005df0


	//   ....[116]....
        /*07ec*/ 	.word	0x00005e00


	//   ....[117]....
        /*07f0*/ 	.word	0x00005e50


	//   ....[118]....
        /*07f4*/ 	.word	0x00005e80


	//   ....[119]....
        /*07f8*/ 	.word	0x00005eb0


	//   ....[120]....
        /*07fc*/ 	.word	0x00005ee0


	//   ....[121]....
        /*0800*/ 	.word	0x00005f10


	//   ....[122]....
        /*0804*/ 	.word	0x00005f40


	//   ....[123]....
        /*0808*/ 	.word	0x00006010


	//   ....[124]....
        /*080c*/ 	.word	0x00006040


	//   ....[125]....
        /*0810*/ 	.word	0x00006050


	//   ....[126]....
        /*0814*/ 	.word	0x000060a0


	//   ....[127]....
        /*0818*/ 	.word	0x000060d0


	//   ....[128]....
        /*081c*/ 	.word	0x00006100


	//   ....[129]....
        /*0820*/ 	.word	0x00006130


	//   ....[130]....
        /*0824*/ 	.word	0x00006160


	//   ....[131]....
        /*0828*/ 	.word	0x00006190


	//   ....[132]....
        /*082c*/ 	.word	0x00006280


	//   ....[133]....
        /*0830*/ 	.word	0x00006290


	//   ....[134]....
        /*0834*/ 	.word	0x000062e0


	//   ....[135]....
        /*0838*/ 	.word	0x00006310


	//   ....[136]....
        /*083c*/ 	.word	0x00006340


	//   ....[137]....
        /*0840*/ 	.word	0x00006370


	//   ....[138]....
        /*0844*/ 	.word	0x000063a0


	//   ....[139]....
        /*0848*/ 	.word	0x000063d0


	//   ....[140]....
        /*084c*/ 	.word	0x00006400


	//   ....[141]....
        /*0850*/ 	.word	0x000064d0


	//   ....[142]....
        /*0854*/ 	.word	0x000064e0


	//   ....[143]....
        /*0858*/ 	.word	0x00006530


	//   ....[144]....
        /*085c*/ 	.word	0x00006560


	//   ....[145]....
        /*0860*/ 	.word	0x00006590


	//   ....[146]....
        /*0864*/ 	.word	0x000065c0


	//   ....[147]....
        /*0868*/ 	.word	0x000065f0


	//   ....[148]....
        /*086c*/ 	.word	0x00006620


	//   ....[149]....
        /*0870*/ 	.word	0x00006650


	//   ....[150]....
        /*0874*/ 	.word	0x00006720


	//   ....[151]....
        /*0878*/ 	.word	0x00006730


	//   ....[152]....
        /*087c*/ 	.word	0x00006780


	//   ....[153]....
        /*0880*/ 	.word	0x000067b0


	//   ....[154]....
        /*0884*/ 	.word	0x000067e0


	//   ....[155]....
        /*0888*/ 	.word	0x00006810


	//   ....[156]....
        /*088c*/ 	.word	0x00006840


	//   ....[157]....
        /*0890*/ 	.word	0x00006870


	//   ....[158]....
        /*0894*/ 	.word	0x000068a0


	//   ....[159]....
        /*0898*/ 	.word	0x00006970


	//   ....[160]....
        /*089c*/ 	.word	0x00006980


	//   ....[161]....
        /*08a0*/ 	.word	0x000069d0


	//   ....[162]....
        /*08a4*/ 	.word	0x00006a00


	//   ....[163]....
        /*08a8*/ 	.word	0x00006a30


	//   ....[164]....
        /*08ac*/ 	.word	0x00006a60


	//   ....[165]....
        /*08b0*/ 	.word	0x00006a90


	//   ....[166]....
        /*08b4*/ 	.word	0x00006ac0


	//   ....[167]....
        /*08b8*/ 	.word	0x00006af0


	//   ....[168]....
        /*08bc*/ 	.word	0x00006bb0


	//   ....[169]....
        /*08c0*/ 	.word	0x00006bd0


	//   ....[170]....
        /*08c4*/ 	.word	0x00006be0


	//   ....[171]....
        /*08c8*/ 	.word	0x00006c30


	//   ....[172]....
        /*08cc*/ 	.word	0x00006c60


	//   ....[173]....
        /*08d0*/ 	.word	0x00006c90


	//   ....[174]....
        /*08d4*/ 	.word	0x00006cc0


	//   ....[175]....
        /*08d8*/ 	.word	0x00006cf0


	//   ....[176]....
        /*08dc*/ 	.word	0x00006d20


	//   ....[177]....
        /*08e0*/ 	.word	0x00006e10


	//   ....[178]....
        /*08e4*/ 	.word	0x00006e20


	//   ....[179]....
        /*08e8*/ 	.word	0x00006e70


	//   ....[180]....
        /*08ec*/ 	.word	0x00006ea0


	//   ....[181]....
        /*08f0*/ 	.word	0x00006ed0


	//   ....[182]....
        /*08f4*/ 	.word	0x00006f00


	//   ....[183]....
        /*08f8*/ 	.word	0x00006f30


	//   ....[184]....
        /*08fc*/ 	.word	0x00006f60


	//   ....[185]....
        /*0900*/ 	.word	0x00006f90


	//   ....[186]....
        /*0904*/ 	.word	0x00007060


	//   ....[187]....
        /*0908*/ 	.word	0x00007070


	//   ....[188]....
        /*090c*/ 	.word	0x000070c0


	//   ....[189]....
        /*0910*/ 	.word	0x000070f0


	//   ....[190]....
        /*0914*/ 	.word	0x00007120


	//   ....[191]....
        /*0918*/ 	.word	0x00007150


	//   ....[192]....
        /*091c*/ 	.word	0x00007180


	//   ....[193]....
        /*0920*/ 	.word	0x000071b0


	//   ....[194]....
        /*0924*/ 	.word	0x000071e0


	//   ....[195]....
        /*0928*/ 	.word	0x000072b0


	//   ....[196]....
        /*092c*/ 	.word	0x000072c0


	//   ....[197]....
        /*0930*/ 	.word	0x00007310


	//   ....[198]....
        /*0934*/ 	.word	0x00007340


	//   ....[199]....
        /*0938*/ 	.word	0x00007370


	//   ....[200]....
        /*093c*/ 	.word	0x000073a0


	//   ....[201]....
        /*0940*/ 	.word	0x000073d0


	//   ....[202]....
        /*0944*/ 	.word	0x00007400


	//   ....[203]....
        /*0948*/ 	.word	0x00007430


	//   ....[204]....
        /*094c*/ 	.word	0x000074d0


	//   ....[205]....
        /*0950*/ 	.word	0x000074f0


	//   ....[206]....
        /*0954*/ 	.word	0x00007500


	//   ....[207]....
        /*0958*/ 	.word	0x00007530


	//   ....[208]....
        /*095c*/ 	.word	0x00007550


	//   ....[209]....
        /*0960*/ 	.word	0x000075a0


	//   ....[210]....
        /*0964*/ 	.word	0x000075d0


	//   ....[211]....
        /*0968*/ 	.word	0x00007610


	//   ....[212]....
        /*096c*/ 	.word	0x00007640


	//   ....[213]....
        /*0970*/ 	.word	0x00007740


	//   ....[214]....
        /*0974*/ 	.word	0x00007c40


	//   ....[215]....
        /*0978*/ 	.word	0x00007ee0


	//   ....[216]....
        /*097c*/ 	.word	0x00007fc0


	//   ....[217]....
        /*0980*/ 	.word	0x000080a0


	//   ....[218]....
        /*0984*/ 	.word	0x00008180


	//   ....[219]....
        /*0988*/ 	.word	0x00008260


	//   ....[220]....
        /*098c*/ 	.word	0x00008340


	//   ....[221]....
        /*0990*/ 	.word	0x00008420


	//   ....[222]....
        /*0994*/ 	.word	0x00008500


	//   ....[223]....
        /*0998*/ 	.word	0x000085e0


	//   ....[224]....
        /*099c*/ 	.word	0x000086c0


	//   ....[225]....
        /*09a0*/ 	.word	0x000087a0


	//   ....[226]....
        /*09a4*/ 	.word	0x00008880


	//   ....[227]....
        /*09a8*/ 	.word	0x00008960


	//   ....[228]....
        /*09ac*/ 	.word	0x00008a40


	//   ....[229]....
        /*09b0*/ 	.word	0x00008b20


	//   ....[230]....
        /*09b4*/ 	.word	0x00008c00


	//   ....[231]....
        /*09b8*/ 	.word	0x00008ce0


	//   ....[232]....
        /*09bc*/ 	.word	0x00008dc0


	//   ....[233]....
        /*09c0*/ 	.word	0x00008ea0


	//   ....[234]....
        /*09c4*/ 	.word	0x00008f80


	//   ....[235]....
        /*09c8*/ 	.word	0x00009060


	//   ....[236]....
        /*09cc*/ 	.word	0x00009140


	//   ....[237]....
        /*09d0*/ 	.word	0x00009220


	//   ....[238]....
        /*09d4*/ 	.word	0x000093e0


	//   ....[239]....
        /*09d8*/ 	.word	0x00009520


	//   ....[240]....
        /*09dc*/ 	.word	0x00009690


	//   ....[241]....
        /*09e0*/ 	.word	0x00009830


	//   ....[242]....
        /*09e4*/ 	.word	0x00009970


	//   ....[243]....
        /*09e8*/ 	.word	0x00009ab0


	//   ....[244]....
        /*09ec*/ 	.word	0x00009c00


	//   ....[245]....
        /*09f0*/ 	.word	0x00009d70


	//   ....[246]....
        /*09f4*/ 	.word	0x00009f10


	//   ....[247]....
        /*09f8*/ 	.word	0x0000a050


	//   ....[248]....
        /*09fc*/ 	.word	0x0000a190


	//   ....[249]....
        /*0a00*/ 	.word	0x0000a2e0


	//   ....[250]....
        /*0a04*/ 	.word	0x0000a470


	//   ....[251]....
        /*0a08*/ 	.word	0x0000a5f0


	//   ....[252]....
        /*0a0c*/ 	.word	0x0000a730


	//   ....[253]....
        /*0a10*/ 	.word	0x0000a870


	//   ....[254]....
        /*0a14*/ 	.word	0x0000a9c0


	//   ....[255]....
        /*0a18*/ 	.word	0x0000ab30


	//   ....[0]....
        /*0a1c*/ 	.word	0x0000acd0


	//   ....[1]....
        /*0a20*/ 	.word	0x0000ae10


	//   ....[2]....
        /*0a24*/ 	.word	0x0000af50


	//   ....[3]....
        /*0a28*/ 	.word	0x0000b090


	//   ....[4]....
        /*0a2c*/ 	.word	0x0000b1d0


	//   ....[5]....
        /*0a30*/ 	.word	0x0000c3a0


	//   ....[6]....
        /*0a34*/ 	.word	0x0000c400


	//   ....[7]....
        /*0a38*/ 	.word	0x0000c460


	//   ....[8]....
        /*0a3c*/ 	.word	0x0000c4c0


	//   ....[9]....
        /*0a40*/ 	.word	0x0000c530


	//   ....[10]....
        /*0a44*/ 	.word	0x0000c590


	//   ....[11]....
        /*0a48*/ 	.word	0x0000c610


	//   ....[12]....
        /*0a4c*/ 	.word	0x0000c670


	//   ....[13]....
        /*0a50*/ 	.word	0x0000c6e0


	//   ....[14]....
        /*0a54*/ 	.word	0x0000c740


	//   ....[15]....
        /*0a58*/ 	.word	0x0000c7b0


	//   ....[16]....
        /*0a5c*/ 	.word	0x0000c820


	//   ....[17]....
        /*0a60*/ 	.word	0x0000c890


	//   ....[18]....
        /*0a64*/ 	.word	0x0000c900


	//   ....[19]....
        /*0a68*/ 	.word	0x0000c960


	//   ....[20]....
        /*0a6c*/ 	.word	0x0000c9c0


	//   ....[21]....
        /*0a70*/ 	.word	0x0000ca30


	//   ....[22]....
        /*0a74*/ 	.word	0x0000ca90


	//   ....[23]....
        /*0a78*/ 	.word	0x0000caf0


	//   ....[24]....
        /*0a7c*/ 	.word	0x0000cb60


	//   ....[25]....
        /*0a80*/ 	.word	0x0000cbd0


	//   ....[26]....
        /*0a84*/ 	.word	0x0000cc30


	//   ....[27]....
        /*0a88*/ 	.word	0x0000cc90


	//   ....[28]....
        /*0a8c*/ 	.word	0x0000ce60


	//   ....[29]....
        /*0a90*/ 	.word	0x0000cef0


	//   ....[30]....
        /*0a94*/ 	.word	0x0000cf70


	//   ....[31]....
        /*0a98*/ 	.word	0x0000cff0


	//   ....[32]....
        /*0a9c*/ 	.word	0x0000d070


	//   ....[33]....
        /*0aa0*/ 	.word	0x0000d0f0


	//   ....[34]....
        /*0aa4*/ 	.word	0x0000d190


	//   ....[35]....
        /*0aa8*/ 	.word	0x0000d210


	//   ....[36]....
        /*0aac*/ 	.word	0x0000d2a0


	//   ....[37]....
        /*0ab0*/ 	.word	0x0000d320


	//   ....[38]....
        /*0ab4*/ 	.word	0x0000d3b0


	//   ....[39]....
        /*0ab8*/ 	.word	0x0000d440


	//   ....[40]....
        /*0abc*/ 	.word	0x0000d4d0


	//   ....[41]....
        /*0ac0*/ 	.word	0x0000d550


	//   ....[42]....
        /*0ac4*/ 	.word	0x0000d5d0


	//   ....[43]....
        /*0ac8*/ 	.word	0x0000d650


	//   ....[44]....
        /*0acc*/ 	.word	0x0000d6d0


	//   ....[45]....
        /*0ad0*/ 	.word	0x0000d750


	//   ....[46]....
        /*0ad4*/ 	.word	0x0000d7d0


	//   ....[47]....
        /*0ad8*/ 	.word	0x0000d860


	//   ....[48]....
        /*0adc*/ 	.word	0x0000d8f0


	//   ....[49]....
        /*0ae0*/ 	.word	0x0000d970


	//   ....[50]....
        /*0ae4*/ 	.word	0x0000d9d0


	//   ....[51]....
        /*0ae8*/ 	.word	0x0000da40


	//   ....[52]....
        /*0aec*/ 	.word	0x0000daa0


	//   ....[53]....
        /*0af0*/ 	.word	0x0000db10


	//   ....[54]....
        /*0af4*/ 	.word	0x0000db70


	//   ....[55]....
        /*0af8*/ 	.word	0x0000dbe0


	//----- nvinfo : EIATTR_VRC_CTA_INIT_COUNT
	.align		4
.L_507:
        /*0afc*/ 	.byte	0x02, 0x4a
	.zero		1
	.zero		1


	//----- nvinfo : EIATTR_EXIT_INSTR_OFFSETS
	.align		4
        /*0b00*/ 	.byte	0x04, 0x1c
        /*0b02*/ 	.short	(.L_509 - .L_508)


	//   ....[0]....
.L_508:
        /*0b04*/ 	.word	0x00003590


	//   ....[1]....
        /*0b08*/ 	.word	0x00003a10


	//   ....[2]....
        /*0b0c*/ 	.word	0x00003a30


	//   ....[3]....
        /*0b10*/ 	.word	0x0000cca0


	//   ....[4]....
        /*0b14*/ 	.word	0x0000d9e0


	//----- nvinfo : EIATTR_MAX_THREADS
	.align		4
.L_509:
        /*0b18*/ 	.byte	0x04, 0x05
        /*0b1a*/ 	.short	(.L_511 - .L_510)
.L_510:
        /*0b1c*/ 	.word	0x00000180
        /*0b20*/ 	.word	0x00000001
        /*0b24*/ 	.word	0x00000001


	//----- nvinfo : EIATTR_CRS_STACK_SIZE
	.align		4
.L_511:
        /*0b28*/ 	.byte	0x04, 0x1e
        /*0b2a*/ 	.short	(.L_513 - .L_512)
.L_512:
        /*0b2c*/ 	.word	0x00000000


	//----- nvinfo : EIATTR_CBANK_PARAM_SIZE
	.align		4
.L_513:
        /*0b30*/ 	.byte	0x03, 0x19
        /*0b32*/ 	.short	0x004d


	//----- nvinfo : EIATTR_PARAM_CBANK
	.align		4
        /*0b34*/ 	.byte	0x04, 0x0a
        /*0b36*/ 	.short	(.L_515 - .L_514)
	.align		4
.L_514:
        /*0b38*/ 	.word	index@(.nv.constant0._ZN3cub18CUB_300001_SM_10006detail10radix_sort29DeviceRadixSortOnesweepKernelINS1_5radix10policy_hubIfijE10Policy1000ELNS0_9SortOrderE0EfijiiNS1_21identity_decomposer_tEEEvPT5_SB_PT3_PKSC_PT1_PKSG_PT2_PKSK_T4_iiT6_)
        /*0b3c*/ 	.short	0x0380
        /*0b3e*/ 	.short	0x004d


	//----- nvinfo : EIATTR_SW_WAR
	.align		4
.L_515:
        /*0b40*/ 	.byte	0x04, 0x36
        /*0b42*/ 	.short	(.L_517 - .L_516)
.L_516:
        /*0b44*/ 	.word	0x00000008
.L_517:


//--------------------- .nv.info._ZN3cub18CUB_300001_SM_10006detail10radix_sort33DeviceRadixSortExclusiveSumKernelINS1_5radix10policy_hubIfijE10Policy1000EjEEvPT0_ --------------------------
	.section	.nv.info._ZN3cub18CUB_300001_SM_10006detail10radix_sort33DeviceRadixSortExclusiveSumKernelINS1_5radix10policy_hubIfijE10Policy1000EjEEvPT0_,"",@"SHT_CUDA_INFO"
	.sectionflags	@""
	.align	4


	//----- nvinfo : EIATTR_CUDA_API_VERSION
	.align		4
        /*0000*/ 	.byte	0x04, 0x37
        /*0002*/ 	.short	(.L_519 - .L_518)
.L_518:
        /*0004*/ 	.word	0x00000082


	//----- nvinfo : EIATTR_KPARAM_INFO
	.align		4
.L_519:
        /*0008*/ 	.byte	0x04, 0x17
        /*000a*/ 	.short	(.L_521 - .L_520)
.L_520:
        /*000c*/ 	.word	0x00000000
        /*0010*/ 	.short	0x0000
        /*0012*/ 	.short	0x0000
        /*0014*/ 	.byte	0x00, 0xf5, 0x21, 0x00


	//----- nvinfo : EIATTR_SPARSE_MMA_MASK
	.align		4
.L_521:
        /*0018*/ 	.byte	0x03, 0x50
        /*001a*/ 	.short	0x0000


	//----- nvinfo : EIATTR_MAXREG_COUNT
	.align		4
        /*001c*/ 	.byte	0x03, 0x1b
        /*001e*/ 	.short	0x00ff


	//----- nvinfo : EIATTR_NUM_BARRIERS
	.align		4
        /*0020*/ 	.byte	0x02, 0x4c
        /*0022*/ 	.byte	0x01
	.zero		1


	//----- nvinfo : EIATTR_MERCURY_ISA_VERSION
	.align		4
        /*0024*/ 	.byte	0x03, 0x5f
        /*0026*/ 	.short	0x0101


	//----- nvinfo : EIATTR_COOP_GROUP_MASK_REGIDS
	.align		4
        /*0028*/ 	.byte	0x04, 0x29
        /*002a*/ 	.short	(.L_523 - .L_522)


	//   ....[0]....
.L_522:
        /*002c*/ 	.word	0xffffffff


	//   ....[1]....
        /*0030*/ 	.word	0xffffffff


	//   ....[2]....
        /*0034*/ 	.word	0xffffffff


	//   ....[3]....
        /*0038*/ 	.word	0xffffffff


	//   ....[4]....
        /*003c*/ 	.word	0xffffffff


	//   ....[5]....
        /*0040*/ 	.word	0x05000012


	//   ....[6]....
        /*0044*/ 	.word	0x05000012


	//   ....[7]....
        /*0048*/ 	.word	0x05000012


	//   ....[8]....
        /*004c*/ 	.word	0x05000012


	//   ....[9]....
        /*0050*/ 	.word	0x05000012


	//----- nvinfo : EIATTR_COOP_GROUP_INSTR_OFFSETS
	.align		4
.L_523:
        /*0054*/ 	.byte	0x04, 0x28
        /*0056*/ 	.short	(.L_525 - .L_524)


	//   ....[0]....
.L_524:
        /*0058*/ 	.word	0x00000210


	//   ....[1]....
        /*005c*/ 	.word	0x00000230


	//   ....[2]....
        /*0060*/ 	.word	0x00000250


	//   ....[3]....
        /*0064*/ 	.word	0x00000270


	//   ....[4]....
        /*0068*/ 	.word	0x00000290


	//   ....[5]....
        /*006c*/ 	.word	0x00000460


	//   ....[6]....
        /*0070*/ 	.word	0x000004d0


	//   ....[7]....
        /*0074*/ 	.word	0x00000540


	//   ....[8]....
        /*0078*/ 	.word	0x000005b0


	//   ....[9]....
        /*007c*/ 	.word	0x00000620


	//----- nvinfo : EIATTR_VRC_CTA_INIT_COUNT
	.align		4
.L_525:
        /*0080*/ 	.byte	0x02, 0x4a
	.zero		1
	.zero		1


	//----- nvinfo : EIATTR_EXIT_INSTR_OFFSETS
	.align		4
        /*0084*/ 	.byte	0x04, 0x1c
        /*0086*/ 	.short	(.L_527 - .L_526)


	//   ....[0]....
.L_526:
        /*0088*/ 	.word	0x000003d0


	//   ....[1]....
        /*008c*/ 	.word	0x00000400


	//----- nvinfo : EIATTR_CRS_STACK_SIZE
	.align		4
.L_527:
        /*0090*/ 	.byte	0x04, 0x1e
        /*0092*/ 	.short	(.L_529 - .L_528)
.L_528:
        /*0094*/ 	.word	0x00000000


	//----- nvinfo : EIATTR_CBANK_PARAM_SIZE
	.align		4
.L_529:
        /*0098*/ 	.byte	0x03, 0x19
        /*009a*/ 	.short	0x0008


	//----- nvinfo : EIATTR_PARAM_CBANK
	.align		4
        /*009c*/ 	.byte	0x04, 0x0a
        /*009e*/ 	.short	(.L_531 - .L_530)
	.align		4
.L_530:
        /*00a0*/ 	.word	index@(.nv.constant0._ZN3cub18CUB_300001_SM_10006detail10radix_sort33DeviceRadixSortExclusiveSumKernelINS1_5radix10policy_hubIfijE10Policy1000EjEEvPT0_)
        /*00a4*/ 	.short	0x0380
        /*00a6*/ 	.short	0x0008


	//----- nvinfo : EIATTR_SW_WAR
	.align		4
.L_531:
        /*00a8*/ 	.byte	0x04, 0x36
        /*00aa*/ 	.short	(.L_533 - .L_532)
.L_532:
        /*00ac*/ 	.word	0x00000008
.L_533:


//--------------------- .nv.info._ZN3cub18CUB_300001_SM_10006detail10radix_sort30DeviceRadixSortHistogramKernelINS1_5radix10policy_hubIfijE10Policy1000ELNS0_9SortOrderE0EfjNS1_21identity_decomposer_tEEEvPT2_PKT1_SA_iiT3_ --------------------------
	.section	.nv.info._ZN3cub18CUB_300001_SM_10006detail10radix_sort30DeviceRadixSortHistogramKernelINS1_5radix10policy_hubIfijE10Policy1000ELNS0_9SortOrderE0EfjNS1_21identity_decomposer_tEEEvPT2_PKT1_SA_iiT3_,"",@"SHT_CUDA_INFO"
	.sectionflags	@""
	.align	4


	//----- nvinfo : EIATTR_CUDA_API_VERSION
	.align		4
        /*0000*/ 	.byte	0x04, 0x37
        /*0002*/ 	.short	(.L_535 - .L_534)
.L_534:
        /*0004*/ 	.word	0x00000082


	//----- nvinfo : EIATTR_KPARAM_INFO
	.align		4
.L_535:
        /*0008*/ 	.byte	0x04, 0x17
        /*000a*/ 	.short	(.L_537 - .L_536)
.L_536:
        /*000c*/ 	.word	0x00000000
        /*0010*/ 	.short	0x0005
        /*0012*/ 	.short	0x001c
        /*0014*/ 	.byte	0x00, 0xf0, 0x05, 0x00


	//----- nvinfo : EIATTR_KPARAM_INFO
	.align		4
.L_537:
        /*0018*/ 	.byte	0x04, 0x17
        /*001a*/ 	.short	(.L_539 - .L_538)
.L_538:
        /*001c*/ 	.word	0x00000000
        /*0020*/ 	.short	0x0004
        /*0022*/ 	.short	0x0018
        /*0024*/ 	.byte	0x00, 0xf0, 0x11, 0x00


	//----- nvinfo : EIATTR_KPARAM_INFO
	.align		4
.L_539:
        /*0028*/ 	.byte	0x04, 0x17
        /*002a*/ 	.short	(.L_541 - .L_540)
.L_540:
        /*002c*/ 	.word	0x00000000
        /*0030*/ 	.short	0x0003
        /*0032*/ 	.short	0x0014
        /*0034*/ 	.byte	0x00, 0xf0, 0x11, 0x00


	//----- nvinfo : EIATTR_KPARAM_INFO
	.align		4
.L_541:
        /*0038*/ 	.byte	0x04, 0x17
        /*003a*/ 	.short	(.L_543 - .L_542)
.L_542:
        /*003c*/ 	.word	0x00000000
        /*0040*/ 	.short	0x0002
        /*0042*/ 	.short	0x0010
        /*0044*/ 	.byte	0x00, 0xf0, 0x11, 0x00


	//----- nvinfo : EIATTR_KPARAM_INFO
	.align		4
.L_543:
        /*0048*/ 	.byte	0x04, 0x17
        /*004a*/ 	.short	(.L_545 - .L_544)
.L_544:
        /*004c*/ 	.word	0x00000000
        /*0050*/ 	.short	0x0001
        /*0052*/ 	.short	0x0008
        /*0054*/ 	.byte	0x00, 0xf5, 0x21, 0x00


	//----- nvinfo : EIATTR_KPARAM_INFO
	.align		4
.L_545:
        /*0058*/ 	.byte	0x04, 0x17
        /*005a*/ 	.short	(.L_547 - .L_546)
.L_546:
        /*005c*/ 	.word	0x00000000
        /*0060*/ 	.short	0x0000
        /*0062*/ 	.short	0x0000
        /*0064*/ 	.byte	0x00, 0xf5, 0x21, 0x00


	//----- nvinfo : EIATTR_SPARSE_MMA_MASK
	.align		4
.L_547:
        /*0068*/ 	.byte	0x03, 0x50
        /*006a*/ 	.short	0x0000


	//----- nvinfo : EIATTR_MAXREG_COUNT
	.align		4
        /*006c*/ 	.byte	0x03, 0x1b
        /*006e*/ 	.short	0x00ff


	//----- nvinfo : EIATTR_NUM_BARRIERS
	.align		4
        /*0070*/ 	.byte	0x02, 0x4c
        /*0072*/ 	.byte	0x01
	.zero		1


	//----- nvinfo : EIATTR_MERCURY_ISA_VERSION
	.align		4
        /*0074*/ 	.byte	0x03, 0x5f
        /*0076*/ 	.short	0x0101


	//----- nvinfo : EIATTR_VRC_CTA_INIT_COUNT
	.align		4
        /*0078*/ 	.byte	0x02, 0x4a
	.zero		1
	.zero		1


	//----- nvinfo : EIATTR_EXIT_INSTR_OFFSETS
	.align		4
        /*007c*/ 	.byte	0x04, 0x1c
        /*007e*/ 	.short	(.L_549 - .L_548)


	//   ....[0]....
.L_548:
        /*0080*/ 	.word	0x00000030


	//   ....[1]....
        /*0084*/ 	.word	0x00002f80


	//----- nvinfo : EIATTR_MAX_THREADS
	.align		4
.L_549:
        /*0088*/ 	.byte	0x04, 0x05
        /*008a*/ 	.short	(.L_551 - .L_550)
.L_550:
        /*008c*/ 	.word	0x00000080
        /*0090*/ 	.word	0x00000001
        /*0094*/ 	.word	0x00000001


	//----- nvinfo : EIATTR_CRS_STACK_SIZE
	.align		4
.L_551:
        /*0098*/ 	.byte	0x04, 0x1e
        /*009a*/ 	.short	(.L_553 - .L_552)
.L_552:
        /*009c*/ 	.word	0x00000000


	//----- nvinfo : EIATTR_CBANK_PARAM_SIZE
	.align		4
.L_553:
        /*00a0*/ 	.byte	0x03, 0x19
        /*00a2*/ 	.short	0x001d


	//----- nvinfo : EIATTR_PARAM_CBANK
	.align		4
        /*00a4*/ 	.byte	0x04, 0x0a
        /*00a6*/ 	.short	(.L_555 - .L_554)
	.align		4
.L_554:
        /*00a8*/ 	.word	index@(.nv.constant0._ZN3cub18CUB_300001_SM_10006detail10radix_sort30DeviceRadixSortHistogramKernelINS1_5radix10policy_hubIfijE10Policy1000ELNS0_9SortOrderE0EfjNS1_21identity_decomposer_tEEEvPT2_PKT1_SA_iiT3_)
        /*00ac*/ 	.short	0x0380
        /*00ae*/ 	.short	0x001d


	//----- nvinfo : EIATTR_SW_WAR
	.align		4
.L_555:
        /*00b0*/ 	.byte	0x04, 0x36
        /*00b2*/ 	.short	(.L_557 - .L_556)
.L_556:
        /*00b4*/ 	.word	0x00000008
.L_557:


//--------------------- .nv.info._ZN3cub18CUB_300001_SM_10006detail10radix_sort31DeviceRadixSortSingleTileKernelINS1_5radix10policy_hubIfijE10Policy1000ELNS0_9SortOrderE0EfijNS1_21identity_decomposer_tEEEvPKT1_PSA_PKT2_PSE_T3_iiT4_ --------------------------
	.section	.nv.info._ZN3cub18CUB_300001_SM_10006detail10radix_sort31DeviceRadixSortSingleTileKernelINS1_5radix10policy_hubIfijE10Policy1000ELNS0_9SortOrderE0EfijNS1_21identity_decomposer_tEEEvPKT1_PSA_PKT2_PSE_T3_iiT4_,"",@"SHT_CUDA_INFO"
	.sectionflags	@""
	.align	4


	//----- nvinfo : EIATTR_CUDA_API_VERSION
	.align		4
        /*0000*/ 	.byte	0x04, 0x37
        /*0002*/ 	.short	(.L_559 - .L_558)
.L_558:
        /*0004*/ 	.word	0x00000082


	//----- nvinfo : EIATTR_KPARAM_INFO
	.align		4
.L_559:
        /*0008*/ 	.byte	0x04, 0x17
        /*000a*/ 	.short	(.L_561 - .L_560)
.L_560:
        /*000c*/ 	.word	0x00000000
        /*0010*/ 	.short	0x0007
        /*0012*/ 	.short	0x002c
        /*0014*/ 	.byte	0x00, 0xf0, 0x05, 0x00


	//----- nvinfo : EIATTR_KPARAM_INFO
	.align		4
.L_561:
        /*0018*/ 	.byte	0x04, 0x17
        /*001a*/ 	.short	(.L_563 - .L_562)
.L_562:
        /*001c*/ 	.word	0x00000000
        /*0020*/ 	.short	0x0006
        /*0022*/ 	.short	0x0028
        /*0024*/ 	.byte	0x00, 0xf0, 0x11, 0x00


	//----- nvinfo : EIATTR_KPARAM_INFO
	.align		4
.L_563:
        /*0028*/ 	.byte	0x04, 0x17
        /*002a*/ 	.short	(.L_565 - .L_564)
.L_564:
        /*002c*/ 	.word	0x00000000
        /*0030*/ 	.short	0x0005
        /*0032*/ 	.short	0x0024
        /*0034*/ 	.byte	0x00, 0xf0, 0x11, 0x00


	//----- nvinfo : EIATTR_KPARAM_INFO
	.align		4
.L_565:
        /*0038*/ 	.byte	0x04, 0x17
        /*003a*/ 	.short	(.L_567 - .L_566)
.L_566:
        /*003c*/ 	.word	0x00000000
        /*0040*/ 	.short	0x0004
        /*0042*/ 	.short	0x0020
        /*0044*/ 	.byte	0x00, 0xf0, 0x11, 0x00


	//----- nvinfo : EIATTR_KPARAM_INFO
	.align		4
.L_567:
        /*0048*/ 	.byte	0x04, 0x17
        /*004a*/ 	.short	(.L_569 - .L_568)
.L_568:
        /*004c*/ 	.word	0x00000000
        /*0050*/ 	.short	0x0003
        /*0052*/ 	.short	0x0018
        /*0054*/ 	.byte	0x00, 0xf5, 0x21, 0x00


	//----- nvinfo : EIATTR_KPARAM_INFO
	.align		4
.L_569:
        /*0058*/ 	.byte	0x04, 0x17
        /*005a*/ 	.short	(.L_571 - .L_570)
.L_570:
        /*005c*/ 	.word	0x00000000
        /*0060*/ 	.short	0x0002
        /*0062*/ 	.short	0x0010
        /*0064*/ 	.byte	0x00, 0xf5, 0x21, 0x00


	//----- nvinfo : EIATTR_KPARAM_INFO
	.align		4
.L_571:
        /*0068*/ 	.byte	0x04, 0x17
        /*006a*/ 	.short	(.L_573 - .L_572)
.L_572:
        /*006c*/ 	.word	0x00000000
        /*0070*/ 	.short	0x0001
        /*0072*/ 	.short	0x0008
        /*0074*/ 	.byte	0x00, 0xf5, 0x21, 0x00


	//----- nvinfo : EIATTR_KPARAM_INFO
	.align		4
.L_573:
        /*0078*/ 	.byte	0x04, 0x17
        /*007a*/ 	.short	(.L_575 - .L_574)
.L_574:
        /*007c*/ 	.word	0x00000000
        /*0080*/ 	.short	0x0000
        /*0082*/ 	.short	0x0000
        /*0084*/ 	.byte	0x00, 0xf5, 0x21, 0x00


	//----- nvinfo : EIATTR_SPARSE_MMA_MASK
	.align		4
.L_575:
        /*0088*/ 	.byte	0x03, 0x50
        /*008a*/ 	.short	0x0000


	//----- nvinfo : EIATTR_MAXREG_COUNT
	.align		4
        /*008c*/ 	.byte	0x03, 0x1b
        /*008e*/ 	.short	0x00ff


	//----- nvinfo : EIATTR_NUM_BARRIERS
	.align		4
        /*0090*/ 	.byte	0x02, 0x4c
        /*0092*/ 	.byte	0x01
	.zero		1


	//----- nvinfo : EIATTR_MERCURY_ISA_VERSION
	.align		4
        /*0094*/ 	.byte	0x03, 0x5f
        /*0096*/ 	.short	0x0101


	//----- nvinfo : EIATTR_COOP_GROUP_MASK_REGIDS
	.align		4
        /*0098*/ 	.byte	0x04, 0x29
        /*009a*/ 	.short	(.L_577 - .L_576)


	//   ....[0]....
.L_576:
        /*009c*/ 	.word	0xffffffff


	//   ....[1]....
        /*00a0*/ 	.word	0xffffffff


	//   ....[2]....
        /*00a4*/ 	.word	0xffffffff


	//   ....[3]....
        /*00a8*/ 	.word	0xffffffff


	//   ....[4]....
        /*00ac*/ 	.word	0xffffffff


	//----- nvinfo : EIATTR_COOP_GROUP_INSTR_OFFSETS
	.align		4
.L_577:
        /*00b0*/ 	.byte	0x04, 0x28
        /*00b2*/ 	.short	(.L_579 - .L_578)


	//   ....[0]....
.L_578:
        /*00b4*/ 	.word	0x00002320


	//   ....[1]....
        /*00b8*/ 	.word	0x00002340


	//   ....[2]....
        /*00bc*/ 	.word	0x00002360


	//   ....[3]....
        /*00c0*/ 	.word	0x00002380


	//   ....[4]....
        /*00c4*/ 	.word	0x000023a0


	//----- nvinfo : EIATTR_VRC_CTA_INIT_COUNT
	.align		4
.L_579:
        /*00c8*/ 	.byte	0x02, 0x4a
	.zero		1
	.zero		1


	//----- nvinfo : EIATTR_EXIT_INSTR_OFFSETS
	.align		4
        /*00cc*/ 	.byte	0x04, 0x1c
        /*00ce*/ 	.short	(.L_581 - .L_580)


	//   ....[0]....
.L_580:
        /*00d0*/ 	.word	0x00004280


	//   ....[1]....
        /*00d4*/ 	.word	0x00004300


	//----- nvinfo : EIATTR_MAX_THREADS
	.align		4
.L_581:
        /*00d8*/ 	.byte	0x04, 0x05
        /*00da*/ 	.short	(.L_583 - .L_582)
.L_582:
        /*00dc*/ 	.word	0x00000100
        /*00e0*/ 	.word	0x00000001
        /*00e4*/ 	.word	0x00000001


	//----- nvinfo : EIATTR_CBANK_PARAM_SIZE
	.align		4
.L_583:
        /*00e8*/ 	.byte	0x03, 0x19
        /*00ea*/ 	.short	0x002d


	//----- nvinfo : EIATTR_PARAM_CBANK
	.align		4
        /*00ec*/ 	.byte	0x04, 0x0a
        /*00ee*/ 	.short	(.L_585 - .L_584)
	.align		4
.L_584:
        /*00f0*/ 	.word	index@(.nv.constant0._ZN3cub18CUB_300001_SM_10006detail10radix_sort31DeviceRadixSortSingleTileKernelINS1_5radix10policy_hubIfijE10Policy1000ELNS0_9SortOrderE0EfijNS1_21identity_decomposer_tEEEvPKT1_PSA_PKT2_PSE_T3_iiT4_)
        /*00f4*/ 	.short	0x0380
        /*00f6*/ 	.short	0x002d


	//----- nvinfo : EIATTR_SW_WAR
	.align		4
.L_585:
        /*00f8*/ 	.byte	0x04, 0x36
        /*00fa*/ 	.short	(.L_587 - .L_586)
.L_586:
        /*00fc*/ 	.word	0x00000008
.L_587:


//--------------------- .nv.info._ZN3cub18CUB_300001_SM_10006detail10radix_sort29DeviceRadixSortOnesweepKernelINS1_5radix10policy_hubIiijE10Policy1000ELNS0_9SortOrderE1EiijiiNS1_21identity_decomposer_tEEEvPT5_SB_PT3_PKSC_PT1_PKSG_PT2_PKSK_T4_iiT6_ --------------------------
	.section	.nv.info._ZN3cub18CUB_300001_SM_10006detail10radix_sort29DeviceRadixSortOnesweepKernelINS1_5radix10policy_hubIiijE10Policy1000ELNS0_9SortOrderE1EiijiiNS1_21identity_decomposer_tEEEvPT5_SB_PT3_PKSC_PT1_PKSG_PT2_PKSK_T4_iiT6_,"",@"SHT_CUDA_INFO"
	.sectionflags	@""
	.align	4


	//----- nvinfo : EIATTR_CUDA_API_VERSION
	.align		4
        /*0000*/ 	.byte	0x04, 0x37
        /*0002*/ 	.short	(.L_589 - .L_588)
.L_588:
        /*0004*/ 	.word	0x00000082


	//----- nvinfo : EIATTR_KPARAM_INFO
	.align		4
.L_589:
        /*0008*/ 	.byte	0x04, 0x17
        /*000a*/ 	.short	(.L_591 - .L_590)
.L_590:
        /*000c*/ 	.word	0x00000000
        /*0010*/ 	.short	0x000b
        /*0012*/ 	.short	0x004c
        /*0014*/ 	.byte	0x00, 0xf0, 0x05, 0x00


	//----- nvinfo : EIATTR_KPARAM_INFO
	.align		4
.L_591:
        /*0018*/ 	.byte	0x04, 0x17
        /*001a*/ 	.short	(.L_593 - .L_592)
.L_592:
        /*001c*/ 	.word	0x00000000
        /*0020*/ 	.short	0x000a
        /*0022*/ 	.short	0x0048
        /*0024*/ 	.byte	0x00, 0xf0, 0x11, 0x00


	//----- nvinfo : EIATTR_KPARAM_INFO
	.align		4
.L_593:
        /*0028*/ 	.byte	0x04, 0x17
        /*002a*/ 	.short	(.L_595 - .L_594)
.L_594:
        /*002c*/ 	.word	0x00000000
        /*0030*/ 	.short	0x0009
        /*0032*/ 	.short	0x0044
        /*0034*/ 	.byte	0x00, 0xf0, 0x11, 0x00


	//----- nvinfo : EIATTR_KPARAM_INFO
	.align		4
.L_595:
        /*0038*/ 	.byte	0x04, 0x17
        /*003a*/ 	.short	(.L_597 - .L_596)
.L_596:
        /*003c*/ 	.word	0x00000000
        /*0040*/ 	.short	0x0008
        /*0042*/ 	.short	0x0040
        /*0044*/ 	.byte	0x00, 0xf0, 0x11, 0x00


	//----- nvinfo : EIATTR_KPARAM_INFO
	.align		4
.L_597:
        /*0048*/ 	.byte	0x04, 0x17
        /*004a*/ 	.short	(.L_599 - .L_598)
.L_598:
        /*004c*/ 	.word	0x00000000
        /*0050*/ 	.short	0x0007
        /*0052*/ 	.short	0x0038
        /*0054*/ 	.byte	0x00, 0xf5, 0x21, 0x00


	//----- nvinfo : EIATTR_KPARAM_INFO
	.align		4
.L_599:
        /*0058*/ 	.byte	0x04, 0x17
        /*005a*/ 	.short	(.L_601 - .L_600)
.L_600:
        /*005c*/ 	.word	0x00000000
        /*0060*/ 	.short	0x0006
        /*0062*/ 	.short	0x0030
        /*0064*/ 	.byte	0x00, 0xf5, 0x21, 0x00


	//----- nvinfo : EIATTR_KPARAM_INFO
	.align		4
.L_601:
        /*0068*/ 	.byte	0x04, 0x17
        /*006a*/ 	.short	(.L_603 - .L_602)
.L_602:
        /*006c*/ 	.word	0x00000000
        /*0070*/ 	.short	0x0005
        /*0072*/ 	.short	0x0028
        /*0074*/ 	.byte	0x00, 0xf5, 0x21, 0x00


	//----- nvinfo : EIATTR_KPARAM_INFO
	.align		4
.L_603:
        /*0078*/ 	.byte	0x04, 0x17
        /*007a*/ 	.short	(.L_605 - .L_604)
.L_604:
        /*007c*/ 	.word	0x00000000
        /*0080*/ 	.short	0x0004
        /*0082*/ 	.short	0x0020
        /*0084*/ 	.byte	0x00, 0xf5, 0x21, 0x00


	//----- nvinfo : EIATTR_KPARAM_INFO
	.align		4
.L_605:
        /*0088*/ 	.byte	0x04, 0x17
        /*008a*/ 	.short	(.L_607 - .L_606)
.L_606:
        /*008c*/ 	.word	0x00000000
        /*0090*/ 	.short	0x0003
        /*0092*/ 	.short	0x0018
        /*0094*/ 	.byte	0x00, 0xf5, 0x21, 0x00


	//----- nvinfo : EIATTR_KPARAM_INFO
	.align		4
.L_607:
        /*0098*/ 	.byte	0x04, 0x17
        /*009a*/ 	.short	(.L_609 - .L_608)
.L_608:
        /*009c*/ 	.word	0x00000000
        /*00a0*/ 	.short	0x0002
        /*00a2*/ 	.short	0x0010
        /*00a4*/ 	.byte	0x00, 0xf5, 0x21, 0x00


	//----- nvinfo : EIATTR_KPARAM_INFO
	.align		4
.L_609:
        /*00a8*/ 	.byte	0x04, 0x17
        /*00aa*/ 	.short	(.L_611 - .L_610)
.L_610:
        /*00ac*/ 	.word	0x00000000
        /*00b0*/ 	.short	0x0001
        /*00b2*/ 	.short	0x0008
        /*00b4*/ 	.byte	0x00, 0xf5, 0x21, 0x00


	//----- nvinfo : EIATTR_KPARAM_INFO
	.align		4
.L_611:
        /*00b8*/ 	.byte	0x04, 0x17
        /*00ba*/ 	.short	(.L_613 - .L_612)
.L_612:
        /*00bc*/ 	.word	0x00000000
        /*00c0*/ 	.short	0x0000
        /*00c2*/ 	.short	0x0000
        /*00c4*/ 	.byte	0x00, 0xf5, 0x21, 0x00


	//----- nvinfo : EIATTR_SPARSE_MMA_MASK
	.align		4
.L_613:
        /*00c8*/ 	.byte	0x03, 0x50
        /*00ca*/ 	.short	0x0000


	//----- nvinfo : EIATTR_MAXREG_COUNT
	.align		4
        /*00cc*/ 	.byte	0x03, 0x1b
        /*00ce*/ 	.short	0x00a8


	//----- nvinfo : EIATTR_NUM_BARRIERS
	.align		4
        /*00d0*/ 	.byte	0x02, 0x4c
        /*00d2*/ 	.byte	0x01
	.zero		1


	//----- nvinfo : EIATTR_MERCURY_ISA_VERSION
	.align		4
        /*00d4*/ 	.byte	0x03, 0x5f
        /*00d6*/ 	.short	0x0101


	//----- nvinfo : EIATTR_COOP_GROUP_MASK_REGIDS
	.align		4
        /*00d8*/ 	.byte	0x04, 0x29
        /*00da*/ 	.short	(.L_615 - .L_614)


	//   ....[0]....
.L_614:
        /*00dc*/ 	.word	0xffffffff


	//   ....[1]....
        /*00e0*/ 	.word	0x05000003


	//   ....[2]....
        /*00e4*/ 	.word	0xffffffff


	//   ....[3]....
        /*00e8*/ 	.word	0xffffffff


	//   ....[4]....
        /*00ec*/ 	.word	0xffffffff


	//   ....[5]....
        /*00f0*/ 	.word	0xffffffff


	//   ....[6]....
        /*00f4*/ 	.word	0xffffffff


	//   ....[7]....
        /*00f8*/ 	.word	0xffffffff


	//   ....[8]....
        /*00fc*/ 	.word	0xffffffff


	//   ....[9]....
        /*0100*/ 	.word	0xffffffff


	//   ....[10]....
        /*0104*/ 	.word	0xffffffff


	//   ....[11]....
        /*0108*/ 	.word	0xffffffff


	//   ....[12]....
        /*010c*/ 	.word	0xffffffff


	//   ....[13]....
        /*0110*/ 	.word	0xffffffff


	//   ....[14]....
        /*0114*/ 	.word	0xffffffff


	//   ....[15]....
        /*0118*/ 	.word	0xffffffff


	//   ....[16]....
        /*011c*/ 	.word	0xffffffff


	//   ....[17]....
        /*0120*/ 	.word	0xffffffff


	//   ....[18]....
        /*0124*/ 	.word	0xffffffff


	//   ....[19]....
        /*0128*/ 	.word	0xffffffff


	//   ....[20]....
        /*012c*/ 	.word	0xffffffff


	//   ....[21]....
        /*0130*/ 	.word	0xffffffff


	//   ....[22]....
        /*0134*/ 	.word	0xffffffff


	//   ....[23]....
        /*0138*/ 	.word	0xffffffff


	//   ....[24]....
        /*013c*/ 	.word	0xffffffff


	//   ....[25]....
        /*0140*/ 	.word	0xffffffff


	//   ....[26]....
        /*0144*/ 	.word	0xffffffff


	//   ....[27]....
        /*0148*/ 	.word	0xffffffff


	//   ....[28]....
        /*014c*/ 	.word	0xffffffff


	//   ....[29]....
        /*0150*/ 	.word	0xffffffff


	//   ....[30]....
        /*0154*/ 	.word	0xffffffff


	//   ....[31]....
        /*0158*/ 	.word	0xffffffff


	//   ....[32]....
        /*015c*/ 	.word	0xffffffff


	//   ....[33]....
        /*0160*/ 	.word	0xffffffff


	//   ....[34]....
        /*0164*/ 	.word	0xffffffff


	//   ....[35]....
        /*0168*/ 	.word	0xffffffff


	//   ....[36]....
        /*016c*/ 	.word	0xffffffff


	//   ....[37]....
        /*0170*/ 	.word	0xffffffff


	//   ....[38]....
        /*0174*/ 	.word	0xffffffff


	//   ....[39]....
        /*0178*/ 	.word	0xffffffff


	//   ....[40]....
        /*017c*/ 	.word	0xffffffff


	//   ....[41]....
        /*0180*/ 	.word	0xffffffff


	//   ....[42]....
        /*0184*/ 	.word	0xffffffff


	//   ....[43]....
        /*0188*/ 	.word	0xffffffff


	//   ....[44]....
        /*018c*/ 	.word	0xffffffff


	//   ....[45]....
        /*0190*/ 	.word	0xffffffff


	//   ....[46]....
        /*0194*/ 	.word	0xffffffff


	//   ....[47]....
        /*0198*/ 	.word	0xffffffff


	//   ....[48]....
        /*019c*/ 	.word	0xffffffff


	//   ....[49]....
        /*01a0*/ 	.word	0xffffffff


	//   ....[50]....
        /*01a4*/ 	.word	0xffffffff


	//   ....[51]....
        /*01a8*/ 	.word	0xffffffff


	//   ....[52]....
        /*01ac*/ 	.word	0xffffffff


	//   ....[53]....
        /*01b0*/ 	.word	0xffffffff


	//   ....[54]....
        /*01b4*/ 	.word	0xffffffff


	//   ....[55]....
        /*01b8*/ 	.word	0xffffffff


	//   ....[56]....
        /*01bc*/ 	.word	0xffffffff


	//   ....[57]....
        /*01c0*/ 	.word	0xffffffff


	//   ....[58]....
        /*01c4*/ 	.word	0xffffffff


	//   ....[59]....
        /*01c8*/ 	.word	0xffffffff


	//   ....[60]....
        /*01cc*/ 	.word	0xffffffff


	//   ....[61]....
        /*01d0*/ 	.word	0xffffffff


	//   ....[62]....
        /*01d4*/ 	.word	0xffffffff


	//   ....[63]....
        /*01d8*/ 	.word	0xffffffff


	//   ....[64]....
        /*01dc*/ 	.word	0xffffffff


	//   ....[65]....
        /*01e0*/ 	.word	0xffffffff


	//   ....[66]....
        /*01e4*/ 	.word	0xffffffff


	//   ....[67]....
        /*01e8*/ 	.word	0xffffffff


	//   ....[68]....
        /*01ec*/ 	.word	0xffffffff


	//   ....[69]....
        /*01f0*/ 	.word	0xffffffff


	//   ....[70]....
        /*01f4*/ 	.word	0xffffffff


	//   ....[71]....
        /*01f8*/ 	.word	0xffffffff


	//   ....[72]....
        /*01fc*/ 	.word	0xffffffff


	//   ....[73]....
        /*0200*/ 	.word	0xffffffff


	//   ....[74]....
        /*0204*/ 	.word	0xffffffff


	//   ....[75]....
        /*0208*/ 	.word	0xffffffff


	//   ....[76]....
        /*020c*/ 	.word	0xffffffff


	//   ....[77]....
        /*0210*/ 	.word	0xffffffff


	//   ....[78]....
        /*0214*/ 	.word	0xffffffff


	//   ....[79]....
        /*0218*/ 	.word	0xffffffff


	//   ....[80]....
        /*021c*/ 	.word	0xffffffff


	//   ....[81]....
        /*0220*/ 	.word	0xffffffff


	//   ....[82]....
        /*0224*/ 	.word	0xffffffff


	//   ....[83]....
        /*0228*/ 	.word	0xffffffff


	//   ....[84]....
        /*022c*/ 	.word	0xffffffff


	//   ....[85]....
        /*0230*/ 	.word	0xffffffff


	//   ....[86]....
        /*0234*/ 	.word	0xffffffff


	//   ....[87]....
        /*0238*/ 	.word	0xffffffff


	//   ....[88]....
        /*023c*/ 	.word	0xffffffff


	//   ....[89]....
        /*0240*/ 	.word	0xffffffff


	//   ....[90]....
        /*0244*/ 	.word	0xffffffff


	//   ....[91]....
        /*0248*/ 	.word	0xffffffff


	//   ....[92]....
        /*024c*/ 	.word	0xffffffff


	//   ....[93]....
        /*0250*/ 	.word	0xffffffff


	//   ....[94]....
        /*0254*/ 	.word	0xffffffff


	//   ....[95]....
        /*0258*/ 	.word	0xffffffff


	//   ....[96]....
        /*025c*/ 	.word	0xffffffff


	//   ....[97]....
        /*0260*/ 	.word	0xffffffff


	//   ....[98]....
        /*0264*/ 	.word	0xffffffff


	//   ....[99]....
        /*0268*/ 	.word	0xffffffff


	//   ....[100]....
        /*026c*/ 	.word	0xffffffff


	//   ....[101]....
        /*0270*/ 	.word	0xffffffff


	//   ....[102]....
        /*0274*/ 	.word	0xffffffff


	//   ....[103]....
        /*0278*/ 	.word	0xffffffff


	//   ....[104]....
        /*027c*/ 	.word	0xffffffff


	//   ....[105]....
        /*0280*/ 	.word	0xffffffff


	//   ....[106]....
        /*0284*/ 	.word	0xffffffff


	//   ....[107]....
        /*0288*/ 	.word	0xffffffff


	//   ....[108]....
        /*028c*/ 	.word	0xffffffff


	//   ....[109]....
        /*0290*/ 	.word	0xffffffff


	//   ....[110]....
        /*0294*/ 	.word	0xffffffff


	//   ....[111]....
        /*0298*/ 	.word	0xffffffff


	//   ....[112]....
        /*029c*/ 	.word	0xffffffff


	//   ....[113]....
        /*02a0*/ 	.word	0xffffffff


	//   ....[114]....
        /*02a4*/ 	.word	0xffffffff


	//   ....[115]....
        /*02a8*/ 	.word	0xffffffff


	//   ....[116]....
        /*02ac*/ 	.word	0xffffffff


	//   ....[117]....
        /*02b0*/ 	.word	0xffffffff


	//   ....[118]....
        /*02b4*/ 	.word	0xffffffff


	//   ....[119]....
        /*02b8*/ 	.word	0xffffffff


	//   ....[120]....
        /*02bc*/ 	.word	0xffffffff


	//   ....[121]....
        /*02c0*/ 	.word	0xffffffff


	//   ....[122]....
        /*02c4*/ 	.word	0xffffffff


	//   ....[123]....
        /*02c8*/ 	.word	0xffffffff


	//   ....[124]....
        /*02cc*/ 	.word	0xffffffff


	//   ....[125]....
        /*02d0*/ 	.word	0xffffffff


	//   ....[126]....
        /*02d4*/ 	.word	0xffffffff


	//   ....[127]....
        /*02d8*/ 	.word	0xffffffff


	//   ....[128]....
        /*02dc*/ 	.word	0xffffffff


	//   ....[129]....
        /*02e0*/ 	.word	0xffffffff


	//   ....[130]....
        /*02e4*/ 	.word	0xffffffff


	//   ....[131]....
        /*02e8*/ 	.word	0xffffffff


	//   ....[132]....
        /*02ec*/ 	.word	0xffffffff


	//   ....[133]....
        /*02f0*/ 	.word	0xffffffff


	//   ....[134]....
        /*02f4*/ 	.word	0xffffffff


	//   ....[135]....
        /*02f8*/ 	.word	0xffffffff


	//   ....[136]....
        /*02fc*/ 	.word	0xffffffff


	//   ....[137]....
        /*0300*/ 	.word	0xffffffff


	//   ....[138]....
        /*0304*/ 	.word	0xffffffff


	//   ....[139]....
        /*0308*/ 	.word	0xffffffff


	//   ....[140]....
        /*030c*/ 	.word	0xffffffff


	//   ....[141]....
        /*0310*/ 	.word	0xffffffff


	//   ....[142]....
        /*0314*/ 	.word	0xffffffff


	//   ....[143]....
        /*0318*/ 	.word	0xffffffff


	//   ....[144]....
        /*031c*/ 	.word	0xffffffff


	//   ....[145]....
        /*0320*/ 	.word	0xffffffff


	//   ....[146]....
        /*0324*/ 	.word	0xffffffff


	//   ....[147]....
        /*0328*/ 	.word	0xffffffff


	//   ....[148]....
        /*032c*/ 	.word	0xffffffff


	//   ....[149]....
        /*0330*/ 	.word	0xffffffff


	//   ....[150]....
        /*0334*/ 	.word	0xffffffff


	//   ....[151]....
        /*0338*/ 	.word	0xffffffff


	//   ....[152]....
        /*033c*/ 	.word	0xffffffff


	//   ....[153]....
        /*0340*/ 	.word	0xffffffff


	//   ....[154]....
        /*0344*/ 	.word	0xffffffff


	//   ....[155]....
        /*0348*/ 	.word	0xffffffff


	//   ....[156]....
        /*034c*/ 	.word	0xffffffff


	//   ....[157]....
        /*0350*/ 	.word	0xffffffff


	//   ....[158]....
        /*0354*/ 	.word	0xffffffff


	//   ....[159]....
        /*0358*/ 	.word	0xffffffff


	//   ....[160]....
        /*035c*/ 	.word	0xffffffff


	//   ....[161]....
        /*0360*/ 	.word	0xffffffff


	//   ....[162]....
        /*0364*/ 	.word	0xffffffff


	//   ....[163]....
        /*0368*/ 	.word	0xffffffff


	//   ....[164]....
        /*036c*/ 	.word	0xffffffff


	//   ....[165]....
        /*0370*/ 	.word	0xffffffff


	//   ....[166]....
        /*0374*/ 	.word	0xffffffff


	//   ....[167]....
        /*0378*/ 	.word	0xffffffff


	//   ....[168]....
        /*037c*/ 	.word	0xffffffff


	//   ....[169]....
        /*0380*/ 	.word	0xffffffff


	//   ....[170]....
        /*0384*/ 	.word	0xffffffff


	//   ....[171]....
        /*0388*/ 	.word	0xffffffff


	//   ....[172]....
        /*038c*/ 	.word	0xffffffff


	//   ....[173]....
        /*0390*/ 	.word	0xffffffff


	//   ....[174]....
        /*0394*/ 	.word	0xffffffff


	//   ....[175]....
        /*0398*/ 	.word	0xffffffff


	//   ....[176]....
        /*039c*/ 	.word	0xffffffff


	//   ....[177]....
        /*03a0*/ 	.word	0xffffffff


	//   ....[178]....
        /*03a4*/ 	.word	0xffffffff


	//   ....[179]....
        /*03a8*/ 	.word	0xffffffff


	//   ....[180]....
        /*03ac*/ 	.word	0xffffffff


	//   ....[181]....
        /*03b0*/ 	.word	0xffffffff


	//   ....[182]....
        /*03b4*/ 	.word	0xffffffff


	//   ....[183]....
        /*03b8*/ 	.word	0xffffffff


	//   ....[184]....
        /*03bc*/ 	.word	0xffffffff


	//   ....[185]....
        /*03c0*/ 	.word	0xffffffff


	//   ....[186]....
        /*03c4*/ 	.word	0xffffffff


	//   ....[187]....
        /*03c8*/ 	.word	0xffffffff


	//   ....[188]....
        /*03cc*/ 	.word	0xffffffff


	//   ....[189]....
        /*03d0*/ 	.word	0xffffffff


	//   ....[190]....
        /*03d4*/ 	.word	0xffffffff


	//   ....[191]....
        /*03d8*/ 	.word	0xffffffff


	//   ....[192]....
        /*03dc*/ 	.word	0xffffffff


	//   ....[193]....
        /*03e0*/ 	.word	0xffffffff


	//   ....[194]....
        /*03e4*/ 	.word	0xffffffff


	//   ....[195]....
        /*03e8*/ 	.word	0xffffffff


	//   ....[196]....
        /*03ec*/ 	.word	0xffffffff


	//   ....[197]....
        /*03f0*/ 	.word	0xffffffff


	//   ....[198]....
        /*03f4*/ 	.word	0xffffffff


	//   ....[199]....
        /*03f8*/ 	.word	0xffffffff


	//   ....[200]....
        /*03fc*/ 	.word	0xffffffff


	//   ....[201]....
        /*0400*/ 	.word	0xffffffff


	//   ....[202]....
        /*0404*/ 	.word	0xffffffff


	//   ....[203]....
        /*0408*/ 	.word	0xffffffff


	//   ....[204]....
        /*040c*/ 	.word	0xffffffff


	//   ....[205]....
        /*0410*/ 	.word	0xffffffff


	//   ....[206]....
        /*0414*/ 	.word	0xffffffff


	//   ....[207]....
        /*0418*/ 	.word	0xffffffff


	//   ....[208]....
        /*041c*/ 	.word	0xffffffff


	//   ....[209]....
        /*0420*/ 	.word	0xffffffff


	//   ....[210]....
        /*0424*/ 	.word	0xffffffff


	//   ....[211]....
        /*0428*/ 	.word	0xffffffff


	//   ....[212]....
        /*042c*/ 	.word	0xffffffff


	//   ....[213]....
        /*0430*/ 	.word	0xffffffff


	//   ....[214]....
        /*0434*/ 	.word	0x05000007


	//   ....[215]....
        /*0438*/ 	.word	0xffffffff


	//   ....[216]....
        /*043c*/ 	.word	0xffffffff


	//   ....[217]....
        /*0440*/ 	.word	0xffffffff


	//   ....[218]....
        /*0444*/ 	.word	0xffffffff


	//   ....[219]....
        /*0448*/ 	.word	0xffffffff


	//   ....[220]....
        /*044c*/ 	.word	0xffffffff


	//   ....[221]....
        /*0450*/ 	.word	0xffffffff


	//   ....[222]....
        /*0454*/ 	.word	0xffffffff


	//   ....[223]....
        /*0458*/ 	.word	0xffffffff


	//   ....[224]....
        /*045c*/ 	.word	0xffffffff


	//   ....[225]....
        /*0460*/ 	.word	0xffffffff


	//   ....[226]....
        /*0464*/ 	.word	0xffffffff


	//   ....[227]....
        /*0468*/ 	.word	0xffffffff


	//   ....[228]....
        /*046c*/ 	.word	0xffffffff


	//   ....[229]....
        /*0470*/ 	.word	0xffffffff


	//   ....[230]....
        /*0474*/ 	.word	0xffffffff


	//   ....[231]....
        /*0478*/ 	.word	0xffffffff


	//   ....[232]....
        /*047c*/ 	.word	0xffffffff


	//   ....[233]....
        /*0480*/ 	.word	0xffffffff


	//   ....[234]....
        /*0484*/ 	.word	0xffffffff


	//   ....[235]....
        /*0488*/ 	.word	0xffffffff


	//   ....[236]....
        /*048c*/ 	.word	0xffffffff


	//   ....[237]....
        /*0490*/ 	.word	0xffffffff


	//   ....[238]....
        /*0494*/ 	.word	0xffffffff


	//   ....[239]....
        /*0498*/ 	.word	0xffffffff


	//   ....[240]....
        /*049c*/ 	.word	0xffffffff


	//   ....[241]....
        /*04a0*/ 	.word	0xffffffff


	//   ....[242]....
        /*04a4*/ 	.word	0xffffffff


	//   ....[243]....
        /*04a8*/ 	.word	0xffffffff


	//   ....[244]....
        /*04ac*/ 	.word	0xffffffff


	//   ....[245]....
        /*04b0*/ 	.word	0xffffffff


	//   ....[246]....
        /*04b4*/ 	.word	0xffffffff


	//   ....[247]....
        /*04b8*/ 	.word	0xffffffff


	//   ....[248]....
        /*04bc*/ 	.word	0xffffffff


	//   ....[249]....
        /*04c0*/ 	.word	0xffffffff


	//   ....[250]....
        /*04c4*/ 	.word	0xffffffff


	//   ....[251]....
        /*04c8*/ 	.word	0xffffffff


	//   ....[252]....
        /*04cc*/ 	.word	0xffffffff


	//   ....[253]....
        /*04d0*/ 	.word	0xffffffff


	//   ....[254]....
        /*04d4*/ 	.word	0xffffffff


	//   ....[255]....
        /*04d8*/ 	.word	0xffffffff


	//   ....[0]....
        /*04dc*/ 	.word	0xffffffff


	//   ....[1]....
        /*04e0*/ 	.word	0xffffffff


	//   ....[2]....
        /*04e4*/ 	.word	0xffffffff


	//   ....[3]....
        /*04e8*/ 	.word	0xffffffff


	//   ....[4]....
        /*04ec*/ 	.word	0xffffffff


	//   ....[5]....
        /*04f0*/ 	.word	0xffffffff


	//   ....[6]....
        /*04f4*/ 	.word	0xffffffff


	//   ....[7]....
        /*04f8*/ 	.word	0xffffffff


	//   ....[8]....
        /*04fc*/ 	.word	0xffffffff


	//   ....[9]....
        /*0500*/ 	.word	0xffffffff


	//   ....[10]....
        /*0504*/ 	.word	0xffffffff


	//   ....[11]....
        /*0508*/ 	.word	0xffffffff


	//   ....[12]....
        /*050c*/ 	.word	0xffffffff


	//   ....[13]....
        /*0510*/ 	.word	0xffffffff


	//   ....[14]....
        /*0514*/ 	.word	0xffffffff


	//   ....[15]....
        /*0518*/ 	.word	0xffffffff


	//   ....[16]....
        /*051c*/ 	.word	0xffffffff


	//   ....[17]....
        /*0520*/ 	.word	0xffffffff


	//   ....[18]....
        /*0524*/ 	.word	0xffffffff


	//   ....[19]....
        /*0528*/ 	.word	0xffffffff


	//   ....[20]....
        /*052c*/ 	.word	0xffffffff


	//   ....[21]....
        /*0530*/ 	.word	0xffffffff


	//   ....[22]....
        /*0534*/ 	.word	0xffffffff


	//   ....[23]....
        /*0538*/ 	.word	0xffffffff


	//   ....[24]....
        /*053c*/ 	.word	0xffffffff


	//   ....[25]....
        /*0540*/ 	.word	0xffffffff


	//   ....[26]....
        /*0544*/ 	.word	0xffffffff


	//   ....[27]....
        /*0548*/ 	.word	0xffffffff


	//   ....[28]....
        /*054c*/ 	.word	0xffffffff


	//   ....[29]....
        /*0550*/ 	.word	0xffffffff


	//   ....[30]....
        /*0554*/ 	.word	0xffffffff


	//   ....[31]....
        /*0558*/ 	.word	0xffffffff


	//   ....[32]....
        /*055c*/ 	.word	0xffffffff


	//   ....[33]....
        /*0560*/ 	.word	0xffffffff


	//   ....[34]....
        /*0564*/ 	.word	0xffffffff


	//   ....[35]....
        /*0568*/ 	.word	0xffffffff


	//   ....[36]....
        /*056c*/ 	.word	0xffffffff


	//   ....[37]....
        /*0570*/ 	.word	0xffffffff


	//   ....[38]....
        /*0574*/ 	.word	0xffffffff


	//   ....[39]....
        /*0578*/ 	.word	0xffffffff


	//   ....[40]....
        /*057c*/ 	.word	0xffffffff


	//   ....[41]....
        /*0580*/ 	.word	0xffffffff


	//   ....[42]....
        /*0584*/ 	.word	0xffffffff


	//   ....[43]....
        /*0588*/ 	.word	0xffffffff


	//   ....[44]....
        /*058c*/ 	.word	0xffffffff


	//   ....[45]....
        /*0590*/ 	.word	0xffffffff


	//   ....[46]....
        /*0594*/ 	.word	0xffffffff


	//   ....[47]....
        /*0598*/ 	.word	0xffffffff


	//   ....[48]....
        /*059c*/ 	.word	0xffffffff


	//   ....[49]....
        /*05a0*/ 	.word	0xffffffff


	//   ....[50]....
        /*05a4*/ 	.word	0xffffffff


	//   ....[51]....
        /*05a8*/ 	.word	0x0500003f


	//   ....[52]....
        /*05ac*/ 	.word	0x0500003f


	//   ....[53]....
        /*05b0*/ 	.word	0x0500003f


	//   ....[54]....
        /*05b4*/ 	.word	0x0500003f


	//   ....[55]....
        /*05b8*/ 	.word	0x0500003f


	//----- nvinfo : EIATTR_COOP_GROUP_INSTR_OFFSETS
	.align		4
.L_615:
        /*05bc*/ 	.byte	0x04, 0x28
        /*05be*/ 	.short	(.L_617 - .L_616)


	//   ....[0]....
.L_616:
        /*05c0*/ 	.word	0x00001040


	//   ....[1]....
        /*05c4*/ 	.word	0x00001bc0


	//   ....[2]....
        /*05c8*/ 	.word	0x00003220


	//   ....[3]....
        /*05cc*/ 	.word	0x00003240


	//   ....[4]....
        /*05d0*/ 	.word	0x00003260


	//   ....[5]....
        /*05d4*/ 	.word	0x00003280


	//   ....[6]....
        /*05d8*/ 	.word	0x000032a0


	//   ....[7]....
        /*05dc*/ 	.word	0x00003750


	//   ....[8]....
        /*05e0*/ 	.word	0x00003760


	//   ....[9]....
        /*05e4*/ 	.word	0x00003780


	//   ....[10]....
        /*05e8*/ 	.word	0x000037a0


	//   ....[11]....
        /*05ec*/ 	.word	0x000037d0


	//   ....[12]....
        /*05f0*/ 	.word	0x00003830


	//   ....[13]....
        /*05f4*/ 	.word	0x00003870


	//   ....[14]....
        /*05f8*/ 	.word	0x00003890


	//   ....[15]....
        /*05fc*/ 	.word	0x000039a0


	//   ....[16]....
        /*0600*/ 	.word	0x000039b0


	//   ....[17]....
        /*0604*/ 	.word	0x000039d0


	//   ....[18]....
        /*0608*/ 	.word	0x00003a10


	//   ....[19]....
        /*060c*/ 	.word	0x00003a40


	//   ....[20]....
        /*0610*/ 	.word	0x00003a80


	//   ....[21]....
        /*0614*/ 	.word	0x00003aa0


	//   ....[22]....
        /*0618*/ 	.word	0x00003ac0


	//   ....[23]....
        /*061c*/ 	.word	0x00003b00


	//   ....[24]....
        /*0620*/ 	.word	0x00003bf0


	//   ....[25]....
        /*0624*/ 	.word	0x00003c50


	//   ....[26]....
        /*0628*/ 	.word	0x00003c60


	//   ....[27]....
        /*062c*/ 	.word	0x00003c80


	//   ....[28]....
        /*0630*/ 	.word	0x00003cc0


	//   ....[29]....
        /*0634*/ 	.word	0x00003cf0


	//   ....[30]....
        /*0638*/ 	.word	0x00003d30


	//   ....[31]....
        /*063c*/ 	.word	0x00003d50


	//   ....[32]....
        /*0640*/ 	.word	0x00003d70


	//   ....[33]....
        /*0644*/ 	.word	0x00003e60


	//   ....[34]....
        /*0648*/ 	.word	0x00003e90


	//   ....[35]....
        /*064c*/ 	.word	0x00003ea0


	//   ....[36]....
        /*0650*/ 	.word	0x00003ec0


	//   ....[37]....
        /*0654*/ 	.word	0x00003f00


	//   ....[38]....
        /*0658*/ 	.word	0x00003f30


	//   ....[39]....
        /*065c*/ 	.word	0x00003f70


	//   ....[40]....
        /*0660*/ 	.word	0x00003f90


	//   ....[41]....
        /*0664*/ 	.word	0x00003fb0


	//   ....[42]....
        /*0668*/ 	.word	0x00004100


	//   ....[43]....
        /*066c*/ 	.word	0x00004110


	//   ....[44]....
        /*0670*/ 	.word	0x00004130


	//   ....[45]....
        /*0674*/ 	.word	0x00004170


	//   ....[46]....
        /*0678*/ 	.word	0x000041a0


	//   ....[47]....
        /*067c*/ 	.word	0x000041e0


	//   ....[48]....
        /*0680*/ 	.word	0x00004200


	//   ....[49]....
        /*0684*/ 	.word	0x00004220


	//   ....[50]....
        /*0688*/ 	.word	0x00004270


	//   ....[51]....
        /*068c*/ 	.word	0x00004360


	//   ....[52]....
        /*0690*/ 	.word	0x00004370


	//   ....[53]....
        /*0694*/ 	.word	0x000043a0


	//   ....[54]....
        /*0698*/ 	.word	0x000043d0


	//   ....[55]....
        /*069c*/ 	.word	0x00004420


	//   ....[56]....
        /*06a0*/ 	.word	0x00004430


	//   ....[57]....
        /*06a4*/ 	.word	0x00004470


	//   ....[58]....
        /*06a8*/ 	.word	0x000044a0


	//   ....[59]....
        /*06ac*/ 	.word	0x000044d0


	//   ....[60]....
        /*06b0*/ 	.word	0x000045a0


	//   ....[61]....
        /*06b4*/ 	.word	0x000045b0


	//   ....[62]....
        /*06b8*/ 	.word	0x00004600


	//   ....[63]....
        /*06bc*/ 	.word	0x00004630


	//   ....[64]....
        /*06c0*/ 	.word	0x00004660


	//   ....[65]....
        /*06c4*/ 	.word	0x00004690


	//   ....[66]....
        /*06c8*/ 	.word	0x000046c0


	//   ....[67]....
        /*06cc*/ 	.word	0x000046f0


	//   ....[68]....
        /*06d0*/ 	.word	0x00004720


	//   ....[69]....
        /*06d4*/ 	.word	0x000047e0


	//   ....[70]....
        /*06d8*/ 	.word	0x000047f0


	//   ....[71]....
        /*06dc*/ 	.word	0x00004840


	//   ....[72]....
        /*06e0*/ 	.word	0x00004870


	//   ....[73]....
        /*06e4*/ 	.word	0x000048a0


	//   ....[74]....
        /*06e8*/ 	.word	0x000048d0


	//   ....[75]....
        /*06ec*/ 	.word	0x00004900


	//   ....[76]....
        /*06f0*/ 	.word	0x00004930


	//   ....[77]....
        /*06f4*/ 	.word	0x00004960


	//   ....[78]....
        /*06f8*/ 	.word	0x00004a20


	//   ....[79]....
        /*06fc*/ 	.word	0x00004a30


	//   ....[80]....
        /*0700*/ 	.word	0x00004a80


	//   ....[81]....
        /*0704*/ 	.word	0x00004ab0


	//   ....[82]....
        /*0708*/ 	.word	0x00004ae0


	//   ....[83]....
        /*070c*/ 	.word	0x00004b10


	//   ....[84]....
        /*0710*/ 	.word	0x00004b40


	//   ....[85]....
        /*0714*/ 	.word	0x00004b70


	//   ....[86]....
        /*0718*/ 	.word	0x00004ba0


	//   ....[87]....
        /*071c*/ 	.word	0x00004c40


	//   ....[88]....
        /*0720*/ 	.word	0x00004c70


	//   ....[89]....
        /*0724*/ 	.word	0x00004c80


	//   ....[90]....
        /*0728*/ 	.word	0x00004cd0


	//   ....[91]....
        /*072c*/ 	.word	0x00004d00


	//   ....[92]....
        /*0730*/ 	.word	0x00004d30


	//   ....[93]....
        /*0734*/ 	.word	0x00004d60


	//   ....[94]....
        /*0738*/ 	.word	0x00004d90


	//   ....[95]....
        /*073c*/ 	.word	0x00004dc0


	//   ....[96]....
        /*0740*/ 	.word	0x00004e80


	//   ....[97]....
        /*0744*/ 	.word	0x00004eb0


	//   ....[98]....
        /*0748*/ 	.word	0x00004ec0


	//   ....[99]....
        /*074c*/ 	.word	0x00004f10


	//   ....[100]....
        /*0750*/ 	.word	0x00004f40


	//   ....[101]....
        /*0754*/ 	.word	0x00004f70


	//   ....[102]....
        /*0758*/ 	.word	0x00004fa0


	//   ....[103]....
        /*075c*/ 	.word	0x00004fd0


	//   ....[104]....
        /*0760*/ 	.word	0x00005000


	//   ....[105]....
        /*0764*/ 	.word	0x000050e0


	//   ....[106]....
        /*0768*/ 	.word	0x000050f0


	//   ....[107]....
        /*076c*/ 	.word	0x00005110


	//   ....[108]....
        /*0770*/ 	.word	0x00005160


	//   ....[109]....
        /*0774*/ 	.word	0x00005190


	//   ....[110]....
        /*0778*/ 	.word	0x000051c0


	//   ....[111]....
        /*077c*/ 	.word	0x000051f0


	//   ....[112]....
        /*0780*/ 	.word	0x00005220


	//   ....[113]....
        /*0784*/ 	.word	0x00005250


	//   ....[114]....
        /*0788*/ 	.word	0x00005330


	//   ....[115]....
        /*078c*/ 	.word	0x00005350


	//   ....[116]....
        /*0790*/ 	.word	0x00005360


	//   ....[117]....
        /*0794*/ 	.word	0x000053b0


	//   ....[118]....
        /*0798*/ 	.word	0x000053e0


	//   ....[119]....
        /*079c*/ 	.word	0x00005410


	//   ....[120]....
        /*07a0*/ 	.word	0x00005440


	//   ....[121]....
        /*07a4*/ 	.word	0x00005470


	//   ....[122]....
        /*07a8*/ 	.word	0x000054a0


	//   ....[123]....
        /*07ac*/ 	.word	0x00005570


	//   ....[124]....
        /*07b0*/ 	.word	0x000055a0


	//   ....[125]....
        /*07b4*/ 	.word	0x000055b0


	//   ....[126]....
        /*07b8*/ 	.word	0x00005600


	//   ....[127]....
        /*07bc*/ 	.word	0x00005630


	//   ....[128]....
        /*07c0*/ 	.word	0x00005660


	//   ....[129]....
        /*07c4*/ 	.word	0x00005690


	//   ....[130]....
        /*07c8*/ 	.word	0x000056c0


	//   ....[131]....
        /*07cc*/ 	.word	0x000056f0


	//   ....[132]....
        /*07d0*/ 	.word	0x000057d0


	//   ....[133]....
        /*07d4*/ 	.word	0x000057e0


	//   ....[134]....
        /*07d8*/ 	.word	0x000057f0


	//   ....[135]....
        /*07dc*/ 	.word	0x00005840


	//   ....[136]....
        /*07e0*/ 	.word	0x00005870


	//   ....[137]....
        /*07e4*/ 	.word	0x000058a0


	//   ....[138]....
        /*07e8*/ 	.word	0x000058d0


	//   ....[139]....
        /*07ec*/ 	.word	0x00005900


	//   ....[140]....
        /*07f0*/ 	.word	0x00005930


	//   ....[141]....
        /*07f4*/ 	.word	0x00005a30


	//   ....[142]....
        /*07f8*/ 	.word	0x00005a40


	//   ....[143]....
        /*07fc*/ 	.word	0x00005a90


	//   ....[144]....
        /*0800*/ 	.word	0x00005ac0


	//   ....[145]....
        /*0804*/ 	.word	0x00005af0


	//   ....[146]....
        /*0808*/ 	.word	0x00005b20


	//   ....[147]....
        /*080c*/ 	.word	0x00005b50


	//   ....[148]....
        /*0810*/ 	.word	0x00005b80


	//   ....[149]....
        /*0814*/ 	.word	0x00005bb0


	//   ....[150]....
        /*0818*/ 	.word	0x00005c70


	//   ....[151]....
        /*081c*/ 	.word	0x00005c80


	//   ....[152]....
        /*0820*/ 	.word	0x00005cd0


	//   ....[153]....
        /*0824*/ 	.word	0x00005d00


	//   ....[154]....
        /*0828*/ 	.word	0x00005d30


	//   ....[155]....
        /*082c*/ 	.word	0x00005d60


	//   ....[156]....
        /*0830*/ 	.word	0x00005d90


	//   ....[157]....
        /*0834*/ 	.word	0x00005dc0


	//   ....[158]....
        /*0838*/ 	.word	0x00005e00


	//   ....[159]....
        /*083c*/ 	.word	0x00005eb0


	//   ....[160]....
        /*0840*/ 	.word	0x00005f00


	//   ....[161]....
        /*0844*/ 	.word	0x00005f10


	//   ....[162]....
        /*0848*/ 	.word	0x00005f60


	//   ....[163]....
        /*084c*/ 	.word	0x00005f90


	//   ....[164]....
        /*0850*/ 	.word	0x00005fc0


	//   ....[165]....
        /*0854*/ 	.word	0x00005ff0


	//   ....[166]....
        /*0858*/ 	.word	0x00006020


	//   ....[167]....
        /*085c*/ 	.word	0x00006050


	//   ....[168]....
        /*0860*/ 	.word	0x00006130


	//   ....[169]....
        /*0864*/ 	.word	0x00006180


	//   ....[170]....
        /*0868*/ 	.word	0x00006190


	//   ....[171]....
        /*086c*/ 	.word	0x000061e0


	//   ....[172]....
        /*0870*/ 	.word	0x00006210


	//   ....[173]....
        /*0874*/ 	.word	0x00006240


	//   ....[174]....
        /*0878*/ 	.word	0x00006270


	//   ....[175]....
        /*087c*/ 	.word	0x000062a0


	//   ....[176]....
        /*0880*/ 	.word	0x000062d0


	//   ....[177]....
        /*0884*/ 	.word	0x000063c0


	//   ....[178]....
        /*0888*/ 	.word	0x00006410


	//   ....[179]....
        /*088c*/ 	.word	0x00006420


	//   ....[180]....
        /*0890*/ 	.word	0x00006470


	//   ....[181]....
        /*0894*/ 	.word	0x000064a0


	//   ....[182]....
        /*0898*/ 	.word	0x000064d0


	//   ....[183]....
        /*089c*/ 	.word	0x00006500


	//   ....[184]....
        /*08a0*/ 	.word	0x00006530


	//   ....[185]....
        /*08a4*/ 	.word	0x00006560


	//   ....[186]....
        /*08a8*/ 	.word	0x00006630


	//   ....[187]....
        /*08ac*/ 	.word	0x00006670


	//   ....[188]....
        /*08b0*/ 	.word	0x00006680


	//   ....[189]....
        /*08b4*/ 	.word	0x000066d0


	//   ....[190]....
        /*08b8*/ 	.word	0x00006700


	//   ....[191]....
        /*08bc*/ 	.word	0x00006730


	//   ....[192]....
        /*08c0*/ 	.word	0x00006760


	//   ....[193]....
        /*08c4*/ 	.word	0x00006790


	//   ....[194]....
        /*08c8*/ 	.word	0x000067c0


	//   ....[195]....
        /*08cc*/ 	.word	0x000068b0


	//   ....[196]....
        /*08d0*/ 	.word	0x000068e0


	//   ....[197]....
        /*08d4*/ 	.word	0x000068f0


	//   ....[198]....
        /*08d8*/ 	.word	0x00006940


	//   ....[199]....
        /*08dc*/ 	.word	0x00006970


	//   ....[200]....
        /*08e0*/ 	.word	0x000069a0


	//   ....[201]....
        /*08e4*/ 	.word	0x000069d0


	//   ....[202]....
        /*08e8*/ 	.word	0x00006a00


	//   ....[203]....
        /*08ec*/ 	.word	0x00006a30


	//   ....[204]....
        /*08f0*/ 	.word	0x00006af0


	//   ....[205]....
        /*08f4*/ 	.word	0x00006b20


	//   ....[206]....
        /*08f8*/ 	.word	0x00006b30


	//   ....[207]....
        /*08fc*/ 	.word	0x00006b80


	//   ....[208]....
        /*0900*/ 	.word	0x00006bb0


	//   ....[209]....
        /*0904*/ 	.word	0x00006be0


	//   ....[210]....
        /*0908*/ 	.word	0x00006c10


	//   ....[211]....
        /*090c*/ 	.word	0x00006c40


	//   ....[212]....
        /*0910*/ 	.word	0x00006c70


	//   ....[213]....
        /*0914*/ 	.word	0x00006d20


	//   ....[214]....
        /*0918*/ 	.word	0x00007270


	//   ....[215]....
        /*091c*/ 	.word	0x000074f0


	//   ....[216]....
        /*0920*/ 	.word	0x00007590


	//   ....[217]....
        /*0924*/ 	.word	0x00007630


	//   ....[218]....
        /*0928*/ 	.word	0x000076d0


	//   ....[219]....
        /*092c*/ 	.word	0x00007770


	//   ....[220]....
        /*0930*/ 	.word	0x00007810


	//   ....[221]....
        /*0934*/ 	.word	0x000078b0


	//   ....[222]....
        /*0938*/ 	.word	0x00007950


	//   ....[223]....
        /*093c*/ 	.word	0x000079f0


	//   ....[224]....
        /*0940*/ 	.word	0x00007a90


	//   ....[225]....
        /*0944*/ 	.word	0x00007b30


	//   ....[226]....
        /*0948*/ 	.word	0x00007bd0


	//   ....[227]....
        /*094c*/ 	.word	0x00007c70


	//   ....[228]....
        /*0950*/ 	.word	0x00007d10


	//   ....[229]....
        /*0954*/ 	.word	0x00007db0


	//   ....[230]....
        /*0958*/ 	.word	0x00007e50


	//   ....[231]....
        /*095c*/ 	.word	0x00007ef0


	//   ....[232]....
        /*0960*/ 	.word	0x00007f90


	//   ....[233]....
        /*0964*/ 	.word	0x00008030


	//   ....[234]....
        /*0968*/ 	.word	0x000080d0


	//   ....[235]....
        /*096c*/ 	.word	0x00008170


	//   ....[236]....
        /*0970*/ 	.word	0x00008210


	//   ....[237]....
        /*0974*/ 	.word	0x000082b0


	//   ....[238]....
        /*0978*/ 	.word	0x00008410


	//   ....[239]....
        /*097c*/ 	.word	0x00008540


	//   ....[240]....
        /*0980*/ 	.word	0x000086b0


	//   ....[241]....
        /*0984*/ 	.word	0x000087a0


	//   ....[242]....
        /*0988*/ 	.word	0x00008890


	//   ....[243]....
        /*098c*/ 	.word	0x00008980


	//   ....[244]....
        /*0990*/ 	.word	0x00008a70


	//   ....[245]....
        /*0994*/ 	.word	0x00008b70


	//   ....[246]....
        /*0998*/ 	.word	0x00008c90


	//   ....[247]....
        /*099c*/ 	.word	0x00008e20


	//   ....[248]....
        /*09a0*/ 	.word	0x00008f10


	//   ....[249]....
        /*09a4*/ 	.word	0x00009000


	//   ....[250]....
        /*09a8*/ 	.word	0x000090f0


	//   ....[251]....
        /*09ac*/ 	.word	0x000091e0


	//   ....[252]....
        /*09b0*/ 	.word	0x000092e0


	//   ....[253]....
        /*09b4*/ 	.word	0x00009400


	//   ....[254]....
        /*09b8*/ 	.word	0x00009590


	//   ....[255]....
        /*09bc*/ 	.word	0x00009680


	//   ....[0]....
        /*09c0*/ 	.word	0x00009770


	//   ....[1]....
        /*09c4*/ 	.word	0x00009860


	//   ....[2]....
        /*09c8*/ 	.word	0x00009950


	//   ....[3]....
        /*09cc*/ 	.word	0x00009a40


	//   ....[4]....
        /*09d0*/ 	.word	0x00009b30


	//   ....[5]....
        /*09d4*/ 	.word	0x0000aa40


	//   ....[6]....
        /*09d8*/ 	.word	0x0000aaa0


	//   ....[7]....
        /*09dc*/ 	.word	0x0000ab00


	//   ....[8]....
        /*09e0*/ 	.word	0x0000ab60


	//   ....[9]....
        /*09e4*/ 	.word	0x0000abd0


	//   ....[10]....
        /*09e8*/ 	.word	0x0000ac40


	//   ....[11]....
        /*09ec*/ 	.word	0x0000acb0


	//   ....[12]....
        /*09f0*/ 	.word	0x0000ad10


	//   ....[13]....
        /*09f4*/ 	.word	0x0000ad90


	//   ....[14]....
        /*09f8*/ 	.word	0x0000adf0


	//   ....[15]....
        /*09fc*/ 	.word	0x0000ae60


	//   ....[16]....
        /*0a00*/ 	.word	0x0000aed0


	//   ....[17]....
        /*0a04*/ 	.word	0x0000af40


	//   ....[18]....
        /*0a08*/ 	.word	0x0000afa0


	//   ....[19]....
        /*0a0c*/ 	.word	0x0000b000


	//   ....[20]....
        /*0a10*/ 	.word	0x0000b060


	//   ....[21]....
        /*0a14*/ 	.word	0x0000b0d0


	//   ....[22]....
        /*0a18*/ 	.word	0x0000b130


	//   ....[23]....
        /*0a1c*/ 	.word	0x0000b190


	//   ....[24]....
        /*0a20*/ 	.word	0x0000b1f0


	//   ....[25]....
        /*0a24*/ 	.word	0x0000b250


	//   ....[26]....
        /*0a28*/ 	.word	0x0000b2c0


	//   ....[27]....
        /*0a2c*/ 	.word	0x0000b320


	//   ....[28]....
        /*0a30*/ 	.word	0x0000b4f0


	//   ....[29]....
        /*0a34*/ 	.word	0x0000b580


	//   ....[30]....
        /*0a38*/ 	.word	0x0000b600


	//   ....[31]....
        /*0a3c*/ 	.word	0x0000b680


	//   ....[32]....
        /*0a40*/ 	.word	0x0000b700


	//   ....[33]....
        /*0a44*/ 	.word	0x0000b790


	//   ....[34]....
        /*0a48*/ 	.word	0x0000b820


	//   ....[35]....
        /*0a4c*/ 	.word	0x0000b8a0


	//   ....[36]....
        /*0a50*/ 	.word	0x0000b930


	//   ....[37]....
        /*0a54*/ 	.word	0x0000b9b0


	//   ....[38]....
        /*0a58*/ 	.word	0x0000ba40


	//   ....[39]....
        /*0a5c*/ 	.word	0x0000bac0


	//   ....[40]....
        /*0a60*/ 	.word	0x0000bb50


	//   ....[41]....
        /*0a64*/ 	.word	0x0000bbd0


	//   ....[42]....
        /*0a68*/ 	.word	0x0000bc50


	//   ....[43]....
        /*0a6c*/ 	.word	0x0000bcd0


	//   ....[44]....
        /*0a70*/ 	.word	0x0000bd70


	//   ....[45]....
        /*0a74*/ 	.word	0x0000bdf0


	//   ....[46]....
        /*0a78*/ 	.word	0x0000be70


	//   ....[47]....
        /*0a7c*/ 	.word	0x0000bef0


	//   ....[48]....
        /*0a80*/ 	.word	0x0000bf70


	//   ....[49]....
        /*0a84*/ 	.word	0x0000c000


	//   ....[50]....
        /*0a88*/ 	.word	0x0000c060


	//   ....[51]....
        /*0a8c*/ 	.word	0x0000c0d0


	//   ....[52]....
        /*0a90*/ 	.word	0x0000c150


	//   ....[53]....
        /*0a94*/ 	.word	0x0000c1d0


	//   ....[54]....
        /*0a98*/ 	.word	0x0000c250


	//   ....[55]....
        /*0a9c*/ 	.word	0x0000c2d0


	//----- nvinfo : EIATTR_VRC_CTA_INIT_COUNT
	.align		4
.L_617:
        /*0aa0*/ 	.byte	0x02, 0x4a
	.zero		1
	.zero		1


	//----- nvinfo : EIATTR_EXIT_INSTR_OFFSETS
	.align		4
        /*0aa4*/ 	.byte	0x04, 0x1c
        /*0aa6*/ 	.short	(.L_619 - .L_618)


	//   ....[0]....
.L_618:
        /*0aa8*/ 	.word	0x00002ba0


	//   ....[1]....
        /*0aac*/ 	.word	0x00003020


	//   ....[2]....
        /*0ab0*/ 	.word	0x00003040


	//   ....[3]....
        /*0ab4*/ 	.word	0x0000b330


	//   ....[4]....
        /*0ab8*/ 	.word	0x0000c070


	//----- nvinfo : EIATTR_MAX_THREADS
	.align		4
.L_619:
        /*0abc*/ 	.byte	0x04, 0x05
        /*0abe*/ 	.short	(.L_621 - .L_620)
.L_620:
        /*0ac0*/ 	.word	0x00000180
        /*0ac4*/ 	.word	0x00000001
        /*0ac8*/ 	.word	0x00000001


	//----- nvinfo : EIATTR_CRS_STACK_SIZE
	.align		4
.L_621:
        /*0acc*/ 	.byte	0x04, 0x1e
        /*0ace*/ 	.short	(.L_623 - .L_622)
.L_622:
        /*0ad0*/ 	.word	0x00000000


	//----- nvinfo : EIATTR_CBANK_PARAM_SIZE
	.align		4
.L_623:
        /*0ad4*/ 	.byte	0x03, 0x19
        /*0ad6*/ 	.short	0x004d


	//----- nvinfo : EIATTR_PARAM_CBANK
	.align		4
        /*0ad8*/ 	.byte	0x04, 0x0a
        /*0ada*/ 	.short	(.L_625 - .L_624)
	.align		4
.L_624:
        /*0adc*/ 	.word	index@(.nv.constant0._ZN3cub18CUB_300001_SM_10006detail10radix_sort29DeviceRadixSortOnesweepKernelINS1_5radix10policy_hubIiijE10Policy1000ELNS0_9SortOrderE1EiijiiNS1_21identity_decomposer_tEEEvPT5_SB_PT3_PKSC_PT1_PKSG_PT2_PKSK_T4_iiT6_)
        /*0ae0*/ 	.short	0x0380
        /*0ae2*/ 	.short	0x004d


	//----- nvinfo : EIATTR_SW_WAR
	.align		4
.L_625:
        /*0ae4*/ 	.byte	0x04, 0x36
        /*0ae6*/ 	.short	(.L_627 - .L_626)
.L_626:
        /*0ae8*/ 	.word	0x00000008
.L_627:


//--------------------- .nv.info._ZN3cub18CUB_300001_SM_10006detail10radix_sort30DeviceRadixSortHistogramKernelINS1_5radix10policy_hubIiijE10Policy1000ELNS0_9SortOrderE1EijNS1_21identity_decomposer_tEEEvPT2_PKT1_SA_iiT3_ --------------------------
	.section	.nv.info._ZN3cub18CUB_300001_SM_10006detail10radix_sort30DeviceRadixSortHistogramKernelINS1_5radix10policy_hubIiijE10Policy1000ELNS0_9SortOrderE1EijNS1_21identity_decomposer_tEEEvPT2_PKT1_SA_iiT3_,"",@"SHT_CUDA_INFO"
	.sectionflags	@""
	.align	4


	//----- nvinfo : EIATTR_CUDA_API_VERSION
	.align		4
        /*0000*/ 	.byte	0x04, 0x37
        /*0002*/ 	.short	(.L_629 - .L_628)
.L_628:
        /*0004*/ 	.word	0x00000082


	//----- nvinfo : EIATTR_KPARAM_INFO
	.align		4
.L_629:
        /*0008*/ 	.byte	0x04, 0x17
        /*000a*/ 	.short	(.L_631 - .L_630)
.L_630:
        /*000c*/ 	.word	0x00000000
        /*0010*/ 	.short	0x0005
        /*0012*/ 	.short	0x001c
        /*0014*/ 	.byte	0x00, 0xf0, 0x05, 0x00


	//----- nvinfo : EIATTR_KPARAM_INFO
	.align		4
.L_631:
        /*0018*/ 	.byte	0x04, 0x17
        /*001a*/ 	.short	(.L_633 - .L_632)
.L_632:
        /*001c*/ 	.word	0x00000000
        /*0020*/ 	.short	0x0004
        /*0022*/ 	.short	0x0018
        /*0024*/ 	.byte	0x00, 0xf0, 0x11, 0x00


	//----- nvinfo : EIATTR_KPARAM_INFO
	.align		4
.L_633:
        /*0028*/ 	.byte	0x04, 0x17
        /*002a*/ 	.short	(.L_635 - .L_634)
.L_634:
        /*002c*/ 	.word	0x00000000
        /*0030*/ 	.short	0x0003
        /*0032*/ 	.short	0x0014
        /*0034*/ 	.byte	0x00, 0xf0, 0x11, 0x00


	//----- nvinfo : EIATTR_KPARAM_INFO
	.align		4
.L_635:
        /*0038*/ 	.byte	0x04, 0x17
        /*003a*/ 	.short	(.L_637 - .L_636)
.L_636:
        /*003c*/ 	.word	0x00000000
        /*0040*/ 	.short	0x0002
        /*0042*/ 	.short	0x0010
        /*0044*/ 	.byte	0x00, 0xf0, 0x11, 0x00


	//----- nvinfo : EIATTR_KPARAM_INFO
	.align		4
.L_637:
        /*0048*/ 	.byte	0x04, 0x17
        /*004a*/ 	.short	(.L_639 - .L_638)
.L_638:
        /*004c*/ 	.word	0x00000000
        /*0050*/ 	.short	0x0001
        /*0052*/ 	.short	0x0008
        /*0054*/ 	.byte	0x00, 0xf5, 0x21, 0x00


	//----- nvinfo : EIATTR_KPARAM_INFO
	.align		4
.L_639:
        /*0058*/ 	.byte	0x04, 0x17
        /*005a*/ 	.short	(.L_641 - .L_640)
.L_640:
        /*005c*/ 	.word	0x00000000
        /*0060*/ 	.short	0x0000
        /*0062*/ 	.short	0x0000
        /*0064*/ 	.byte	0x00, 0xf5, 0x21, 0x00


	//----- nvinfo : EIATTR_SPARSE_MMA_MASK
	.align		4
.L_641:
        /*0068*/ 	.byte	0x03, 0x50
        /*006a*/ 	.short	0x0000


	//----- nvinfo : EIATTR_MAXREG_COUNT
	.align		4
        /*006c*/ 	.byte	0x03, 0x1b
        /*006e*/ 	.short	0x00ff


	//----- nvinfo : EIATTR_NUM_BARRIERS
	.align		4
        /*0070*/ 	.byte	0x02, 0x4c
        /*0072*/ 	.byte	0x01
	.zero		1


	//----- nvinfo : EIATTR_MERCURY_ISA_VERSION
	.align		4
        /*0074*/ 	.byte	0x03, 0x5f
        /*0076*/ 	.short	0x0101


	//----- nvinfo : EIATTR_VRC_CTA_INIT_COUNT
	.align		4
        /*0078*/ 	.byte	0x02, 0x4a
	.zero		1
	.zero		1


	//----- nvinfo : EIATTR_EXIT_INSTR_OFFSETS
	.align		4
        /*007c*/ 	.byte	0x04, 0x1c
        /*007e*/ 	.short	(.L_643 - .L_642)


	//   ....[0]....
.L_642:
        /*0080*/ 	.word	0x00000030


	//   ....[1]....
        /*0084*/ 	.word	0x00002b10


	//----- nvinfo : EIATTR_MAX_THREADS
	.align		4
.L_643:
        /*0088*/ 	.byte	0x04, 0x05
        /*008a*/ 	.short	(.L_645 - .L_644)
.L_644:
        /*008c*/ 	.word	0x00000080
        /*0090*/ 	.word	0x00000001
        /*0094*/ 	.word	0x00000001


	//----- nvinfo : EIATTR_CRS_STACK_SIZE
	.align		4
.L_645:
        /*0098*/ 	.byte	0x04, 0x1e
        /*009a*/ 	.short	(.L_647 - .L_646)
.L_646:
        /*009c*/ 	.word	0x00000000


	//----- nvinfo : EIATTR_CBANK_PARAM_SIZE
	.align		4
.L_647:
        /*00a0*/ 	.byte	0x03, 0x19
        /*00a2*/ 	.short	0x001d


	//----- nvinfo : EIATTR_PARAM_CBANK
	.align		4
        /*00a4*/ 	.byte	0x04, 0x0a
        /*00a6*/ 	.short	(.L_649 - .L_648)
	.align		4
.L_648:
        /*00a8*/ 	.word	index@(.nv.constant0._ZN3cub18CUB_300001_SM_10006detail10radix_sort30DeviceRadixSortHistogramKernelINS1_5radix10policy_hubIiijE10Policy1000ELNS0_9SortOrderE1EijNS1_21identity_decomposer_tEEEvPT2_PKT1_SA_iiT3_)
        /*00ac*/ 	.short	0x0380
        /*00ae*/ 	.short	0x001d


	//----- nvinfo : EIATTR_SW_WAR
	.align		4
.L_649:
        /*00b0*/ 	.byte	0x04, 0x36
        /*00b2*/ 	.short	(.L_651 - .L_650)
.L_650:
        /*00b4*/ 	.word	0x00000008
.L_651:


//--------------------- .nv.info._ZN3cub18CUB_300001_SM_10006detail10radix_sort31DeviceRadixSortSingleTileKernelINS1_5radix10policy_hubIiijE10Policy1000ELNS0_9SortOrderE1EiijNS1_21identity_decomposer_tEEEvPKT1_PSA_PKT2_PSE_T3_iiT4_ --------------------------
	.section	.nv.info._ZN3cub18CUB_300001_SM_10006detail10radix_sort31DeviceRadixSortSingleTileKernelINS1_5radix10policy_hubIiijE10Policy1000ELNS0_9SortOrderE1EiijNS1_21identity_decomposer_tEEEvPKT1_PSA_PKT2_PSE_T3_iiT4_,"",@"SHT_CUDA_INFO"
	.sectionflags	@""
	.align	4


	//----- nvinfo : EIATTR_CUDA_API_VERSION
	.align		4
        /*0000*/ 	.byte	0x04, 0x37
        /*0002*/ 	.short	(.L_653 - .L_652)
.L_652:
        /*0004*/ 	.word	0x00000082


	//----- nvinfo : EIATTR_KPARAM_INFO
	.align		4
.L_653:
        /*0008*/ 	.byte	0x04, 0x17
        /*000a*/ 	.short	(.L_655 - .L_654)
.L_654:
        /*000c*/ 	.word	0x00000000
        /*0010*/ 	.short	0x0007
        /*0012*/ 	.short	0x002c
        /*0014*/ 	.byte	0x00, 0xf0, 0x05, 0x00


	//----- nvinfo : EIATTR_KPARAM_INFO
	.align		4
.L_655:
        /*0018*/ 	.byte	0x04, 0x17
        /*001a*/ 	.short	(.L_657 - .L_656)
.L_656:
        /*001c*/ 	.word	0x00000000
        /*0020*/ 	.short	0x0006
        /*0022*/ 	.short	0x0028
        /*0024*/ 	.byte	0x00, 0xf0, 0x11, 0x00


	//----- nvinfo : EIATTR_KPARAM_INFO
	.align		4
.L_657:
        /*0028*/ 	.byte	0x04, 0x17
        /*002a*/ 	.short	(.L_659 - .L_658)
.L_658:
        /*002c*/ 	.word	0x00000000
        /*0030*/ 	.short	0x0005
        /*0032*/ 	.short	0x0024
        /*0034*/ 	.byte	0x00, 0xf0, 0x11, 0x00


	//----- nvinfo : EIATTR_KPARAM_INFO
	.align		4
.L_659:
        /*0038*/ 	.byte	0x04, 0x17
        /*003a*/ 	.short	(.L_661 - .L_660)
.L_660:
        /*003c*/ 	.word	0x00000000
        /*0040*/ 	.short	0x0004
        /*0042*/ 	.short	0x0020
        /*0044*/ 	.byte	0x00, 0xf0, 0x11, 0x00


	//----- nvinfo : EIATTR_KPARAM_INFO
	.align		4
.L_661:
        /*0048*/ 	.byte	0x04, 0x17
        /*004a*/ 	.short	(.L_663 - .L_662)
.L_662:
        /*004c*/ 	.word	0x00000000
        /*0050*/ 	.short	0x0003
        /*0052*/ 	.short	0x0018
        /*0054*/ 	.byte	0x00, 0xf5, 0x21, 0x00


	//----- nvinfo : EIATTR_KPARAM_INFO
	.align		4
.L_663:
        /*0058*/ 	.byte	0x04, 0x17
        /*005a*/ 	.short	(.L_665 - .L_664)
.L_664:
        /*005c*/ 	.word	0x00000000
        /*0060*/ 	.short	0x0002
        /*0062*/ 	.short	0x0010
        /*0064*/ 	.byte	0x00, 0xf5, 0x21, 0x00


	//----- nvinfo : EIATTR_KPARAM_INFO
	.align		4
.L_665:
        /*0068*/ 	.byte	0x04, 0x17
        /*006a*/ 	.short	(.L_667 - .L_666)
.L_666:
        /*006c*/ 	.word	0x00000000
        /*0070*/ 	.short	0x0001
        /*0072*/ 	.short	0x0008
        /*0074*/ 	.byte	0x00, 0xf5, 0x21, 0x00


	//----- nvinfo : EIATTR_KPARAM_INFO
	.align		4
.L_667:
        /*0078*/ 	.byte	0x04, 0x17
        /*007a*/ 	.short	(.L_669 - .L_668)
.L_668:
        /*007c*/ 	.word	0x00000000
        /*0080*/ 	.short	0x0000
        /*0082*/ 	.short	0x0000
        /*0084*/ 	.byte	0x00, 0xf5, 0x21, 0x00


	//----- nvinfo : EIATTR_SPARSE_MMA_MASK
	.align		4
.L_669:
        /*0088*/ 	.byte	0x03, 0x50
        /*008a*/ 	.short	0x0000


	//----- nvinfo : EIATTR_MAXREG_COUNT
	.align		4
        /*008c*/ 	.byte	0x03, 0x1b
        /*008e*/ 	.short	0x00ff


	//----- nvinfo : EIATTR_NUM_BARRIERS
	.align		4
        /*0090*/ 	.byte	0x02, 0x4c
        /*0092*/ 	.byte	0x01
	.zero		1


	//----- nvinfo : EIATTR_MERCURY_ISA_VERSION
	.align		4
        /*0094*/ 	.byte	0x03, 0x5f
        /*0096*/ 	.short	0x0101


	//----- nvinfo : EIATTR_COOP_GROUP_MASK_REGIDS
	.align		4
        /*0098*/ 	.byte	0x04, 0x29
        /*009a*/ 	.short	(.L_671 - .L_670)


	//   ....[0]....
.L_670:
        /*009c*/ 	.word	0xffffffff


	//   ....[1]....
        /*00a0*/ 	.word	0xffffffff


	//   ....[2]....
        /*00a4*/ 	.word	0xffffffff


	//   ....[3]....
        /*00a8*/ 	.word	0xffffffff


	//   ....[4]....
        /*00ac*/ 	.word	0xffffffff


	//----- nvinfo : EIATTR_COOP_GROUP_INSTR_OFFSETS
	.align		4
.L_671:
        /*00b0*/ 	.byte	0x04, 0x28
        /*00b2*/ 	.short	(.L_673 - .L_672)


	//   ....[0]....
.L_672:
        /*00b4*/ 	.word	0x00001df0


	//   ....[1]....
        /*00b8*/ 	.word	0x00001e10


	//   ....[2]....
        /*00bc*/ 	.word	0x00001e30


	//   ....[3]....
        /*00c0*/ 	.word	0x00001e50


	//   ....[4]....
        /*00c4*/ 	.word	0x00001e70


	//----- nvinfo : EIATTR_VRC_CTA_INIT_COUNT
	.align		4
.L_673:
        /*00c8*/ 	.byte	0x02, 0x4a
	.zero		1
	.zero		1


	//----- nvinfo : EIATTR_EXIT_INSTR_OFFSETS
	.align		4
        /*00cc*/ 	.byte	0x04, 0x1c
        /*00ce*/ 	.short	(.L_675 - .L_674)


	//   ....[0]....
.L_674:
        /*00d0*/ 	.word	0x000039f0


	//   ....[1]....
        /*00d4*/ 	.word	0x00003a40


	//----- nvinfo : EIATTR_MAX_THREADS
	.align		4
.L_675:
        /*00d8*/ 	.byte	0x04, 0x05
        /*00da*/ 	.short	(.L_677 - .L_676)
.L_676:
        /*00dc*/ 	.word	0x00000100
        /*00e0*/ 	.word	0x00000001
        /*00e4*/ 	.word	0x00000001


	//----- nvinfo : EIATTR_CBANK_PARAM_SIZE
	.align		4
.L_677:
        /*00e8*/ 	.byte	0x03, 0x19
        /*00ea*/ 	.short	0x002d


	//----- nvinfo : EIATTR_PARAM_CBANK
	.align		4
        /*00ec*/ 	.byte	0x04, 0x0a
        /*00ee*/ 	.short	(.L_679 - .L_678)
	.align		4
.L_678:
        /*00f0*/ 	.word	index@(.nv.constant0._ZN3cub18CUB_300001_SM_10006detail10radix_sort31DeviceRadixSortSingleTileKernelINS1_5radix10policy_hubIiijE10Policy1000ELNS0_9SortOrderE1EiijNS1_21identity_decomposer_tEEEvPKT1_PSA_PKT2_PSE_T3_iiT4_)
        /*00f4*/ 	.short	0x0380
        /*00f6*/ 	.short	0x002d


	//----- nvinfo : EIATTR_SW_WAR
	.align		4
.L_679:
        /*00f8*/ 	.byte	0x04, 0x36
        /*00fa*/ 	.short	(.L_681 - .L_680)
.L_680:
        /*00fc*/ 	.word	0x00000008
.L_681:


//--------------------- .nv.info._ZN3cub18CUB_300001_SM_10006detail10radix_sort29DeviceRadixSortOnesweepKernelINS1_5radix10policy_hubIiijE10Policy1000ELNS0_9SortOrderE0EiijiiNS1_21identity_decomposer_tEEEvPT5_SB_PT3_PKSC_PT1_PKSG_PT2_PKSK_T4_iiT6_ --------------------------
	.section	.nv.info._ZN3cub18CUB_300001_SM_10006detail10radix_sort29DeviceRadixSortOnesweepKernelINS1_5radix10policy_hubIiijE10Policy1000ELNS0_9SortOrderE0EiijiiNS1_21identity_decomposer_tEEEvPT5_SB_PT3_PKSC_PT1_PKSG_PT2_PKSK_T4_iiT6_,"",@"SHT_CUDA_INFO"
	.sectionflags	@""
	.align	4


	//----- nvinfo : EIATTR_CUDA_API_VERSION
	.align		4
        /*0000*/ 	.byte	0x04, 0x37
        /*0002*/ 	.short	(.L_683 - .L_682)
.L_682:
        /*0004*/ 	.word	0x00000082


	//----- nvinfo : EIATTR_KPARAM_INFO
	.align		4
.L_683:
        /*0008*/ 	.byte	0x04, 0x17
        /*000a*/ 	.short	(.L_685 - .L_684)
.L_684:
        /*000c*/ 	.word	0x00000000
        /*0010*/ 	.short	0x000b
        /*0012*/ 	.short	0x004c
        /*0014*/ 	.byte	0x00, 0xf0, 0x05, 0x00


	//----- nvinfo : EIATTR_KPARAM_INFO
	.align		4
.L_685:
        /*0018*/ 	.byte	0x04, 0x17
        /*001a*/ 	.short	(.L_687 - .L_686)
.L_686:
        /*001c*/ 	.word	0x00000000
        /*0020*/ 	.short	0x000a
        /*0022*/ 	.short	0x0048
        /*0024*/ 	.byte	0x00, 0xf0, 0x11, 0x00


	//----- nvinfo : EIATTR_KPARAM_INFO
	.align		4
.L_687:
        /*0028*/ 	.byte	0x04, 0x17
        /*002a*/ 	.short	(.L_689 - .L_688)
.L_688:
        /*002c*/ 	.word	0x00000000
        /*0030*/ 	.short	0x0009
        /*0032*/ 	.short	0x0044
        /*0034*/ 	.byte	0x00, 0xf0, 0x11, 0x00


	//----- nvinfo : EIATTR_KPARAM_INFO
	.align		4
.L_689:
        /*0038*/ 	.byte	0x04, 0x17
        /*003a*/ 	.short	(.L_691 - .L_690)
.L_690:
        /*003c*/ 	.word	0x00000000
        /*0040*/ 	.short	0x0008
        /*0042*/ 	.short	0x0040
        /*0044*/ 	.byte	0x00, 0xf0, 0x11, 0x00


	//----- nvinfo : EIATTR_KPARAM_INFO
	.align		4
.L_691:
        /*0048*/ 	.byte	0x04, 0x17
        /*004a*/ 	.short	(.L_693 - .L_692)
.L_692:
        /*004c*/ 	.word	0x00000000
        /*0050*/ 	.short	0x0007
        /*0052*/ 	.short	0x0038
        /*0054*/ 	.byte	0x00, 0xf5, 0x21, 0x00


	//----- nvinfo : EIATTR_KPARAM_INFO
	.align		4
.L_693:
        /*0058*/ 	.byte	0x04, 0x17
        /*005a*/ 	.short	(.L_695 - .L_694)
.L_694:
        /*005c*/ 	.word	0x00000000
        /*0060*/ 	.short	0x0006
        /*0062*/ 	.short	0x0030
        /*0064*/ 	.byte	0x00, 0xf5, 0x21, 0x00


	//----- nvinfo : EIATTR_KPARAM_INFO
	.align		4
.L_695:
        /*0068*/ 	.byte	0x04, 0x17
        /*006a*/ 	.short	(.L_697 - .L_696)
.L_696:
        /*006c*/ 	.word	0x00000000
        /*0070*/ 	.short	0x0005
        /*0072*/ 	.short	0x0028
        /*0074*/ 	.byte	0x00, 0xf5, 0x21, 0x00


	//----- nvinfo : EIATTR_KPARAM_INFO
	.align		4
.L_697:
        /*0078*/ 	.byte	0x04, 0x17
        /*007a*/ 	.short	(.L_699 - .L_698)
.L_698:
        /*007c*/ 	.word	0x00000000
        /*0080*/ 	.short	0x0004
        /*0082*/ 	.short	0x0020
        /*0084*/ 	.byte	0x00, 0xf5, 0x21, 0x00


	//----- nvinfo : EIATTR_KPARAM_INFO
	.align		4
.L_699:
        /*0088*/ 	.byte	0x04, 0x17
        /*008a*/ 	.short	(.L_701 - .L_700)
.L_700:
        /*008c*/ 	.word	0x00000000
        /*0090*/ 	.short	0x0003
        /*0092*/ 	.short	0x0018
        /*0094*/ 	.byte	0x00, 0xf5, 0x21, 0x00


	//----- nvinfo : EIATTR_KPARAM_INFO
	.align		4
.L_701:
        /*0098*/ 	.byte	0x04, 0x17
        /*009a*/ 	.short	(.L_703 - .L_702)
.L_702:
        /*009c*/ 	.word	0x00000000
        /*00a0*/ 	.short	0x0002
        /*00a2*/ 	.short	0x0010
        /*00a4*/ 	.byte	0x00, 0xf5, 0x21, 0x00


	//----- nvinfo : EIATTR_KPARAM_INFO
	.align		4
.L_703:
        /*00a8*/ 	.byte	0x04, 0x17
        /*00aa*/ 	.short	(.L_705 - .L_704)
.L_704:
        /*00ac*/ 	.word	0x00000000
        /*00b0*/ 	.short	0x0001
        /*00b2*/ 	.short	0x0008
        /*00b4*/ 	.byte	0x00, 0xf5, 0x21, 0x00


	//----- nvinfo : EIATTR_KPARAM_INFO
	.align		4
.L_705:
        /*00b8*/ 	.byte	0x04, 0x17
        /*00ba*/ 	.short	(.L_707 - .L_706)
.L_706:
        /*00bc*/ 	.word	0x00000000
        /*00c0*/ 	.short	0x0000
        /*00c2*/ 	.short	0x0000
        /*00c4*/ 	.byte	0x00, 0xf5, 0x21, 0x00


	//----- nvinfo : EIATTR_SPARSE_MMA_MASK
	.align		4
.L_707:
        /*00c8*/ 	.byte	0x03, 0x50
        /*00ca*/ 	.short	0x0000


	//----- nvinfo : EIATTR_MAXREG_COUNT
	.align		4
        /*00cc*/ 	.byte	0x03, 0x1b
        /*00ce*/ 	.short	0x00a8


	//----- nvinfo : EIATTR_NUM_BARRIERS
	.align		4
        /*00d0*/ 	.byte	0x02, 0x4c
        /*00d2*/ 	.byte	0x01
	.zero		1


	//----- nvinfo : EIATTR_MERCURY_ISA_VERSION
	.align		4
        /*00d4*/ 	.byte	0x03, 0x5f
        /*00d6*/ 	.short	0x0101


	//----- nvinfo : EIATTR_COOP_GROUP_MASK_REGIDS
	.align		4
        /*00d8*/ 	.byte	0x04, 0x29
        /*00da*/ 	.short	(.L_709 - .L_708)


	//   ....[0]....
.L_708:
        /*00dc*/ 	.word	0xffffffff


	//   ....[1]....
        /*00e0*/ 	.word	0x05000003


	//   ....[2]....
        /*00e4*/ 	.word	0xffffffff


	//   ....[3]....
        /*00e8*/ 	.word	0xffffffff


	//   ....[4]....
        /*00ec*/ 	.word	0xffffffff


	//   ....[5]....
        /*00f0*/ 	.word	0xffffffff


	//   ....[6]....
        /*00f4*/ 	.word	0xffffffff


	//   ....[7]....
        /*00f8*/ 	.word	0xffffffff


	//   ....[8]....
        /*00fc*/ 	.word	0xffffffff


	//   ....[9]....
        /*0100*/ 	.word	0xffffffff


	//   ....[10]....
        /*0104*/ 	.word	0xffffffff


	//   ....[11]....
        /*0108*/ 	.word	0xffffffff


	//   ....[12]....
        /*010c*/ 	.word	0xffffffff


	//   ....[13]....
        /*0110*/ 	.word	0xffffffff


	//   ....[14]....
        /*0114*/ 	.word	0xffffffff


	//   ....[15]....
        /*0118*/ 	.word	0xffffffff


	//   ....[16]....
        /*011c*/ 	.word	0xffffffff


	//   ....[17]....
        /*0120*/ 	.word	0xffffffff


	//   ....[18]....
        /*0124*/ 	.word	0xffffffff


	//   ....[19]....
        /*0128*/ 	.word	0xffffffff


	//   ....[20]....
        /*012c*/ 	.word	0xffffffff


	//   ....[21]....
        /*0130*/ 	.word	0xffffffff


	//   ....[22]....
        /*0134*/ 	.word	0xffffffff


	//   ....[23]....
        /*0138*/ 	.word	0xffffffff


	//   ....[24]....
        /*013c*/ 	.word	0xffffffff


	//   ....[25]....
        /*0140*/ 	.word	0xffffffff


	//   ....[26]....
        /*0144*/ 	.word	0xffffffff


	//   ....[27]....
        /*0148*/ 	.word	0xffffffff


	//   ....[28]....
        /*014c*/ 	.word	0xffffffff


	//   ....[29]....
        /*0150*/ 	.word	0xffffffff


	//   ....[30]....
        /*0154*/ 	.word	0xffffffff


	//   ....[31]....
        /*0158*/ 	.word	0xffffffff


	//   ....[32]....
        /*015c*/ 	.word	0xffffffff


	//   ....[33]....
        /*0160*/ 	.word	0xffffffff


	//   ....[34]....
        /*0164*/ 	.word	0xffffffff


	//   ....[35]....
        /*0168*/ 	.word	0xffffffff


	//   ....[36]....
        /*016c*/ 	.word	0xffffffff


	//   ....[37]....
        /*0170*/ 	.word	0xffffffff


	//   ....[38]....
        /*0174*/ 	.word	0xffffffff


	//   ....[39]....
        /*0178*/ 	.word	0xffffffff


	//   ....[40]....
        /*017c*/ 	.word	0xffffffff


	//   ....[41]....
        /*0180*/ 	.word	0xffffffff


	//   ....[42]....
        /*0184*/ 	.word	0xffffffff


	//   ....[43]....
        /*0188*/ 	.word	0xffffffff


	//   ....[44]....
        /*018c*/ 	.word	0xffffffff


	//   ....[45]....
        /*0190*/ 	.word	0xffffffff


	//   ....[46]....
        /*0194*/ 	.word	0xffffffff


	//   ....[47]....
        /*0198*/ 	.word	0xffffffff


	//   ....[48]....
        /*019c*/ 	.word	0xffffffff


	//   ....[49]....
        /*01a0*/ 	.word	0xffffffff


	//   ....[50]....
        /*01a4*/ 	.word	0xffffffff


	//   ....[51]....
        /*01a8*/ 	.word	0xffffffff


	//   ....[52]....
        /*01ac*/ 	.word	0xffffffff


	//   ....[53]....
        /*01b0*/ 	.word	0xffffffff


	//   ....[54]....
        /*01b4*/ 	.word	0xffffffff


	//   ....[55]....
        /*01b8*/ 	.word	0xffffffff


	//   ....[56]....
        /*01bc*/ 	.word	0xffffffff


	//   ....[57]....
        /*01c0*/ 	.word	0xffffffff


	//   ....[58]....
        /*01c4*/ 	.word	0xffffffff


	//   ....[59]....
        /*01c8*/ 	.word	0xffffffff


	//   ....[60]....
        /*01cc*/ 	.word	0xffffffff


	//   ....[61]....
        /*01d0*/ 	.word	0xffffffff


	//   ....[62]....
        /*01d4*/ 	.word	0xffffffff


	//   ....[63]....
        /*01d8*/ 	.word	0xffffffff


	//   ....[64]....
        /*01dc*/ 	.word	0xffffffff


	//   ....[65]....
        /*01e0*/ 	.word	0xffffffff


	//   ....[66]....
        /*01e4*/ 	.word	0xffffffff


	//   ....[67]....
        /*01e8*/ 	.word	0xffffffff


	//   ....[68]....
        /*01ec*/ 	.word	0xffffffff


	//   ....[69]....
        /*01f0*/ 	.word	0xffffffff


	//   ....[70]....
        /*01f4*/ 	.word	0xffffffff


	//   ....[71]....
        /*01f8*/ 	.word	0xffffffff


	//   ....[72]....
        /*01fc*/ 	.word	0xffffffff


	//   ....[73]....
        /*0200*/ 	.word	0xffffffff


	//   ....[74]....
        /*0204*/ 	.word	0xffffffff


	//   ....[75]....
        /*0208*/ 	.word	0xffffffff


	//   ....[76]....
        /*020c*/ 	.word	0xffffffff


	//   ....[77]....
        /*0210*/ 	.word	0xffffffff


	//   ....[78]....
        /*0214*/ 	.word	0xffffffff


	//   ....[79]....
        /*0218*/ 	.word	0xffffffff


	//   ....[80]....
        /*021c*/ 	.word	0xffffffff


	//   ....[81]....
        /*0220*/ 	.word	0xffffffff


	//   ....[82]....
        /*0224*/ 	.word	0xffffffff


	//   ....[83]....
        /*0228*/ 	.word	0xffffffff


	//   ....[84]....
        /*022c*/ 	.word	0xffffffff


	//   ....[85]....
        /*0230*/ 	.word	0xffffffff


	//   ....[86]....
        /*0234*/ 	.word	0xffffffff


	//   ....[87]....
        /*0238*/ 	.word	0xffffffff


	//   ....[88]....
        /*023c*/ 	.word	0xffffffff


	//   ....[89]....
        /*0240*/ 	.word	0xffffffff


	//   ....[90]....
        /*0244*/ 	.word	0xffffffff


	//   ....[91]....
        /*0248*/ 	.word	0xffffffff


	//   ....[92]....
        /*024c*/ 	.word	0xffffffff


	//   ....[93]....
        /*0250*/ 	.word	0xffffffff


	//   ....[94]....
        /*0254*/ 	.word	0xffffffff


	//   ....[95]....
        /*0258*/ 	.word	0xffffffff


	//   ....[96]....
        /*025c*/ 	.word	0xffffffff


	//   ....[97]....
        /*0260*/ 	.word	0xffffffff


	//   ....[98]....
        /*0264*/ 	.word	0xffffffff


	//   ....[99]....
        /*0268*/ 	.word	0xffffffff


	//   ....[100]....
        /*026c*/ 	.word	0xffffffff


	//   ....[101]....
        /*0270*/ 	.word	0xffffffff


	//   ....[102]....
        /*0274*/ 	.word	0xffffffff


	//   ....[103]....
        /*0278*/ 	.word	0xffffffff


	//   ....[104]....
        /*027c*/ 	.word	0xffffffff


	//   ....[105]....
        /*0280*/ 	.word	0xffffffff


	//   ....[106]....
        /*0284*/ 	.word	0xffffffff


	//   ....[107]....
        /*0288*/ 	.word	0xffffffff


	//   ....[108]....
        /*028c*/ 	.word	0xffffffff


	//   ....[109]....
        /*0290*/ 	.word	0xffffffff


	//   ....[110]....
        /*0294*/ 	.word	0xffffffff


	//   ....[111]....
        /*0298*/ 	.word	0xffffffff


	//   ....[112]....
        /*029c*/ 	.word	0xffffffff


	//   ....[113]....
        /*02a0*/ 	.word	0xffffffff


	//   ....[114]....
        /*02a4*/ 	.word	0xffffffff


	//   ....[115]....
        /*02a8*/ 	.word	0xffffffff


	//   ....[116]....
        /*02ac*/ 	.word	0xffffffff


	//   ....[117]....
        /*02b0*/ 	.word	0xffffffff


	//   ....[118]....
        /*02b4*/ 	.word	0xffffffff


	//   ....[119]....
        /*02b8*/ 	.word	0xffffffff


	//   ....[120]....
        /*02bc*/ 	.word	0xffffffff


	//   ....[121]....
        /*02c0*/ 	.word	0xffffffff


	//   ....[122]....
        /*02c4*/ 	.word	0xffffffff


	//   ....[123]....
        /*02c8*/ 	.word	0xffffffff


	//   ....[124]....
        /*02cc*/ 	.word	0xffffffff


	//   ....[125]....
        /*02d0*/ 	.word	0xffffffff


	//   ....[126]....
        /*02d4*/ 	.word	0xffffffff


	//   ....[127]....
        /*02d8*/ 	.word	0xffffffff


	//   ....[128]....
        /*02dc*/ 	.word	0xffffffff


	//   ....[129]....
        /*02e0*/ 	.word	0xffffffff


	//   ....[130]....
        /*02e4*/ 	.word	0xffffffff


	//   ....[131]....
        /*02e8*/ 	.word	0xffffffff


	//   ....[132]....
        /*02ec*/ 	.word	0xffffffff


	//   ....[133]....
        /*02f0*/ 	.word	0xffffffff


	//   ....[134]....
        /*02f4*/ 	.word	0xffffffff


	//   ....[135]....
        /*02f8*/ 	.word	0xffffffff


	//   ....[136]....
        /*02fc*/ 	.word	0xffffffff


	//   ....[137]....
        /*0300*/ 	.word	0xffffffff


	//   ....[138]....
        /*0304*/ 	.word	0xffffffff


	//   ....[139]....
        /*0308*/ 	.word	0xffffffff


	//   ....[140]....
        /*030c*/ 	.word	0xffffffff


	//   ....[141]....
        /*0310*/ 	.word	0xffffffff


	//   ....[142]....
        /*0314*/ 	.word	0xffffffff


	//   ....[143]....
        /*0318*/ 	.word	0xffffffff


	//   ....[144]....
        /*031c*/ 	.word	0xffffffff


	//   ....[145]....
        /*0320*/ 	.word	0xffffffff


	//   ....[146]....
        /*0324*/ 	.word	0xffffffff


	//   ....[147]....
        /*0328*/ 	.word	0xffffffff


	//   ....[148]....
        /*032c*/ 	.word	0xffffffff


	//   ....[149]....
        /*0330*/ 	.word	0xffffffff


	//   ....[150]....
        /*0334*/ 	.word	0xffffffff


	//   ....[151]....
        /*0338*/ 	.word	0xffffffff


	//   ....[152]....
        /*033c*/ 	.word	0xffffffff


	//   ....[153]....
        /*0340*/ 	.word	0xffffffff


	//   ....[154]....
        /*0344*/ 	.word	0xffffffff


	//   ....[155]....
        /*0348*/ 	.word	0xffffffff


	//   ....[156]....
        /*034c*/ 	.word	0xffffffff


	//   ....[157]....
        /*0350*/ 	.word	0xffffffff


	//   ....[158]....
        /*0354*/ 	.word	0xffffffff


	//   ....[159]....
        /*0358*/ 	.word	0xffffffff


	//   ....[160]....
        /*035c*/ 	.word	0xffffffff


	//   ....[161]....
        /*0360*/ 	.word	0xffffffff


	//   ....[162]....
        /*0364*/ 	.word	0xffffffff


	//   ....[163]....
        /*0368*/ 	.word	0xffffffff


	//   ....[164]....
        /*036c*/ 	.word	0xffffffff


	//   ....[165]....
        /*0370*/ 	.word	0xffffffff


	//   ....[166]....
        /*0374*/ 	.word	0xffffffff


	//   ....[167]....
        /*0378*/ 	.word	0xffffffff


	//   ....[168]....
        /*037c*/ 	.word	0xffffffff


	//   ....[169]....
        /*0380*/ 	.word	0xffffffff


	//   ....[170]....
        /*0384*/ 	.word	0xffffffff


	//   ....[171]....
        /*0388*/ 	.word	0xffffffff


	//   ....[172]....
        /*038c*/ 	.word	0xffffffff


	//   ....[173]....
        /*0390*/ 	.word	0xffffffff


	//   ....[174]....
        /*0394*/ 	.word	0xffffffff


	//   ....[175]....
        /*0398*/ 	.word	0xffffffff


	//   ....[176]....
        /*039c*/ 	.word	0xffffffff


	//   ....[177]....
        /*03a0*/ 	.word	0xffffffff


	//   ....[178]....
        /*03a4*/ 	.word	0xffffffff


	//   ....[179]....
        /*03a8*/ 	.word	0xffffffff


	//   ....[180]....
        /*03ac*/ 	.word	0xffffffff


	//   ....[181]....
        /*03b0*/ 	.word	0xffffffff


	//   ....[182]....
        /*03b4*/ 	.word	0xffffffff


	//   ....[183]....
        /*03b8*/ 	.word	0xffffffff


	//   ....[184]....
        /*03bc*/ 	.word	0xffffffff


	//   ....[185]....
        /*03c0*/ 	.word	0xffffffff


	//   ....[186]....
        /*03c4*/ 	.word	0xffffffff


	//   ....[187]....
        /*03c8*/ 	.word	0xffffffff


	//   ....[188]....
        /*03cc*/ 	.word	0xffffffff


	//   ....[189]....
        /*03d0*/ 	.word	0xffffffff


	//   ....[190]....
        /*03d4*/ 	.word	0xffffffff


	//   ....[191]....
        /*03d8*/ 	.word	0xffffffff


	//   ....[192]....
        /*03dc*/ 	.word	0xffffffff


	//   ....[193]....
        /*03e0*/ 	.word	0xffffffff


	//   ....[194]....
        /*03e4*/ 	.word	0xffffffff


	//   ....[195]....
        /*03e8*/ 	.word	0xffffffff


	//   ....[196]....
        /*03ec*/ 	.word	0xffffffff


	//   ....[197]....
        /*03f0*/ 	.word	0xffffffff


	//   ....[198]....
        /*03f4*/ 	.word	0xffffffff


	//   ....[199]....
        /*03f8*/ 	.word	0xffffffff


	//   ....[200]....
        /*03fc*/ 	.word	0xffffffff


	//   ....[201]....
        /*0400*/ 	.word	0xffffffff


	//   ....[202]....
        /*0404*/ 	.word	0xffffffff


	//   ....[203]....
        /*0408*/ 	.word	0xffffffff


	//   ....[204]....
        /*040c*/ 	.word	0xffffffff


	//   ....[205]....
        /*0410*/ 	.word	0xffffffff


	//   ....[206]....
        /*0414*/ 	.word	0xffffffff


	//   ....[207]....
        /*0418*/ 	.word	0xffffffff


	//   ....[208]....
        /*041c*/ 	.word	0xffffffff


	//   ....[209]....
        /*0420*/ 	.word	0xffffffff


	//   ....[210]....
        /*0424*/ 	.word	0xffffffff


	//   ....[211]....
        /*0428*/ 	.word	0xffffffff


	//   ....[212]....
        /*042c*/ 	.word	0xffffffff


	//   ....[213]....
        /*0430*/ 	.word	0xffffffff


	//   ....[214]....
        /*0434*/ 	.word	0x05000007


	//   ....[215]....
        /*0438*/ 	.word	0xffffffff


	//   ....[216]....
        /*043c*/ 	.word	0xffffffff


	//   ....[217]....
        /*0440*/ 	.word	0xffffffff


	//   ....[218]....
        /*0444*/ 	.word	0xffffffff


	//   ....[219]....
        /*0448*/ 	.word	0xffffffff


	//   ....[220]....
        /*044c*/ 	.word	0xffffffff


	//   ....[221]....
        /*0450*/ 	.word	0xffffffff


	//   ....[222]....
        /*0454*/ 	.word	0xffffffff


	//   ....[223]....
        /*0458*/ 	.word	0xffffffff


	//   ....[224]....
        /*045c*/ 	.word	0xffffffff


	//   ....[225]....
        /*0460*/ 	.word	0xffffffff


	//   ....[226]....
        /*0464*/ 	.word	0xffffffff


	//   ....[227]....
        /*0468*/ 	.word	0xffffffff


	//   ....[228]....
        /*046c*/ 	.word	0xffffffff


	//   ....[229]....
        /*0470*/ 	.word	0xffffffff


	//   ....[230]....
        /*0474*/ 	.word	0xffffffff


	//   ....[231]....
        /*0478*/ 	.word	0xffffffff


	//   ....[232]....
        /*047c*/ 	.word	0xffffffff


	//   ....[233]....
        /*0480*/ 	.word	0xffffffff


	//   ....[234]....
        /*0484*/ 	.word	0xffffffff


	//   ....[235]....
        /*0488*/ 	.word	0xffffffff


	//   ....[236]....
        /*048c*/ 	.word	0xffffffff


	//   ....[237]....
        /*0490*/ 	.word	0xffffffff


	//   ....[238]....
        /*0494*/ 	.word	0xffffffff


	//   ....[239]....
        /*0498*/ 	.word	0xffffffff


	//   ....[240]....
        /*049c*/ 	.word	0xffffffff


	//   ....[241]....
        /*04a0*/ 	.word	0xffffffff


	//   ....[242]....
        /*04a4*/ 	.word	0xffffffff


	//   ....[243]....
        /*04a8*/ 	.word	0xffffffff


	//   ....[244]....
        /*04ac*/ 	.word	0xffffffff


	//   ....[245]....
        /*04b0*/ 	.word	0xffffffff


	//   ....[246]....
        /*04b4*/ 	.word	0xffffffff


	//   ....[247]....
        /*04b8*/ 	.word	0xffffffff


	//   ....[248]....
        /*04bc*/ 	.word	0xffffffff


	//   ....[249]....
        /*04c0*/ 	.word	0xffffffff


	//   ....[250]....
        /*04c4*/ 	.word	0xffffffff


	//   ....[251]....
        /*04c8*/ 	.word	0xffffffff


	//   ....[252]....
        /*04cc*/ 	.word	0xffffffff


	//   ....[253]....
        /*04d0*/ 	.word	0xffffffff


	//   ....[254]....
        /*04d4*/ 	.word	0xffffffff


	//   ....[255]....
        /*04d8*/ 	.word	0xffffffff


	//   ....[0]....
        /*04dc*/ 	.word	0xffffffff


	//   ....[1]....
        /*04e0*/ 	.word	0xffffffff


	//   ....[2]....
        /*04e4*/ 	.word	0xffffffff


	//   ....[3]....
        /*04e8*/ 	.word	0xffffffff


	//   ....[4]....
        /*04ec*/ 	.word	0xffffffff


	//   ....[5]....
        /*04f0*/ 	.word	0xffffffff


	//   ....[6]....
        /*04f4*/ 	.word	0xffffffff


	//   ....[7]....
        /*04f8*/ 	.word	0xffffffff


	//   ....[8]....
        /*04fc*/ 	.word	0xffffffff


	//   ....[9]....
        /*0500*/ 	.word	0xffffffff


	//   ....[10]....
        /*0504*/ 	.word	0xffffffff


	//   ....[11]....
        /*0508*/ 	.word	0xffffffff


	//   ....[12]....
        /*050c*/ 	.word	0xffffffff


	//   ....[13]....
        /*0510*/ 	.word	0xffffffff


	//   ....[14]....
        /*0514*/ 	.word	0xffffffff


	//   ....[15]....
        /*0518*/ 	.word	0xffffffff


	//   ....[16]....
        /*051c*/ 	.word	0xffffffff


	//   ....[17]....
        /*0520*/ 	.word	0xffffffff


	//   ....[18]....
        /*0524*/ 	.word	0xffffffff


	//   ....[19]....
        /*0528*/ 	.word	0xffffffff


	//   ....[20]....
        /*052c*/ 	.word	0xffffffff


	//   ....[21]....
        /*0530*/ 	.word	0xffffffff


	//   ....[22]....
        /*0534*/ 	.word	0xffffffff


	//   ....[23]....
        /*0538*/ 	.word	0xffffffff


	//   ....[24]....
        /*053c*/ 	.word	0xffffffff


	//   ....[25]....
        /*0540*/ 	.word	0xffffffff


	//   ....[26]....
        /*0544*/ 	.word	0xffffffff


	//   ....[27]....
        /*0548*/ 	.word	0xffffffff


	//   ....[28]....
        /*054c*/ 	.word	0xffffffff


	//   ....[29]....
        /*0550*/ 	.word	0xffffffff


	//   ....[30]....
        /*0554*/ 	.word	0xffffffff


	//   ....[31]....
        /*0558*/ 	.word	0xffffffff


	//   ....[32]....
        /*055c*/ 	.word	0xffffffff


	//   ....[33]....
        /*0560*/ 	.word	0xffffffff


	//   ....[34]....
        /*0564*/ 	.word	0xffffffff


	//   ....[35]....
        /*0568*/ 	.word	0xffffffff


	//   ....[36]....
        /*056c*/ 	.word	0xffffffff


	//   ....[37]....
        /*0570*/ 	.word	0xffffffff


	//   ....[38]....
        /*0574*/ 	.word	0xffffffff


	//   ....[39]....
        /*0578*/ 	.word	0xffffffff


	//   ....[40]....
        /*057c*/ 	.word	0xffffffff


	//   ....[41]....
        /*0580*/ 	.word	0xffffffff


	//   ....[42]....
        /*0584*/ 	.word	0xffffffff


	//   ....[43]....
        /*0588*/ 	.word	0xffffffff


	//   ....[44]....
        /*058c*/ 	.word	0xffffffff


	//   ....[45]....
        /*0590*/ 	.word	0xffffffff


	//   ....[46]....
        /*0594*/ 	.word	0xffffffff


	//   ....[47]....
        /*0598*/ 	.word	0xffffffff


	//   ....[48]....
        /*059c*/ 	.word	0xffffffff


	//   ....[49]....
        /*05a0*/ 	.word	0xffffffff


	//   ....[50]....
        /*05a4*/ 	.word	0xffffffff


	//   ....[51]....
        /*05a8*/ 	.word	0x0500003f


	//   ....[52]....
        /*05ac*/ 	.word	0x0500003f


	//   ....[53]....
        /*05b0*/ 	.word	0x0500003f


	//   ....[54]....
        /*05b4*/ 	.word	0x0500003f


	//   ....[55]....
        /*05b8*/ 	.word	0x0500003f


	//----- nvinfo : EIATTR_COOP_GROUP_INSTR_OFFSETS
	.align		4
.L_709:
        /*05bc*/ 	.byte	0x04, 0x28
        /*05be*/ 	.short	(.L_711 - .L_710)


	//   ....[0]....
.L_710:
        /*05c0*/ 	.word	0x00001040


	//   ....[1]....
        /*05c4*/ 	.word	0x00001bc0


	//   ....[2]....
        /*05c8*/ 	.word	0x00003220


	//   ....[3]....
        /*05cc*/ 	.word	0x00003240


	//   ....[4]....
        /*05d0*/ 	.word	0x00003260


	//   ....[5]....
        /*05d4*/ 	.word	0x00003280


	//   ....[6]....
        /*05d8*/ 	.word	0x000032a0


	//   ....[7]....
        /*05dc*/ 	.word	0x00003750


	//   ....[8]....
        /*05e0*/ 	.word	0x00003760


	//   ....[9]....
        /*05e4*/ 	.word	0x00003780


	//   ....[10]....
        /*05e8*/ 	.word	0x000037a0


	//   ....[11]....
        /*05ec*/ 	.word	0x000037d0


	//   ....[12]....
        /*05f0*/ 	.word	0x00003830


	//   ....[13]....
        /*05f4*/ 	.word	0x00003870


	//   ....[14]....
        /*05f8*/ 	.word	0x00003890


	//   ....[15]....
        /*05fc*/ 	.word	0x000039a0


	//   ....[16]....
        /*0600*/ 	.word	0x000039b0


	//   ....[17]....
        /*0604*/ 	.word	0x000039d0


	//   ....[18]....
        /*0608*/ 	.word	0x00003a10


	//   ....[19]....
        /*060c*/ 	.word	0x00003a40


	//   ....[20]....
        /*0610*/ 	.word	0x00003a80


	//   ....[21]....
        /*0614*/ 	.word	0x00003aa0


	//   ....[22]....
        /*0618*/ 	.word	0x00003ac0


	//   ....[23]....
        /*061c*/ 	.word	0x00003b00


	//   ....[24]....
        /*0620*/ 	.word	0x00003bf0


	//   ....[25]....
        /*0624*/ 	.word	0x00003c50


	//   ....[26]....
        /*0628*/ 	.word	0x00003c60


	//   ....[27]....
        /*062c*/ 	.word	0x00003c80


	//   ....[28]....
        /*0630*/ 	.word	0x00003cc0


	//   ....[29]....
        /*0634*/ 	.word	0x00003cf0


	//   ....[30]....
        /*0638*/ 	.word	0x00003d30


	//   ....[31]....
        /*063c*/ 	.word	0x00003d50


	//   ....[32]....
        /*0640*/ 	.word	0x00003d70


	//   ....[33]....
        /*0644*/ 	.word	0x00003e60


	//   ....[34]....
        /*0648*/ 	.word	0x00003e90


	//   ....[35]....
        /*064c*/ 	.word	0x00003ea0


	//   ....[36]....
        /*0650*/ 	.word	0x00003ec0


	//   ....[37]....
        /*0654*/ 	.word	0x00003f00


	//   ....[38]....
        /*0658*/ 	.word	0x00003f30


	//   ....[39]....
        /*065c*/ 	.word	0x00003f70


	//   ....[40]....
        /*0660*/ 	.word	0x00003f90


	//   ....[41]....
        /*0664*/ 	.word	0x00003fb0


	//   ....[42]....
        /*0668*/ 	.word	0x00004100


	//   ....[43]....
        /*066c*/ 	.word	0x00004110


	//   ....[44]....
        /*0670*/ 	.word	0x00004130


	//   ....[45]....
        /*0674*/ 	.word	0x00004170


	//   ....[46]....
        /*0678*/ 	.word	0x000041a0


	//   ....[47]....
        /*067c*/ 	.word	0x000041e0


	//   ....[48]....
        /*0680*/ 	.word	0x00004200


	//   ....[49]....
        /*0684*/ 	.word	0x00004220


	//   ....[50]....
        /*0688*/ 	.word	0x00004270


	//   ....[51]....
        /*068c*/ 	.word	0x00004360


	//   ....[52]....
        /*0690*/ 	.word	0x00004370


	//   ....[53]....
        /*0694*/ 	.word	0x000043a0


	//   ....[54]....
        /*0698*/ 	.word	0x000043d0


	//   ....[55]....
        /*069c*/ 	.word	0x00004420


	//   ....[56]....
        /*06a0*/ 	.word	0x00004430


	//   ....[57]....
        /*06a4*/ 	.word	0x00004470


	//   ....[58]....
        /*06a8*/ 	.word	0x000044a0


	//   ....[59]....
        /*06ac*/ 	.word	0x000044d0


	//   ....[60]....
        /*06b0*/ 	.word	0x000045a0


	//   ....[61]....
        /*06b4*/ 	.word	0x000045b0


	//   ....[62]....
        /*06b8*/ 	.word	0x00004600


	//   ....[63]....
        /*06bc*/ 	.word	0x00004630


	//   ....[64]....
        /*06c0*/ 	.word	0x00004660


	//   ....[65]....
        /*06c4*/ 	.word	0x00004690


	//   ....[66]....
        /*06c8*/ 	.word	0x000046c0


	//   ....[67]....
        /*06cc*/ 	.word	0x000046f0


	//   ....[68]....
        /*06d0*/ 	.word	0x00004720


	//   ....[69]....
        /*06d4*/ 	.word	0x000047e0


	//   ....[70]....
        /*06d8*/ 	.word	0x000047f0


	//   ....[71]....
        /*06dc*/ 	.word	0x00004840


	//   ....[72]....
        /*06e0*/ 	.word	0x00004870


	//   ....[73]....
        /*06e4*/ 	.word	0x000048a0


	//   ....[74]....
        /*06e8*/ 	.word	0x000048d0


	//   ....[75]....
        /*06ec*/ 	.word	0x00004900


	//   ....[76]....
        /*06f0*/ 	.word	0x00004930


	//   ....[77]....
        /*06f4*/ 	.word	0x00004960


	//   ....[78]....
        /*06f8*/ 	.word	0x00004a20


	//   ....[79]....
        /*06fc*/ 	.word	0x00004a30


	//   ....[80]....
        /*0700*/ 	.word	0x00004a80


	//   ....[81]....
        /*0704*/ 	.word	0x00004ab0


	//   ....[82]....
        /*0708*/ 	.word	0x00004ae0


	//   ....[83]....
        /*070c*/ 	.word	0x00004b10


	//   ....[84]....
        /*0710*/ 	.word	0x00004b40


	//   ....[85]....
        /*0714*/ 	.word	0x00004b70


	//   ....[86]....
        /*0718*/ 	.word	0x00004ba0


	//   ....[87]....
        /*071c*/ 	.word	0x00004c40


	//   ....[88]....
        /*0720*/ 	.word	0x00004c70


	//   ....[89]....
        /*0724*/ 	.word	0x00004c80


	//   ....[90]....
        /*0728*/ 	.word	0x00004cd0


	//   ....[91]....
        /*072c*/ 	.word	0x00004d00


	//   ....[92]....
        /*0730*/ 	.word	0x00004d30


	//   ....[93]....
        /*0734*/ 	.word	0x00004d60


	//   ....[94]....
        /*0738*/ 	.word	0x00004d90


	//   ....[95]....
        /*073c*/ 	.word	0x00004dc0


	//   ....[96]....
        /*0740*/ 	.word	0x00004e80


	//   ....[97]....
        /*0744*/ 	.word	0x00004eb0


	//   ....[98]....
        /*0748*/ 	.word	0x00004ec0


	//   ....[99]....
        /*074c*/ 	.word	0x00004f10


	//   ....[100]....
        /*0750*/ 	.word	0x00004f40


	//   ....[101]....
        /*0754*/ 	.word	0x00004f70


	//   ....[102]....
        /*0758*/ 	.word	0x00004fa0


	//   ....[103]....
        /*075c*/ 	.word	0x00004fd0


	//   ....[104]....
        /*0760*/ 	.word	0x00005000


	//   ....[105]....
        /*0764*/ 	.word	0x000050e0


	//   ....[106]....
        /*0768*/ 	.word	0x000050f0


	//   ....[107]....
        /*076c*/ 	.word	0x00005110


	//   ....[108]....
        /*0770*/ 	.word	0x00005160


	//   ....[109]....
        /*0774*/ 	.word	0x00005190


	//   ....[110]....
        /*0778*/ 	.word	0x000051c0


	//   ....[111]....
        /*077c*/ 	.word	0x000051f0


	//   ....[112]....
        /*0780*/ 	.word	0x00005220


	//   ....[113]....
        /*0784*/ 	.word	0x00005250


	//   ....[114]....
        /*0788*/ 	.word	0x00005330


	//   ....[115]....
        /*078c*/ 	.word	0x00005350


	//   ....[116]....
        /*0790*/ 	.word	0x00005360


	//   ....[117]....
        /*0794*/ 	.word	0x000053b0


	//   ....[118]....
        /*0798*/ 	.word	0x000053e0


	//   ....[119]....
        /*079c*/ 	.word	0x00005410


	//   ....[120]....
        /*07a0*/ 	.word	0x00005440


	//   ....[121]....
        /*07a4*/ 	.word	0x00005470


	//   ....[122]....
        /*07a8*/ 	.word	0x000054a0


	//   ....[123]....
        /*07ac*/ 	.word	0x00005570


	//   ....[124]....
        /*07b0*/ 	.word	0x000055a0


	//   ....[125]....
        /*07b4*/ 	.word	0x000055b0


	//   ....[126]....
        /*07b8*/ 	.word	0x00005600


	//   ....[127]....
        /*07bc*/ 	.word	0x00005630


	//   ....[128]....
        /*07c0*/ 	.word	0x00005660


	//   ....[129]....
        /*07c4*/ 	.word	0x00005690


	//   ....[130]....
        /*07c8*/ 	.word	0x000056c0


	//   ....[131]....
        /*07cc*/ 	.word	0x000056f0


	//   ....[132]....
        /*07d0*/ 	.word	0x000057d0


	//   ....[133]....
        /*07d4*/ 	.word	0x000057e0


	//   ....[134]....
        /*07d8*/ 	.word	0x000057f0


	//   ....[135]....
        /*07dc*/ 	.word	0x00005840


	//   ....[136]....
        /*07e0*/ 	.word	0x00005870


	//   ....[137]....
        /*07e4*/ 	.word	0x000058a0


	//   ....[138]....
        /*07e8*/ 	.word	0x000058d0


	//   ....[139]....
        /*07ec*/ 	.word	0x00005900


	//   ....[140]....
        /*07f0*/ 	.word	0x00005930


	//   ....[141]....
        /*07f4*/ 	.word	0x00005a30


	//   ....[142]....
        /*07f8*/ 	.word	0x00005a40


	//   ....[143]....
        /*07fc*/ 	.word	0x00005a90


	//   ....[144]....
        /*0800*/ 	.word	0x00005ac0


	//   ....[145]....
        /*0804*/ 	.word	0x00005af0


	//   ....[146]....
        /*0808*/ 	.word	0x00005b20


	//   ....[147]....
        /*080c*/ 	.word	0x00005b50


	//   ....[148]....
        /*0810*/ 	.word	0x00005b80


	//   ....[149]....
        /*0814*/ 	.word	0x00005bb0


	//   ....[150]....
        /*0818*/ 	.word	0x00005c70


	//   ....[151]....
        /*081c*/ 	.word	0x00005c80


	//   ....[152]....
        /*0820*/ 	.word	0x00005cd0


	//   ....[153]....
        /*0824*/ 	.word	0x00005d00


	//   ....[154]....
        /*0828*/ 	.word	0x00005d30


	//   ....[155]....
        /*082c*/ 	.word	0x00005d60


	//   ....[156]....
        /*0830*/ 	.word	0x00005d90


	//   ....[157]....
        /*0834*/ 	.word	0x00005dc0


	//   ....[158]....
        /*0838*/ 	.word	0x00005e00


	//   ....[159]....
        /*083c*/ 	.word	0x00005eb0


	//   ....[160]....
        /*0840*/ 	.word	0x00005f00


	//   ....[161]....
        /*0844*/ 	.word	0x00005f10


	//   ....[162]....
        /*0848*/ 	.word	0x00005f60


	//   ....[163]....
        /*084c*/ 	.word	0x00005f90


	//   ....[164]....
        /*0850*/ 	.word	0x00005fc0


	//   ....[165]....
        /*0854*/ 	.word	0x00005ff0


	//   ....[166]....
        /*0858*/ 	.word	0x00006020


	//   ....[167]....
        /*085c*/ 	.word	0x00006050


	//   ....[168]....
        /*0860*/ 	.word	0x00006130


	//   ....[169]....
        /*0864*/ 	.word	0x00006180


	//   ....[170]....
        /*0868*/ 	.word	0x00006190


	//   ....[171]....
        /*086c*/ 	.word	0x000061e0


	//   ....[172]....
        /*0870*/ 	.word	0x00006210


	//   ....[173]....
        /*0874*/ 	.word	0x00006240


	//   ....[174]....
        /*0878*/ 	.word	0x00006270


	//   ....[175]....
        /*087c*/ 	.word	0x000062a0


	//   ....[176]....
        /*0880*/ 	.word	0x000062d0


	//   ....[177]....
        /*0884*/ 	.word	0x000063c0


	//   ....[178]....
        /*0888*/ 	.word	0x00006410


	//   ....[179]....
        /*088c*/ 	.word	0x00006420


	//   ....[180]....
        /*0890*/ 	.word	0x00006470


	//   ....[181]....
        /*0894*/ 	.word	0x000064a0


	//   ....[182]....
        /*0898*/ 	.word	0x000064d0


	//   ....[183]....
        /*089c*/ 	.word	0x00006500


	//   ....[184]....
        /*08a0*/ 	.word	0x00006530


	//   ....[185]....
        /*08a4*/ 	.word	0x00006560


	//   ....[186]....
        /*08a8*/ 	.word	0x00006630


	//   ....[187]....
        /*08ac*/ 	.word	0x00006670


	//   ....[188]....
        /*08b0*/ 	.word	0x00006680


	//   ....[189]....
        /*08b4*/ 	.word	0x000066d0


	//   ....[190]....
        /*08b8*/ 	.word	0x00006700


	//   ....[191]....
        /*08bc*/ 	.word	0x00006730


	//   ....[192]....
        /*08c0*/ 	.word	0x00006760


	//   ....[193]....
        /*08c4*/ 	.word	0x00006790


	//   ....[194]....
        /*08c8*/ 	.word	0x000067c0


	//   ....[195]....
        /*08cc*/ 	.word	0x000068b0


	//   ....[196]....
        /*08d0*/ 	.word	0x000068e0


	//   ....[197]....
        /*08d4*/ 	.word	0x000068f0


	//   ....[198]....
        /*08d8*/ 	.word	0x00006940


	//   ....[199]....
        /*08dc*/ 	.word	0x00006970


	//   ....[200]....
        /*08e0*/ 	.word	0x000069a0


	//   ....[201]....
        /*08e4*/ 	.word	0x000069d0


	//   ....[202]....
        /*08e8*/ 	.word	0x00006a00


	//   ....[203]....
        /*08ec*/ 	.word	0x00006a30


	//   ....[204]....
        /*08f0*/ 	.word	0x00006af0


	//   ....[205]....
        /*08f4*/ 	.word	0x00006b20


	//   ....[206]....
        /*08f8*/ 	.word	0x00006b30


	//   ....[207]....
        /*08fc*/ 	.word	0x00006b80


	//   ....[208]....
        /*0900*/ 	.word	0x00006bb0


	//   ....[209]....
        /*0904*/ 	.word	0x00006be0


	//   ....[210]....
        /*0908*/ 	.word	0x00006c10


	//   ....[211]....
        /*090c*/ 	.word	0x00006c40


	//   ....[212]....
        /*0910*/ 	.word	0x00006c70


	//   ....[213]....
        /*0914*/ 	.word	0x00006d20


	//   ....[214]....
        /*0918*/ 	.word	0x00007270


	//   ....[215]....
        /*091c*/ 	.word	0x000074f0


	//   ....[216]....
        /*0920*/ 	.word	0x00007590


	//   ....[217]....
        /*0924*/ 	.word	0x00007630


	//   ....[218]....
        /*0928*/ 	.word	0x000076d0


	//   ....[219]....
        /*092c*/ 	.word	0x00007770


	//   ....[220]....
        /*0930*/ 	.word	0x00007810


	//   ....[221]....
        /*0934*/ 	.word	0x000078b0


	//   ....[222]....
        /*0938*/ 	.word	0x00007950


	//   ....[223]....
        /*093c*/ 	.word	0x000079f0


	//   ....[224]....
        /*0940*/ 	.word	0x00007a90


	//   ....[225]....
        /*0944*/ 	.word	0x00007b30


	//   ....[226]....
        /*0948*/ 	.word	0x00007bd0


	//   ....[227]....
        /*094c*/ 	.word	0x00007c70


	//   ....[228]....
        /*0950*/ 	.word	0x00007d10


	//   ....[229]....
        /*0954*/ 	.word	0x00007db0


	//   ....[230]....
        /*0958*/ 	.word	0x00007e50


	//   ....[231]....
        /*095c*/ 	.word	0x00007ef0


	//   ....[232]....
        /*0960*/ 	.word	0x00007f90


	//   ....[233]....
        /*0964*/ 	.word	0x00008030


	//   ....[234]....
        /*0968*/ 	.word	0x000080d0


	//   ....[235]....
        /*096c*/ 	.word	0x00008170


	//   ....[236]....
        /*0970*/ 	.word	0x00008210


	//   ....[237]....
        /*0974*/ 	.word	0x000082b0


	//   ....[238]....
        /*0978*/ 	.word	0x00008410


	//   ....[239]....
        /*097c*/ 	.word	0x00008540


	//   ....[240]....
        /*0980*/ 	.word	0x000086b0


	//   ....[241]....
        /*0984*/ 	.word	0x000087a0


	//   ....[242]....
        /*0988*/ 	.word	0x00008890


	//   ....[243]....
        /*098c*/ 	.word	0x00008980


	//   ....[244]....
        /*0990*/ 	.word	0x00008a70


	//   ....[245]....
        /*0994*/ 	.word	0x00008b70


	//   ....[246]....
        /*0998*/ 	.word	0x00008c90


	//   ....[247]....
        /*099c*/ 	.word	0x00008e20


	//   ....[248]....
        /*09a0*/ 	.word	0x00008f10


	//   ....[249]....
        /*09a4*/ 	.word	0x00009000


	//   ....[250]....
        /*09a8*/ 	.word	0x000090f0


	//   ....[251]....
        /*09ac*/ 	.word	0x000091e0


	//   ....[252]....
        /*09b0*/ 	.word	0x000092e0


	//   ....[253]....
        /*09b4*/ 	.word	0x00009400


	//   ....[254]....
        /*09b8*/ 	.word	0x00009590


	//   ....[255]....
        /*09bc*/ 	.word	0x00009680


	//   ....[0]....
        /*09c0*/ 	.word	0x00009770


	//   ....[1]....
        /*09c4*/ 	.word	0x00009860


	//   ....[2]....
        /*09c8*/ 	.word	0x00009950


	//   ....[3]....
        /*09cc*/ 	.word	0x00009a40


	//   ....[4]....
        /*09d0*/ 	.word	0x00009b30


	//   ....[5]....
        /*09d4*/ 	.word	0x0000aa40


	//   ....[6]....
        /*09d8*/ 	.word	0x0000aaa0


	//   ....[7]....
        /*09dc*/ 	.word	0x0000ab00


	//   ....[8]....
        /*09e0*/ 	.word	0x0000ab60


	//   ....[9]....
        /*09e4*/ 	.word	0x0000abd0


	//   ....[10]....
        /*09e8*/ 	.word	0x0000ac40


	//   ....[11]....
        /*09ec*/ 	.word	0x0000acb0


	//   ....[12]....
        /*09f0*/ 	.word	0x0000ad10


	//   ....[13]....
        /*09f4*/ 	.word	0x0000ad90


	//   ....[14]....
        /*09f8*/ 	.word	0x0000adf0


	//   ....[15]....
        /*09fc*/ 	.word	0x0000ae60


	//   ....[16]....
        /*0a00*/ 	.word	0x0000aed0


	//   ....[17]....
        /*0a04*/ 	.word	0x0000af40


	//   ....[18]....
        /*0a08*/ 	.word	0x0000afa0


	//   ....[19]....
        /*0a0c*/ 	.word	0x0000b000


	//   ....[20]....
        /*0a10*/ 	.word	0x0000b060


	//   ....[21]....
        /*0a14*/ 	.word	0x0000b0d0


	//   ....[22]....
        /*0a18*/ 	.word	0x0000b130


	//   ....[23]....
        /*0a1c*/ 	.word	0x0000b190


	//   ....[24]....
        /*0a20*/ 	.word	0x0000b1f0


	//   ....[25]....
        /*0a24*/ 	.word	0x0000b250


	//   ....[26]....
        /*0a28*/ 	.word	0x0000b2c0


	//   ....[27]....
        /*0a2c*/ 	.word	0x0000b320


	//   ....[28]....
        /*0a30*/ 	.word	0x0000b4f0


	//   ....[29]....
        /*0a34*/ 	.word	0x0000b580


	//   ....[30]....
        /*0a38*/ 	.word	0x0000b600


	//   ....[31]....
        /*0a3c*/ 	.word	0x0000b680


	//   ....[32]....
        /*0a40*/ 	.word	0x0000b700


	//   ....[33]....
        /*0a44*/ 	.word	0x0000b790


	//   ....[34]....
        /*0a48*/ 	.word	0x0000b820


	//   ....[35]....
        /*0a4c*/ 	.word	0x0000b8a0


	//   ....[36]....
        /*0a50*/ 	.word	0x0000b930


	//   ....[37]....
        /*0a54*/ 	.word	0x0000b9b0


	//   ....[38]....
        /*0a58*/ 	.word	0x0000ba40


	//   ....[39]....
        /*0a5c*/ 	.word	0x0000bac0


	//   ....[40]....
        /*0a60*/ 	.word	0x0000bb50


	//   ....[41]....
        /*0a64*/ 	.word	0x0000bbd0


	//   ....[42]....
        /*0a68*/ 	.word	0x0000bc50


	//   ....[43]....
        /*0a6c*/ 	.word	0x0000bcd0


	//   ....[44]....
        /*0a70*/ 	.word	0x0000bd70


	//   ....[45]....
        /*0a74*/ 	.word	0x0000bdf0


	//   ....[46]....
        /*0a78*/ 	.word	0x0000be70


	//   ....[47]....
        /*0a7c*/ 	.word	0x0000bef0


	//   ....[48]....
        /*0a80*/ 	.word	0x0000bf70


	//   ....[49]....
        /*0a84*/ 	.word	0x0000c000


	//   ....[50]....
        /*0a88*/ 	.word	0x0000c060


	//   ....[51]....
        /*0a8c*/ 	.word	0x0000c0d0


	//   ....[52]....
        /*0a90*/ 	.word	0x0000c150


	//   ....[53]....
        /*0a94*/ 	.word	0x0000c1d0


	//   ....[54]....
        /*0a98*/ 	.word	0x0000c250


	//   ....[55]....
        /*0a9c*/ 	.word	0x0000c2d0


	//----- nvinfo : EIATTR_VRC_CTA_INIT_COUNT
	.align		4
.L_711:
        /*0aa0*/ 	.byte	0x02, 0x4a
	.zero		1
	.zero		1


	//----- nvinfo : EIATTR_EXIT_INSTR_OFFSETS
	.align		4
        /*0aa4*/ 	.byte	0x04, 0x1c
        /*0aa6*/ 	.short	(.L_713 - .L_712)


	//   ....[0]....
.L_712:
        /*0aa8*/ 	.word	0x00002ba0


	//   ....[1]....
        /*0aac*/ 	.word	0x00003020


	//   ....[2]....
        /*0ab0*/ 	.word	0x00003040


	//   ....[3]....
        /*0ab4*/ 	.word	0x0000b330


	//   ....[4]....
        /*0ab8*/ 	.word	0x0000c070


	//----- nvinfo : EIATTR_MAX_THREADS
	.align		4
.L_713:
        /*0abc*/ 	.byte	0x04, 0x05
        /*0abe*/ 	.short	(.L_715 - .L_714)
.L_714:
        /*0ac0*/ 	.word	0x00000180
        /*0ac4*/ 	.word	0x00000001
        /*0ac8*/ 	.word	0x00000001


	//----- nvinfo : EIATTR_CRS_STACK_SIZE
	.align		4
.L_715:
        /*0acc*/ 	.byte	0x04, 0x1e
        /*0ace*/ 	.short	(.L_717 - .L_716)
.L_716:
        /*0ad0*/ 	.word	0x00000000


	//----- nvinfo : EIATTR_CBANK_PARAM_SIZE
	.align		4
.L_717:
        /*0ad4*/ 	.byte	0x03, 0x19
        /*0ad6*/ 	.short	0x004d


	//----- nvinfo : EIATTR_PARAM_CBANK
	.align		4
        /*0ad8*/ 	.byte	0x04, 0x0a
        /*0ada*/ 	.short	(.L_719 - .L_718)
	.align		4
.L_718:
        /*0adc*/ 	.word	index@(.nv.constant0._ZN3cub18CUB_300001_SM_10006detail10radix_sort29DeviceRadixSortOnesweepKernelINS1_5radix10policy_hubIiijE10Policy1000ELNS0_9SortOrderE0EiijiiNS1_21identity_decomposer_tEEEvPT5_SB_PT3_PKSC_PT1_PKSG_PT2_PKSK_T4_iiT6_)
        /*0ae0*/ 	.short	0x0380
        /*0ae2*/ 	.short	0x004d


	//----- nvinfo : EIATTR_SW_WAR
	.align		4
.L_719:
        /*0ae4*/ 	.byte	0x04, 0x36
        /*0ae6*/ 	.short	(.L_721 - .L_720)
.L_720:
        /*0ae8*/ 	.word	0x00000008
.L_721:


//--------------------- .nv.info._ZN3cub18CUB_300001_SM_10006detail10radix_sort33DeviceRadixSortExclusiveSumKernelINS1_5radix10policy_hubIiijE10Policy1000EjEEvPT0_ --------------------------
	.section	.nv.info._ZN3cub18CUB_300001_SM_10006detail10radix_sort33DeviceRadixSortExclusiveSumKernelINS1_5radix10policy_hubIiijE10Policy1000EjEEvPT0_,"",@"SHT_CUDA_INFO"
	.sectionflags	@""
	.align	4


	//----- nvinfo : EIATTR_CUDA_API_VERSION
	.align		4
        /*0000*/ 	.byte	0x04, 0x37
        /*0002*/ 	.short	(.L_723 - .L_722)
.L_722:
        /*0004*/ 	.word	0x00000082


	//----- nvinfo : EIATTR_KPARAM_INFO
	.align		4
.L_723:
        /*0008*/ 	.byte	0x04, 0x17
        /*000a*/ 	.short	(.L_725 - .L_724)
.L_724:
        /*000c*/ 	.word	0x00000000
        /*0010*/ 	.short	0x0000
        /*0012*/ 	.short	0x0000
        /*0014*/ 	.byte	0x00, 0xf5, 0x21, 0x00


	//----- nvinfo : EIATTR_SPARSE_MMA_MASK
	.align		4
.L_725:
        /*0018*/ 	.byte	0x03, 0x50
        /*001a*/ 	.short	0x0000


	//----- nvinfo : EIATTR_MAXREG_COUNT
	.align		4
        /*001c*/ 	.byte	0x03, 0x1b
        /*001e*/ 	.short	0x00ff


	//----- nvinfo : EIATTR_NUM_BARRIERS
	.align		4
        /*0020*/ 	.byte	0x02, 0x4c
        /*0022*/ 	.byte	0x01
	.zero		1


	//----- nvinfo : EIATTR_MERCURY_ISA_VERSION
	.align		4
        /*0024*/ 	.byte	0x03, 0x5f
        /*0026*/ 	.short	0x0101


	//----- nvinfo : EIATTR_COOP_GROUP_MASK_REGIDS
	.align		4
        /*0028*/ 	.byte	0x04, 0x29
        /*002a*/ 	.short	(.L_727 - .L_726)


	//   ....[0]....
.L_726:
        /*002c*/ 	.word	0xffffffff


	//   ....[1]....
        /*0030*/ 	.word	0xffffffff


	//   ....[2]....
        /*0034*/ 	.word	0xffffffff


	//   ....[3]....
        /*0038*/ 	.word	0xffffffff


	//   ....[4]....
        /*003c*/ 	.word	0xffffffff


	//   ....[5]....
        /*0040*/ 	.word	0x05000012


	//   ....[6]....
        /*0044*/ 	.word	0x05000012


	//   ....[7]....
        /*0048*/ 	.word	0x05000012


	//   ....[8]....
        /*004c*/ 	.word	0x05000012


	//   ....[9]....
        /*0050*/ 	.word	0x05000012


	//----- nvinfo : EIATTR_COOP_GROUP_INSTR_OFFSETS
	.align		4
.L_727:
        /*0054*/ 	.byte	0x04, 0x28
        /*0056*/ 	.short	(.L_729 - .L_728)


	//   ....[0]....
.L_728:
        /*0058*/ 	.word	0x00000210


	//   ....[1]....
        /*005c*/ 	.word	0x00000230


	//   ....[2]....
        /*0060*/ 	.word	0x00000250


	//   ....[3]....
        /*0064*/ 	.word	0x00000270


	//   ....[4]....
        /*0068*/ 	.word	0x00000290


	//   ....[5]....
        /*006c*/ 	.word	0x00000460


	//   ....[6]....
        /*0070*/ 	.word	0x000004d0


	//   ....[7]....
        /*0074*/ 	.word	0x00000540


	//   ....[8]....
        /*0078*/ 	.word	0x000005b0


	//   ....[9]....
        /*007c*/ 	.word	0x00000620


	//----- nvinfo : EIATTR_VRC_CTA_INIT_COUNT
	.align		4
.L_729:
        /*0080*/ 	.byte	0x02, 0x4a
	.zero		1
	.zero		1


	//----- nvinfo : EIATTR_EXIT_INSTR_OFFSETS
	.align		4
        /*0084*/ 	.byte	0x04, 0x1c
        /*0086*/ 	.short	(.L_731 - .L_730)


	//   ....[0]....
.L_730:
        /*0088*/ 	.word	0x000003d0


	//   ....[1]....
        /*008c*/ 	.word	0x00000400


	//----- nvinfo : EIATTR_CRS_STACK_SIZE
	.align		4
.L_731:
        /*0090*/ 	.byte	0x04, 0x1e
        /*0092*/ 	.short	(.L_733 - .L_732)
.L_732:
        /*0094*/ 	.word	0x00000000


	//----- nvinfo : EIATTR_CBANK_PARAM_SIZE
	.align		4
.L_733:
        /*0098*/ 	.byte	0x03, 0x19
        /*009a*/ 	.short	0x0008


	//----- nvinfo : EIATTR_PARAM_CBANK
	.align		4
        /*009c*/ 	.byte	0x04, 0x0a
        /*009e*/ 	.short	(.L_735 - .L_734)
	.align		4
.L_734:
        /*00a0*/ 	.word	index@(.nv.constant0._ZN3cub18CUB_300001_SM_10006detail10radix_sort33DeviceRadixSortExclusiveSumKernelINS1_5radix10policy_hubIiijE10Policy1000EjEEvPT0_)
        /*00a4*/ 	.short	0x0380
        /*00a6*/ 	.short	0x0008


	//----- nvinfo : EIATTR_SW_WAR
	.align		4
.L_735:
        /*00a8*/ 	.byte	0x04, 0x36
        /*00aa*/ 	.short	(.L_737 - .L_736)
.L_736:
        /*00ac*/ 	.word	0x00000008
.L_737:


//--------------------- .nv.info._ZN3cub18CUB_300001_SM_10006detail10radix_sort30DeviceRadixSortHistogramKernelINS1_5radix10policy_hubIiijE10Policy1000ELNS0_9SortOrderE0EijNS1_21identity_decomposer_tEEEvPT2_PKT1_SA_iiT3_ --------------------------
	.section	.nv.info._ZN3cub18CUB_300001_SM_10006detail10radix_sort30DeviceRadixSortHistogramKernelINS1_5radix10policy_hubIiijE10Policy1000ELNS0_9SortOrderE0EijNS1_21identity_decomposer_tEEEvPT2_PKT1_SA_iiT3_,"",@"SHT_CUDA_INFO"
	.sectionflags	@""
	.align	4


	//----- nvinfo : EIATTR_CUDA_API_VERSION
	.align		4
        /*0000*/ 	.byte	0x04, 0x37
        /*0002*/ 	.short	(.L_739 - .L_738)
.L_738:
        /*0004*/ 	.word	0x00000082


	//----- nvinfo : EIATTR_KPARAM_INFO
	.align		4
.L_739:
        /*0008*/ 	.byte	0x04, 0x17
        /*000a*/ 	.short	(.L_741 - .L_740)
.L_740:
        /*000c*/ 	.word	0x00000000
        /*0010*/ 	.short	0x0005
        /*0012*/ 	.short	0x001c
        /*0014*/ 	.byte	0x00, 0xf0, 0x05, 0x00


	//----- nvinfo : EIATTR_KPARAM_INFO
	.align		4
.L_741:
        /*0018*/ 	.byte	0x04, 0x17
        /*001a*/ 	.short	(.L_743 - .L_742)
.L_742:
        /*001c*/ 	.word	0x00000000
        /*0020*/ 	.short	0x0004
        /*0022*/ 	.short	0x0018
        /*0024*/ 	.byte	0x00, 0xf0, 0x11, 0x00


	//----- nvinfo : EIATTR_KPARAM_INFO
	.align		4
.L_743:
        /*0028*/ 	.byte	0x04, 0x17
        /*002a*/ 	.short	(.L_745 - .L_744)
.L_744:
        /*002c*/ 	.word	0x00000000
        /*0030*/ 	.short	0x0003
        /*0032*/ 	.short	0x0014
        /*0034*/ 	.byte	0x00, 0xf0, 0x11, 0x00


	//----- nvinfo : EIATTR_KPARAM_INFO
	.align		4
.L_745:
        /*0038*/ 	.byte	0x04, 0x17
        /*003a*/ 	.short	(.L_747 - .L_746)
.L_746:
        /*003c*/ 	.word	0x00000000
        /*0040*/ 	.short	0x0002
        /*0042*/ 	.short	0x0010
        /*0044*/ 	.byte	0x00, 0xf0, 0x11, 0x00


	//----- nvinfo : EIATTR_KPARAM_INFO
	.align		4
.L_747:
        /*0048*/ 	.byte	0x04, 0x17
        /*004a*/ 	.short	(.L_749 - .L_748)
.L_748:
        /*004c*/ 	.word	0x00000000
        /*0050*/ 	.short	0x0001
        /*0052*/ 	.short	0x0008
        /*0054*/ 	.byte	0x00, 0xf5, 0x21, 0x00


	//----- nvinfo : EIATTR_KPARAM_INFO
	.align		4
.L_749:
        /*0058*/ 	.byte	0x04, 0x17
        /*005a*/ 	.short	(.L_751 - .L_750)
.L_750:
        /*005c*/ 	.word	0x00000000
        /*0060*/ 	.short	0x0000
        /*0062*/ 	.short	0x0000
        /*0064*/ 	.byte	0x00, 0xf5, 0x21, 0x00


	//----- nvinfo : EIATTR_SPARSE_MMA_MASK
	.align		4
.L_751:
        /*0068*/ 	.byte	0x03, 0x50
        /*006a*/ 	.short	0x0000


	//----- nvinfo : EIATTR_MAXREG_COUNT
	.align		4
        /*006c*/ 	.byte	0x03, 0x1b
        /*006e*/ 	.short	0x00ff


	//----- nvinfo : EIATTR_NUM_BARRIERS
	.align		4
        /*0070*/ 	.byte	0x02, 0x4c
        /*0072*/ 	.byte	0x01
	.zero		1


	//----- nvinfo : EIATTR_MERCURY_ISA_VERSION
	.align		4
        /*0074*/ 	.byte	0x03, 0x5f
        /*0076*/ 	.short	0x0101


	//----- nvinfo : EIATTR_VRC_CTA_INIT_COUNT
	.align		4
        /*0078*/ 	.byte	0x02, 0x4a
	.zero		1
	.zero		1


	//----- nvinfo : EIATTR_EXIT_INSTR_OFFSETS
	.align		4
        /*007c*/ 	.byte	0x04, 0x1c
        /*007e*/ 	.short	(.L_753 - .L_752)


	//   ....[0]....
.L_752:
        /*0080*/ 	.word	0x00000030


	//   ....[1]....
        /*0084*/ 	.word	0x00002b10


	//----- nvinfo : EIATTR_MAX_THREADS
	.align		4
.L_753:
        /*0088*/ 	.byte	0x04, 0x05
        /*008a*/ 	.short	(.L_755 - .L_754)
.L_754:
        /*008c*/ 	.word	0x00000080
        /*0090*/ 	.word	0x00000001
        /*0094*/ 	.word	0x00000001


	//----- nvinfo : EIATTR_CRS_STACK_SIZE
	.align		4
.L_755:
        /*0098*/ 	.byte	0x04, 0x1e
        /*009a*/ 	.short	(.L_757 - .L_756)
.L_756:
        /*009c*/ 	.word	0x00000000


	//----- nvinfo : EIATTR_CBANK_PARAM_SIZE
	.align		4
.L_757:
        /*00a0*/ 	.byte	0x03, 0x19
        /*00a2*/ 	.short	0x001d


	//----- nvinfo : EIATTR_PARAM_CBANK
	.align		4
        /*00a4*/ 	.byte	0x04, 0x0a
        /*00a6*/ 	.short	(.L_759 - .L_758)
	.align		4
.L_758:
        /*00a8*/ 	.word	index@(.nv.constant0._ZN3cub18CUB_300001_SM_10006detail10radix_sort30DeviceRadixSortHistogramKernelINS1_5radix10policy_hubIiijE10Policy1000ELNS0_9SortOrderE0EijNS1_21identity_decomposer_tEEEvPT2_PKT1_SA_iiT3_)
        /*00ac*/ 	.short	0x0380
        /*00ae*/ 	.short	0x001d


	//----- nvinfo : EIATTR_SW_WAR
	.align		4
.L_759:
        /*00b0*/ 	.byte	0x04, 0x36
        /*00b2*/ 	.short	(.L_761 - .L_760)
.L_760:
        /*00b4*/ 	.word	0x00000008
.L_761:


//--------------------- .nv.info._ZN3cub18CUB_300001_SM_10006detail10radix_sort31DeviceRadixSortSingleTileKernelINS1_5radix10policy_hubIiijE10Policy1000ELNS0_9SortOrderE0EiijNS1_21identity_decomposer_tEEEvPKT1_PSA_PKT2_PSE_T3_iiT4_ --------------------------
	.section	.nv.info._ZN3cub18CUB_300001_SM_10006detail10radix_sort31DeviceRadixSortSingleTileKernelINS1_5radix10policy_hubIiijE10Policy1000ELNS0_9SortOrderE0EiijNS1_21identity_decomposer_tEEEvPKT1_PSA_PKT2_PSE_T3_iiT4_,"",@"SHT_CUDA_INFO"
	.sectionflags	@""
	.align	4


	//----- nvinfo : EIATTR_CUDA_API_VERSION
	.align		4
        /*0000*/ 	.byte	0x04, 0x37
        /*0002*/ 	.short	(.L_763 - .L_762)
.L_762:
        /*0004*/ 	.word	0x00000082


	//----- nvinfo : EIATTR_KPARAM_INFO
	.align		4
.L_763:
        /*0008*/ 	.byte	0x04, 0x17
        /*000a*/ 	.short	(.L_765 - .L_764)
.L_764:
        /*000c*/ 	.word	0x00000000
        /*0010*/ 	.short	0x0007
        /*0012*/ 	.short	0x002c
        /*0014*/ 	.byte	0x00, 0xf0, 0x05, 0x00


	//----- nvinfo : EIATTR_KPARAM_INFO
	.align		4
.L_765:
        /*0018*/ 	.byte	0x04, 0x17
        /*001a*/ 	.short	(.L_767 - .L_766)
.L_766:
        /*001c*/ 	.word	0x00000000
        /*0020*/ 	.short	0x0006
        /*0022*/ 	.short	0x0028
        /*0024*/ 	.byte	0x00, 0xf0, 0x11, 0x00


	//----- nvinfo : EIATTR_KPARAM_INFO
	.align		4
.L_767:
        /*0028*/ 	.byte	0x04, 0x17
        /*002a*/ 	.short	(.L_769 - .L_768)
.L_768:
        /*002c*/ 	.word	0x00000000
        /*0030*/ 	.short	0x0005
        /*0032*/ 	.short	0x0024
        /*0034*/ 	.byte	0x00, 0xf0, 0x11, 0x00


	//----- nvinfo : EIATTR_KPARAM_INFO
	.align		4
.L_769:
        /*0038*/ 	.byte	0x04, 0x17
        /*003a*/ 	.short	(.L_771 - .L_770)
.L_770:
        /*003c*/ 	.word	0x00000000
        /*0040*/ 	.short	0x0004
        /*0042*/ 	.short	0x0020
        /*0044*/ 	.byte	0x00, 0xf0, 0x11, 0x00


	//----- nvinfo : EIATTR_KPARAM_INFO
	.align		4
.L_771:
        /*0048*/ 	.byte	0x04, 0x17
        /*004a*/ 	.short	(.L_773 - .L_772)
.L_772:
        /*004c*/ 	.word	0x00000000
        /*0050*/ 	.short	0x0003
        /*0052*/ 	.short	0x0018
        /*0054*/ 	.byte	0x00, 0xf5, 0x21, 0x00


	//----- nvinfo : EIATTR_KPARAM_INFO
	.align		4
.L_773:
        /*0058*/ 	.byte	0x04, 0x17
        /*005a*/ 	.short	(.L_775 - .L_774)
.L_774:
        /*005c*/ 	.word	0x00000000
        /*0060*/ 	.short	0x0002
        /*0062*/ 	.short	0x0010
        /*0064*/ 	.byte	0x00, 0xf5, 0x21, 0x00


	//----- nvinfo : EIATTR_KPARAM_INFO
	.align		4
.L_775:
        /*0068*/ 	.byte	0x04, 0x17
        /*006a*/ 	.short	(.L_777 - .L_776)
.L_776:
        /*006c*/ 	.word	0x00000000
        /*0070*/ 	.short	0x0001
        /*0072*/ 	.short	0x0008
        /*0074*/ 	.byte	0x00, 0xf5, 0x21, 0x00


	//----- nvinfo : EIATTR_KPARAM_INFO
	.align		4
.L_777:
        /*0078*/ 	.byte	0x04, 0x17
        /*007a*/ 	.short	(.L_779 - .L_778)
.L_778:
        /*007c*/ 	.word	0x00000000
        /*0080*/ 	.short	0x0000
        /*0082*/ 	.short	0x0000
        /*0084*/ 	.byte	0x00, 0xf5, 0x21, 0x00


	//----- nvinfo : EIATTR_SPARSE_MMA_MASK
	.align		4
.L_779:
        /*0088*/ 	.byte	0x03, 0x50
        /*008a*/ 	.short	0x0000


	//----- nvinfo : EIATTR_MAXREG_COUNT
	.align		4
        /*008c*/ 	.byte	0x03, 0x1b
        /*008e*/ 	.short	0x00ff


	//----- nvinfo : EIATTR_NUM_BARRIERS
	.align		4
        /*0090*/ 	.byte	0x02, 0x4c
        /*0092*/ 	.byte	0x01
	.zero		1


	//----- nvinfo : EIATTR_MERCURY_ISA_VERSION
	.align		4
        /*0094*/ 	.byte	0x03, 0x5f
        /*0096*/ 	.short	0x0101


	//----- nvinfo : EIATTR_COOP_GROUP_MASK_REGIDS
	.align		4
        /*0098*/ 	.byte	0x04, 0x29
        /*009a*/ 	.short	(.L_781 - .L_780)


	//   ....[0]....
.L_780:
        /*009c*/ 	.word	0xffffffff


	//   ....[1]....
        /*00a0*/ 	.word	0xffffffff


	//   ....[2]....
        /*00a4*/ 	.word	0xffffffff


	//   ....[3]....
        /*00a8*/ 	.word	0xffffffff


	//   ....[4]....
        /*00ac*/ 	.word	0xffffffff


	//----- nvinfo : EIATTR_COOP_GROUP_INSTR_OFFSETS
	.align		4
.L_781:
        /*00b0*/ 	.byte	0x04, 0x28
        /*00b2*/ 	.short	(.L_783 - .L_782)


	//   ....[0]....
.L_782:
        /*00b4*/ 	.word	0x00001e30


	//   ....[1]....
        /*00b8*/ 	.word	0x00001e50


	//   ....[2]....
        /*00bc*/ 	.word	0x00001e70


	//   ....[3]....
        /*00c0*/ 	.word	0x00001e90


	//   ....[4]....
        /*00c4*/ 	.word	0x00001eb0


	//----- nvinfo : EIATTR_VRC_CTA_INIT_COUNT
	.align		4
.L_783:
        /*00c8*/ 	.byte	0x02, 0x4a
	.zero		1
	.zero		1


	//----- nvinfo : EIATTR_EXIT_INSTR_OFFSETS
	.align		4
        /*00cc*/ 	.byte	0x04, 0x1c
        /*00ce*/ 	.short	(.L_785 - .L_784)


	//   ....[0]....
.L_784:
        /*00d0*/ 	.word	0x00003a30


	//   ....[1]....
        /*00d4*/ 	.word	0x00003a80


	//----- nvinfo : EIATTR_MAX_THREADS
	.align		4
.L_785:
        /*00d8*/ 	.byte	0x04, 0x05
        /*00da*/ 	.short	(.L_787 - .L_786)
.L_786:
        /*00dc*/ 	.word	0x00000100
        /*00e0*/ 	.word	0x00000001
        /*00e4*/ 	.word	0x00000001


	//----- nvinfo : EIATTR_CBANK_PARAM_SIZE
	.align		4
.L_787:
        /*00e8*/ 	.byte	0x03, 0x19
        /*00ea*/ 	.short	0x002d


	//----- nvinfo : EIATTR_PARAM_CBANK
	.align		4
        /*00ec*/ 	.byte	0x04, 0x0a
        /*00ee*/ 	.short	(.L_789 - .L_788)
	.align		4
.L_788:
        /*00f0*/ 	.word	index@(.nv.constant0._ZN3cub18CUB_300001_SM_10006detail10radix_sort31DeviceRadixSortSingleTileKernelINS1_5radix10policy_hubIiijE10Policy1000ELNS0_9SortOrderE0EiijNS1_21identity_decomposer_tEEEvPKT1_PSA_PKT2_PSE_T3_iiT4_)
        /*00f4*/ 	.short	0x0380
        /*00f6*/ 	.short	0x002d


	//----- nvinfo : EIATTR_SW_WAR
	.align		4
.L_789:
        /*00f8*/ 	.byte	0x04, 0x36
        /*00fa*/ 	.short	(.L_791 - .L_790)
.L_790:
        /*00fc*/ 	.word	0x00000008
.L_791:


//--------------------- .nv.info._ZN3cub18CUB_300001_SM_10006detail11EmptyKernelIvEEvv --------------------------
	.section	.nv.info._ZN3cub18CUB_300001_SM_10006detail11EmptyKernelIvEEvv,"",@"SHT_CUDA_INFO"
	.sectionflags	@""
	.align	4


	//----- nvinfo : EIATTR_CUDA_API_VERSION
	.align		4
        /*0000*/ 	.byte	0x04, 0x37
        /*0002*/ 	.short	(.L_793 - .L_792)
.L_792:
        /*0004*/ 	.word	0x00000082


	//----- nvinfo : EIATTR_SPARSE_MMA_MASK
	.align		4
.L_793:
        /*0008*/ 	.byte	0x03, 0x50
        /*000a*/ 	.short	0x0000


	//----- nvinfo : EIATTR_MAXREG_COUNT
	.align		4
        /*000c*/ 	.byte	0x03, 0x1b
        /*000e*/ 	.short	0x00ff


	//----- nvinfo : EIATTR_MERCURY_ISA_VERSION
	.align		4
        /*0010*/ 	.byte	0x03, 0x5f
        /*0012*/ 	.short	0x0101


	//----- nvinfo : EIATTR_VRC_CTA_INIT_COUNT
	.align		4
        /*0014*/ 	.byte	0x02, 0x4a
	.zero		1
	.zero		1


	//----- nvinfo : EIATTR_EXIT_INSTR_OFFSETS
	.align		4
        /*0018*/ 	.byte	0x04, 0x1c
        /*001a*/ 	.short	(.L_795 - .L_794)


	//   ....[0]....
.L_794:
        /*001c*/ 	.word	0x00000010


	//----- nvinfo : EIATTR_SW_WAR
	.align		4
.L_795:
        /*0020*/ 	.byte	0x04, 0x36
        /*0022*/ 	.short	(.L_797 - .L_796)
.L_796:
        /*0024*/ 	.word	0x00000008
.L_797:


//--------------------- .nv.info._Z11RangeKerneliiiPi --------------------------
	.section	.nv.info._Z11RangeKerneliiiPi,"",@"SHT_CUDA_INFO"
	.sectionflags	@""
	.align	4


	//----- nvinfo : EIATTR_CUDA_API_VERSION
	.align		4
        /*0000*/ 	.byte	0x04, 0x37
        /*0002*/ 	.short	(.L_799 - .L_798)
.L_798:
        /*0004*/ 	.word	0x00000082


	//----- nvinfo : EIATTR_KPARAM_INFO
	.align		4
.L_799:
        /*0008*/ 	.byte	0x04, 0x17
        /*000a*/ 	.short	(.L_801 - .L_800)
.L_800:
        /*000c*/ 	.word	0x00000000
        /*0010*/ 	.short	0x0003
        /*0012*/ 	.short	0x0010
        /*0014*/ 	.byte	0x00, 0xf5, 0x21, 0x00


	//----- nvinfo : EIATTR_KPARAM_INFO
	.align		4
.L_801:
        /*0018*/ 	.byte	0x04, 0x17
        /*001a*/ 	.short	(.L_803 - .L_802)
.L_802:
        /*001c*/ 	.word	0x00000000
        /*0020*/ 	.short	0x0002
        /*0022*/ 	.short	0x0008
        /*0024*/ 	.byte	0x00, 0xf0, 0x11, 0x00


	//----- nvinfo : EIATTR_KPARAM_INFO
	.align		4
.L_803:
        /*0028*/ 	.byte	0x04, 0x17
        /*002a*/ 	.short	(.L_805 - .L_804)
.L_804:
        /*002c*/ 	.word	0x00000000
        /*0030*/ 	.short	0x0001
        /*0032*/ 	.short	0x0004
        /*0034*/ 	.byte	0x00, 0xf0, 0x11, 0x00


	//----- nvinfo : EIATTR_KPARAM_INFO
	.align		4
.L_805:
        /*0038*/ 	.byte	0x04, 0x17
        /*003a*/ 	.short	(.L_807 - .L_806)
.L_806:
        /*003c*/ 	.word	0x00000000
        /*0040*/ 	.short	0x0000
        /*0042*/ 	.short	0x0000
        /*0044*/ 	.byte	0x00, 0xf0, 0x11, 0x00


	//----- nvinfo : EIATTR_SPARSE_MMA_MASK
	.align		4
.L_807:
        /*0048*/ 	.byte	0x03, 0x50
        /*004a*/ 	.short	0x0000


	//----- nvinfo : EIATTR_MAXREG_COUNT
	.align		4
        /*004c*/ 	.byte	0x03, 0x1b
        /*004e*/ 	.short	0x00ff


	//----- nvinfo : EIATTR_MERCURY_ISA_VERSION
	.align		4
        /*0050*/ 	.byte	0x03, 0x5f
        /*0052*/ 	.short	0x0101


	//----- nvinfo : EIATTR_VRC_CTA_INIT_COUNT
	.align		4
        /*0054*/ 	.byte	0x02, 0x4a
	.zero		1
	.zero		1


	//----- nvinfo : EIATTR_EXIT_INSTR_OFFSETS
	.align		4
        /*0058*/ 	.byte	0x04, 0x1c
        /*005a*/ 	.short	(.L_809 - .L_808)


	//   ....[0]....
.L_808:
        /*005c*/ 	.word	0x00000030


	//   ....[1]....
        /*0060*/ 	.word	0x00000090


	//   ....[2]....
        /*0064*/ 	.word	0x00000160


	//----- nvinfo : EIATTR_CRS_STACK_SIZE
	.align		4
.L_809:
        /*0068*/ 	.byte	0x04, 0x1e
        /*006a*/ 	.short	(.L_811 - .L_810)
.L_810:
        /*006c*/ 	.word	0x00000000


	//----- nvinfo : EIATTR_CBANK_PARAM_SIZE
	.align		4
.L_811:
        /*0070*/ 	.byte	0x03, 0x19
        /*0072*/ 	.short	0x0018


	//----- nvinfo : EIATTR_PARAM_CBANK
	.align		4
        /*0074*/ 	.byte	0x04, 0x0a
        /*0076*/ 	.short	(.L_813 - .L_812)
	.align		4
.L_812:
        /*0078*/ 	.word	index@(.nv.constant0._Z11RangeKerneliiiPi)
        /*007c*/ 	.short	0x0380
        /*007e*/ 	.short	0x0018


	//----- nvinfo : EIATTR_SW_WAR
	.align		4
.L_813:
        /*0080*/ 	.byte	0x04, 0x36
        /*0082*/ 	.short	(.L_815 - .L_814)
.L_814:
        /*0084*/ 	.word	0x00000008
.L_815:


//--------------------- .nv.callgraph             --------------------------
	.section	.nv.callgraph,"",@"SHT_CUDA_CALLGRAPH"
	.align	4
	.sectionentsize	8
	.align		4
        /*0000*/ 	.word	0x00000000
	.align		4
        /*0004*/ 	.word	0xffffffff
	.align		4
        /*0008*/ 	.word	0x00000000
	.align		4
        /*000c*/ 	.word	0xfffffffe
	.align		4
        /*0010*/ 	.word	0x00000000
	.align		4
        /*0014*/ 	.word	0xfffffffd
	.align		4
        /*0018*/ 	.word	0x00000000
	.align		4
        /*001c*/ 	.word	0xfffffffc


//--------------------- .nv.constant4             --------------------------
	.section	.nv.constant4,"a",@progbits
	.align	8
	.align		8
.nv.constant4:
        /*0000*/ 	.dword	_ZN34_INTERNAL_beb985a6_4_k_cu_f3370deb4cuda3std3__45__cpo5beginE
	.align		8
        /*0008*/ 	.dword	_ZN34_INTERNAL_beb985a6_4_k_cu_f3370deb4cuda3std3__45__cpo3endE
	.align		8
        /*0010*/ 	.dword	_ZN34_INTERNAL_beb985a6_4_k_cu_f3370deb4cuda3std3__45__cpo6cbeginE
	.align		8
        /*0018*/ 	.dword	_ZN34_INTERNAL_beb985a6_4_k_cu_f3370deb4cuda3std3__45__cpo4cendE
	.align		8
        /*0020*/ 	.dword	_ZN34_INTERNAL_beb985a6_4_k_cu_f3370deb4cuda3std3__45__cpo6rbeginE
	.align		8
        /*0028*/ 	.dword	_ZN34_INTERNAL_beb985a6_4_k_cu_f3370deb4cuda3std3__45__cpo4rendE
	.align		8
        /*0030*/ 	.dword	_ZN34_INTERNAL_beb985a6_4_k_cu_f3370deb4cuda3std3__45__cpo7crbeginE
	.align		8
        /*0038*/ 	.dword	_ZN34_INTERNAL_beb985a6_4_k_cu_f3370deb4cuda3std3__45__cpo5crendE
	.align		8
        /*0040*/ 	.dword	_ZN34_INTERNAL_beb985a6_4_k_cu_f3370deb4cuda3std3__436_GLOBAL__N__beb985a6_4_k_cu_f3370deb6ignoreE
	.align		8
        /*0048*/ 	.dword	_ZN34_INTERNAL_beb985a6_4_k_cu_f3370deb4cuda3std3__419piecewise_constructE
	.align		8
        /*0050*/ 	.dword	_ZN34_INTERNAL_beb985a6_4_k_cu_f3370deb4cuda3std3__48in_placeE
	.align		8
        /*0058*/ 	.dword	_ZN34_INTERNAL_beb985a6_4_k_cu_f3370deb4cuda3std3__420unreachable_sentinelE
	.align		8
        /*0060*/ 	.dword	_ZN34_INTERNAL_beb985a6_4_k_cu_f3370deb4cuda3std3__47nulloptE
	.align		8
        /*0068*/ 	.dword	_ZN34_INTERNAL_beb985a6_4_k_cu_f3370deb4cuda3std3__48unexpectE
	.align		8
        /*0070*/ 	.dword	_ZN34_INTERNAL_beb985a6_4_k_cu_f3370deb4cuda3std6ranges3__45__cpo4swapE
	.align		8
        /*0078*/ 	.dword	_ZN34_INTERNAL_beb985a6_4_k_cu_f3370deb4cuda3std6ranges3__45__cpo9iter_moveE
	.align		8
        /*0080*/ 	.dword	_ZN34_INTERNAL_beb985a6_4_k_cu_f3370deb4cuda3std6ranges3__45__cpo5beginE
	.align		8
        /*0088*/ 	.dword	_ZN34_INTERNAL_beb985a6_4_k_cu_f3370deb4cuda3std6ranges3__45__cpo3endE
	.align		8
        /*0090*/ 	.dword	_ZN34_INTERNAL_beb985a6_4_k_cu_f3370deb4cuda3std6ranges3__45__cpo6cbeginE
	.align		8
        /*0098*/ 	.dword	_ZN34_INTERNAL_beb985a6_4_k_cu_f3370deb4cuda3std6ranges3__45__cpo4cendE
	.align		8
        /*00a0*/ 	.dword	_ZN34_INTERNAL_beb985a6_4_k_cu_f3370deb4cuda3std6ranges3__45__cpo7advanceE
	.align		8
        /*00a8*/ 	.dword	_ZN34_INTERNAL_beb985a6_4_k_cu_f3370deb4cuda3std6ranges3__45__cpo9iter_swapE
	.align		8
        /*00b0*/ 	.dword	_ZN34_INTERNAL_beb985a6_4_k_cu_f3370deb4cuda3std6ranges3__45__cpo4nextE
	.align		8
        /*00b8*/ 	.dword	_ZN34_INTERNAL_beb985a6_4_k_cu_f3370deb4cuda3std6ranges3__45__cpo4prevE
	.align		8
        /*00c0*/ 	.dword	_ZN34_INTERNAL_beb985a6_4_k_cu_f3370deb4cuda3std6ranges3__45__cpo4dataE
	.align		8
        /*00c8*/ 	.dword	_ZN34_INTERNAL_beb985a6_4_k_cu_f3370deb4cuda3std6ranges3__45__cpo5cdataE
	.align		8
        /*00d0*/ 	.dword	_ZN34_INTERNAL_beb985a6_4_k_cu_f3370deb4cuda3std6ranges3__45__cpo4sizeE
	.align		8
        /*00d8*/ 	.dword	_ZN34_INTERNAL_beb985a6_4_k_cu_f3370deb4cuda3std6ranges3__45__cpo5ssizeE
	.align		8
        /*00e0*/ 	.dword	_ZN34_INTERNAL_beb985a6_4_k_cu_f3370deb4cuda3std6ranges3__45__cpo8distanceE
	.align		8
        /*00e8*/ 	.dword	_ZN34_INTERNAL_beb985a6_4_k_cu_f3370deb6thrust24THRUST_300001_SM_1000_NS6system6detail10sequential3seqE
	.align		8
        /*00f0*/ 	.dword	_ZN34_INTERNAL_beb985a6_4_k_cu_f3370deb6thrust24THRUST_300001_SM_1000_NS12placeholders2_1E
	.align		8
        /*00f8*/ 	.dword	_ZN34_INTERNAL_beb985a6_4_k_cu_f3370deb6thrust24THRUST_300001_SM_1000_NS12placeholders2_2E
	.align		8
        /*0100*/ 	.dword	_ZN34_INTERNAL_beb985a6_4_k_cu_f3370deb6thrust24THRUST_300001_SM_1000_NS12placeholders2_3E
	.align		8
        /*0108*/ 	.dword	_ZN34_INTERNAL_beb985a6_4_k_cu_f3370deb6thrust24THRUST_300001_SM_1000_NS12placeholders2_4E
	.align		8
        /*0110*/ 	.dword	_ZN34_INTERNAL_beb985a6_4_k_cu_f3370deb6thrust24THRUST_300001_SM_1000_NS12placeholders2_5E
	.align		8
        /*0118*/ 	.dword	_ZN34_INTERNAL_beb985a6_4_k_cu_f3370deb6thrust24THRUST_300001_SM_1000_NS12placeholders2_6E
	.align		8
        /*0120*/ 	.dword	_ZN34_INTERNAL_beb985a6_4_k_cu_f3370deb6thrust24THRUST_300001_SM_1000_NS12placeholders2_7E
	.align		8
        /*0128*/ 	.dword	_ZN34_INTERNAL_beb985a6_4_k_cu_f3370deb6thrust24THRUST_300001_SM_1000_NS12placeholders2_8E
	.align		8
        /*0130*/ 	.dword	_ZN34_INTERNAL_beb985a6_4_k_cu_f3370deb6thrust24THRUST_300001_SM_1000_NS12placeholders2_9E
	.align		8
        /*0138*/ 	.dword	_ZN34_INTERNAL_beb985a6_4_k_cu_f3370deb6thrust24THRUST_300001_SM_1000_NS12placeholders3_10E


//--------------------- .text._ZN3cub18CUB_300001_SM_10006detail10radix_sort29DeviceRadixSortOnesweepKernelINS1_5radix10policy_hubIxxjE10Policy1000ELNS0_9SortOrderE1ExxjiiNS1_21identity_decomposer_tEEEvPT5_SB_PT3_PKSC_PT1_PKSG_PT2_PKSK_T4_iiT6_ --------------------------
	.section	.text._ZN3cub18CUB_300001_SM_10006detail10radix_sort29DeviceRadixSortOnesweepKernelINS1_5radix10policy_hubIxxjE10Policy1000ELNS0_9SortOrderE1ExxjiiNS1_21identity_decomposer_tEEEvPT5_SB_PT3_PKSC_PT1_PKSG_PT2_PKSK_T4_iiT6_,"ax",@progbits
	.align	128
        .global         _ZN3cub18CUB_300001_SM_10006detail10radix_sort29DeviceRadixSortOnesweepKernelINS1_5radix10policy_hubIxxjE10Policy1000ELNS0_9SortOrderE1ExxjiiNS1_21identity_decomposer_tEEEvPT5_SB_PT3_PKSC_PT1_PKSG_PT2_PKSK_T4_iiT6_
        .type           _ZN3cub18CUB_300001_SM_10006detail10radix_sort29DeviceRadixSortOnesweepKernelINS1_5radix10policy_hubIxxjE10Policy1000ELNS0_9SortOrderE1ExxjiiNS1_21identity_decomposer_tEEEvPT5_SB_PT3_PKSC_PT1_PKSG_PT2_PKSK_T4_iiT6_,@function
        .size           _ZN3cub18CUB_300001_SM_10006detail10radix_sort29DeviceRadixSortOnesweepKernelINS1_5radix10policy_hubIxxjE10Policy1000ELNS0_9SortOrderE1ExxjiiNS1_21identity_decomposer_tEEEvPT5_SB_PT3_PKSC_PT1_PKSG_PT2_PKSK_T4_iiT6_,(.L_x_1332 - _ZN3cub18CUB_300001_SM_10006detail10radix_sort29DeviceRadixSortOnesweepKernelINS1_5radix10policy_hubIxxjE10Policy1000ELNS0_9SortOrderE1ExxjiiNS1_21identity_decomposer_tEEEvPT5_SB_PT3_PKSC_PT1_PKSG_PT2_PKSK_T4_iiT6_)
        .other          _ZN3cub18CUB_300001_SM_10006detail10radix_sort29DeviceRadixSortOnesweepKernelINS1_5radix10policy_hubIxxjE10Policy1000ELNS0_9SortOrderE1ExxjiiNS1_21identity_decomposer_tEEEvPT5_SB_PT3_PKSC_PT1_PKSG_PT2_PKSK_T4_iiT6_,@"STO_CUDA_ENTRY STV_DEFAULT"
_ZN3cub18CUB_300001_SM_10006detail10radix_sort29DeviceRadixSortOnesweepKernelINS1_5radix10policy_hubIxxjE10Policy1000ELNS0_9SortOrderE1ExxjiiNS1_21identity_decomposer_tEEEvPT5_SB_PT3_PKSC_PT1_PKSG_PT2_PKSK_T4_iiT6_:
.text._ZN3cub18CUB_300001_SM_10006detail10radix_sort29DeviceRadixSortOnesweepKernelINS1_5radix10policy_hubIxxjE10Policy1000ELNS0_9SortOrderE1ExxjiiNS1_21identity_decomposer_tEEEvPT5_SB_PT3_PKSC_PT1_PKSG_PT2_PKSK_T4_iiT6_:
[----:B------:R-:W-:Y:S01]  /*0000*/  LDC R1, c[0x0][0x37c] ;  /* 0x0000df00ff017b82 */ /* 0x000fe20000000800 */
[----:B------:R-:W0:Y:S01]  /*0010*/  S2R R67, SR_TID.X ;  /* 0x0000000000437919 */ /* 0x000e220000002100 */
[----:B------:R-:W-:Y:S01]  /*0020*/  MOV R0, 0x400 ;  /* 0x0000040000007802 */ /* 0x000fe20000000f00 */
[----:B------:R-:W1:Y:S01]  /*0030*/  LDCU.64 UR8, c[0x0][0x358] ;  /* 0x00006b00ff0877ac */ /* 0x000e620008000a00 */
[----:B------:R-:W-:Y:S01]  /*0040*/  BSSY.RECONVERGENT B0, `(.L_x_0) ;  /* 0x000000c000007945 */ /* 0x000fe20003800200 */
[----:B------:R-:W2:Y:S01]  /*0050*/  S2R R3, SR_CgaCtaId ;  /* 0x0000000000037919 */ /* 0x000ea20000008800 */
[----:B0-----:R-:W-:Y:S02]  /*0060*/  ISETP.NE.AND P0, PT, R67, RZ, PT ;  /* 0x000000ff4300720c */ /* 0x001fe40003f05270 */
[----:B--2---:R-:W-:-:S11]  /*0070*/  LEA R0, R3, R0, 0x18 ;  /* 0x0000000003007211 */ /* 0x004fd600078ec0ff */
[----:B-1----:R-:W-:Y:S05]  /*0080*/  @P0 BRA `(.L_x_1) ;  /* 0x00000000001c0947 */ /* 0x002fea0003800000 */
[----:B------:R-:W0:Y:S01]  /*0090*/  LDC.64 R2, c[0x0][0x388] ;  /* 0x0000e200ff027b82 */ /* 0x000e220000000a00 */
[----:B------:R-:W-:-:S05]  /*00a0*/  IMAD.MOV.U32 R5, RZ, RZ, 0x1 ;  /* 0x00000001ff057424 */ /* 0x000fca00078e00ff */
[----:B0-----:R-:W2:Y:S02]  /*00b0*/  ATOMG.E.ADD.STRONG.GPU PT, R2, desc[UR8][R2.64], R5 ;  /* 0x80000005020279a8 */ /* 0x001ea400081ef108 */
[----:B------:R-:W0:Y:S01]  /*00c0*/  S2UR UR5, SR_CgaCtaId ;  /* 0x00000000000579c3 */ /* 0x000e220000008800 */
[----:B------:R-:W-:Y:S02]  /*00d0*/  UMOV UR4, 0x400 ;  /* 0x0000040000047882 */ /* 0x000fe40000000000 */
[----:B0-----:R-:W-:-:S09]  /*00e0*/  ULEA UR4, UR5, UR4, 0x18 ;  /* 0x0000000405047291 */ /* 0x001fd2000f8ec0ff */
[----:B--2---:R0:W-:Y:S03]  /*00f0*/  STS [UR4+0x9000], R2 ;  /* 0x00900002ff007988 */ /* 0x0041e60008000804 */
.L_x_1:
[----:B------:R-:W-:Y:S05]  /*0100*/  BSYNC.RECONVERGENT B0 ;  /* 0x0000000000007941 */ /* 0x000fea0003800200 */
.L_x_0:
[----:B------:R-:W-:Y:S01]  /*0110*/  BAR.SYNC.DEFER_BLOCKING 0x0 ;  /* 0x0000000000007b1d */ /* 0x000fe20000010000 */
[----:B------:R-:W-:-:S05]  /*0120*/  SHF.R.U32.HI R6, RZ, 0x5, R67 ;  /* 0x00000005ff067819 */ /* 0x000fca0000011643 */
[----:B------:R-:W1:Y:S01]  /*0130*/  LDCU UR4, c[0x0][0x3c0] ;  /* 0x00007800ff0477ac */ /* 0x000e620008000800 */
[----:B------:R-:W2:Y:S01]  /*0140*/  S2R R3, SR_LANEID ;  /* 0x0000000000037919 */ /* 0x000ea20000000000 */
[----:B0-----:R-:W0:Y:S02]  /*0150*/  LDS R2, [R0+0x9000] ;  /* 0x0090000000027984 */ /* 0x001e240000000800 */
[----:B0-----:R-:W-:-:S04]  /*0160*/  IMAD R4, R2, 0x1200, RZ ;  /* 0x0000120002047824 */ /* 0x001fc800078e02ff */
[----:B------:R-:W-:-:S05]  /*0170*/  VIADD R5, R4, 0x1200 ;  /* 0x0000120004057836 */ /* 0x000fca0000000000 */
[----:B-1----:R-:W-:-:S13]  /*0180*/  ISETP.GT.AND P0, PT, R5, UR4, PT ;  /* 0x0000000405007c0c */ /* 0x002fda000bf04270 */
[----:B--2---:R-:W-:Y:S05]  /*0190*/  @P0 BRA `(.L_x_2) ;  /* 0x0000000000540947 */ /* 0x004fea0003800000 */
[----:B------:R-:W0:Y:S01]  /*01a0*/  LDCU.64 UR4, c[0x0][0x3a8] ;  /* 0x00007500ff0477ac */ /* 0x000e220008000a00 */
[C---:B------:R-:W-:Y:S02]  /*01b0*/  LOP3.LUT R7, R67.reuse, 0x1f, RZ, 0xc0, !PT ;  /* 0x0000001f43077812 */ /* 0x040fe400078ec0ff */
[----:B------:R-:W-:-:S05]  /*01c0*/  LOP3.LUT R8, R67, 0x3e0, RZ, 0xc0, !PT ;  /* 0x000003e043087812 */ /* 0x000fca00078ec0ff */
[----:B------:R-:W-:-:S05]  /*01d0*/  IMAD R7, R8, 0xc, R7 ;  /* 0x0000000c08077824 */ /* 0x000fca00078e0207 */
[----:B------:R-:W-:-:S05]  /*01e0*/  IADD3 R15, P0, PT, R4, R7, RZ ;  /* 0x00000007040f7210 */ /* 0x000fca0007f1e0ff */
[----:B------:R-:W-:Y:S01]  /*01f0*/  IMAD.X R70, RZ, RZ, RZ, P0 ;  /* 0x000000ffff467224 */ /* 0x000fe200000e06ff */
[----:B0-----:R-:W-:-:S04]  /*0200*/  LEA R8, P0, R15, UR4, 0x3 ;  /* 0x000000040f087c11 */ /* 0x001fc8000f8018ff */
[----:B------:R-:W-:-:S05]  /*0210*/  LEA.HI.X R9, R15, UR5, R70, 0x3, P0 ;  /* 0x000000050f097c11 */ /* 0x000fca00080f1c46 */
[----:B------:R0:W5:Y:S04]  /*0220*/  LDG.E.64 R64, desc[UR8][R8.64] ;  /* 0x0000000808407981 */ /* 0x000168000c1e1b00 */
        /* <DEDUP_REMOVED lines=10> */
[----:B------:R0:W5:Y:S01]  /*02d0*/  LDG.E.64 R42, desc[UR8][R8.64+0xb00] ;  /* 0x000b0008082a7981 */ /* 0x000162000c1e1b00 */
[----:B------:R-:W-:Y:S05]  /*02e0*/  BRA `(.L_x_3) ;  /* 0x0000000400107947 */ /* 0x000fea0003800000 */
.L_x_2:
[----:B------:R-:W0:Y:S01]  /*02f0*/  LDCU.64 UR6, c[0x0][0x3a8] ;  /* 0x00007500ff0677ac */ /* 0x000e220008000a00 */
[C---:B------:R-:W-:Y:S01]  /*0300*/  LOP3.LUT R7, R67.reuse, 0x1f, RZ, 0xc0, !PT ;  /* 0x0000001f43077812 */ /* 0x040fe200078ec0ff */
[----:B------:R-:W-:Y:S01]  /*0310*/  IMAD.MOV.U32 R64, RZ, RZ, 0x0 ;  /* 0x00000000ff407424 */ /* 0x000fe200078e00ff */
[----:B------:R-:W-:Y:S01]  /*0320*/  LOP3.LUT R8, R67, 0x3e0, RZ, 0xc0, !PT ;  /* 0x000003e043087812 */ /* 0x000fe200078ec0ff */
[----:B------:R-:W-:Y:S01]  /*0330*/  IMAD.MOV.U32 R65, RZ, RZ, -0x80000000 ;  /* 0x80000000ff417424 */ /* 0x000fe200078e00ff */
[----:B------:R-:W-:Y:S01]  /*0340*/  IADD3 R10, PT, PT, -R4, UR4, RZ ;  /* 0x00000004040a7c10 */ /* 0x000fe2000fffe1ff */
[----:B------:R-:W-:Y:S02]  /*0350*/  IMAD.MOV.U32 R62, RZ, RZ, 0x0 ;  /* 0x00000000ff3e7424 */ /* 0x000fe400078e00ff */
[----:B------:R-:W-:Y:S02]  /*0360*/  IMAD R7, R8, 0xc, R7 ;  /* 0x0000000c08077824 */ /* 0x000fe400078e0207 */
[----:B------:R-:W-:-:S02]  /*0370*/  IMAD.MOV.U32 R63, RZ, RZ, -0x80000000 ;  /* 0x80000000ff3f7424 */ /* 0x000fc400078e00ff */
[C---:B------:R-:W-:Y:S01]  /*0380*/  VIADD R9, R7.reuse, 0x20 ;  /* 0x0000002007097836 */ /* 0x040fe20000000000 */
[----:B------:R-:W-:Y:S01]  /*0390*/  IADD3 R15, P0, PT, R4, R7, RZ ;  /* 0x00000007040f7210 */ /* 0x000fe20007f1e0ff */
[C---:B------:R-:W-:Y:S01]  /*03a0*/  VIADD R11, R7.reuse, 0x40 ;  /* 0x00000040070b7836 */ /* 0x040fe20000000000 */
[CC--:B------:R-:W-:Y:S01]  /*03b0*/  ISETP.GE.AND P3, PT, R7.reuse, R10.reuse, PT ;  /* 0x0000000a0700720c */ /* 0x0c0fe20003f66270 */
[----:B------:R-:W-:Y:S01]  /*03c0*/  VIADD R13, R7, 0x60 ;  /* 0x00000060070d7836 */ /* 0x000fe20000000000 */
[-C--:B------:R-:W-:Y:S01]  /*03d0*/  ISETP.GE.AND P2, PT, R9, R10.reuse, PT ;  /* 0x0000000a0900720c */ /* 0x080fe20003f46270 */
[----:B------:R-:W-:Y:S01]  /*03e0*/  VIADD R9, R7, 0x80 ;  /* 0x0000008007097836 */ /* 0x000fe20000000000 */
[-C--:B------:R-:W-:Y:S01]  /*03f0*/  ISETP.GE.AND P6, PT, R11, R10.reuse, PT ;  /* 0x0000000a0b00720c */ /* 0x080fe20003fc6270 */
[----:B------:R-:W-:Y:S01]  /*0400*/  VIADD R11, R7, 0xa0 ;  /* 0x000000a0070b7836 */ /* 0x000fe20000000000 */
[----:B0-----:R-:W-:Y:S01]  /*0410*/  LEA R8, P4, R15, UR6, 0x3 ;  /* 0x000000060f087c11 */ /* 0x001fe2000f8818ff */
[----:B------:R-:W-:Y:S01]  /*0420*/  IMAD.X R70, RZ, RZ, RZ, P0 ;  /* 0x000000ffff467224 */ /* 0x000fe200000e06ff */
[----:B------:R-:W-:-:S02]  /*0430*/  ISETP.GE.AND P1, PT, R9, R10, PT ;  /* 0x0000000a0900720c */ /* 0x000fc40003f26270 */
[-C--:B------:R-:W-:Y:S01]  /*0440*/  ISETP.GE.AND P5, PT, R13, R10.reuse, PT ;  /* 0x0000000a0d00720c */ /* 0x080fe20003fa6270 */
[----:B------:R-:W-:Y:S01]  /*0450*/  VIADD R13, R7, 0xc0 ;  /* 0x000000c0070d7836 */ /* 0x000fe20000000000 */
[-C--:B------:R-:W-:Y:S01]  /*0460*/  ISETP.GE.AND P0, PT, R11, R10.reuse, PT ;  /* 0x0000000a0b00720c */ /* 0x080fe20003f06270 */
[----:B------:R-:W-:Y:S01]  /*0470*/  VIADD R11, R7, 0xe0 ;  /* 0x000000e0070b7836 */ /* 0x000fe20000000000 */
[----:B------:R-:W-:Y:S01]  /*0480*/  LEA.HI.X R9, R15, UR7, R70, 0x3, P4 ;  /* 0x000000070f097c11 */ /* 0x000fe2000a0f1c46 */
[----:B------:R-:W-:Y:S01]  /*0490*/  IMAD.MOV.U32 R60, RZ, RZ, 0x0 ;  /* 0x00000000ff3c7424 */ /* 0x000fe200078e00ff */
[-C--:B------:R-:W-:Y:S01]  /*04a0*/  ISETP.GE.AND P4, PT, R13, R10.reuse, PT ;  /* 0x0000000a0d00720c */ /* 0x080fe20003f86270 */
[----:B------:R-:W-:Y:S02]  /*04b0*/  IMAD.MOV.U32 R61, RZ, RZ, -0x80000000 ;  /* 0x80000000ff3d7424 */ /* 0x000fe400078e00ff */
[----:B------:R1:W5:Y:S01]  /*04c0*/  @!P3 LDG.E.64 R64, desc[UR8][R8.64] ;  /* 0x000000080840b981 */ /* 0x000362000c1e1b00 */
[----:B------:R-:W-:Y:S01]  /*04d0*/  ISETP.GE.AND P3, PT, R11, R10, PT ;  /* 0x0000000a0b00720c */ /* 0x000fe20003f66270 */
[----:B------:R-:W-:-:S02]  /*04e0*/  VIADD R13, R7, 0x100 ;  /* 0x00000100070d7836 */ /* 0x000fc40000000000 */
[----:B------:R-:W-:Y:S01]  /*04f0*/  VIADD R11, R7, 0x120 ;  /* 0x00000120070b7836 */ /* 0x000fe20000000000 */
[----:B------:R1:W5:Y:S01]  /*0500*/  @!P2 LDG.E.64 R62, desc[UR8][R8.64+0x100] ;  /* 0x00010008083ea981 */ /* 0x000362000c1e1b00 */
[----:B------:R-:W-:Y:S01]  /*0510*/  IMAD.MOV.U32 R58, RZ, RZ, 0x0 ;  /* 0x00000000ff3a7424 */ /* 0x000fe200078e00ff */
[-C--:B------:R-:W-:Y:S01]  /*0520*/  ISETP.GE.AND P2, PT, R13, R10.reuse, PT ;  /* 0x0000000a0d00720c */ /* 0x080fe20003f46270 */
[----:B------:R-:W-:Y:S01]  /*0530*/  IMAD.MOV.U32 R59, RZ, RZ, -0x80000000 ;  /* 0x80000000ff3b7424 */ /* 0x000fe200078e00ff */
[----:B------:R1:W5:Y:S01]  /*0540*/  @!P6 LDG.E.64 R60, desc[UR8][R8.64+0x200] ;  /* 0x00020008083ce981 */ /* 0x000362000c1e1b00 */
[----:B------:R-:W-:Y:S01]  /*0550*/  IMAD.MOV.U32 R56, RZ, RZ, 0x0 ;  /* 0x00000000ff387424 */ /* 0x000fe200078e00ff */
[----:B------:R-:W-:Y:S01]  /*0560*/  ISETP.GE.AND P6, PT, R11, R10, PT ;  /* 0x0000000a0b00720c */ /* 0x000fe20003fc6270 */
[----:B------:R-:W-:Y:S02]  /*0570*/  IMAD.MOV.U32 R57, RZ, RZ, -0x80000000 ;  /* 0x80000000ff397424 */ /* 0x000fe400078e00ff */
[C---:B------:R-:W-:Y:S01]  /*0580*/  VIADD R13, R7.reuse, 0x140 ;  /* 0x00000140070d7836 */ /* 0x040fe20000000000 */
[----:B------:R1:W5:Y:S01]  /*0590*/  @!P5 LDG.E.64 R58, desc[UR8][R8.64+0x300] ;  /* 0x00030008083ad981 */ /* 0x000362000c1e1b00 */
[----:B------:R-:W-:-:S03]  /*05a0*/  VIADD R11, R7, 0x160 ;  /* 0x00000160070b7836 */ /* 0x000fc60000000000 */
[----:B------:R1:W5:Y:S01]  /*05b0*/  @!P1 LDG.E.64 R56, desc[UR8][R8.64+0x400] ;  /* 0x0004000808389981 */ /* 0x000362000c1e1b00 */
[-C--:B------:R-:W-:Y:S02]  /*05c0*/  ISETP.GE.AND P5, PT, R13, R10.reuse, PT ;  /* 0x0000000a0d00720c */ /* 0x080fe40003fa6270 */
[----:B------:R-:W-:Y:S01]  /*05d0*/  ISETP.GE.AND P1, PT, R11, R10, PT ;  /* 0x0000000a0b00720c */ /* 0x000fe20003f26270 */
[----:B------:R-:W-:Y:S02]  /*05e0*/  IMAD.MOV.U32 R54, RZ, RZ, 0x0 ;  /* 0x00000000ff367424 */ /* 0x000fe400078e00ff */
[----:B------:R-:W-:Y:S02]  /*05f0*/  IMAD.MOV.U32 R55, RZ, RZ, -0x80000000 ;  /* 0x80000000ff377424 */ /* 0x000fe400078e00ff */
[----:B------:R-:W-:Y:S02]  /*0600*/  IMAD.MOV.U32 R52, RZ, RZ, 0x0 ;  /* 0x00000000ff347424 */ /* 0x000fe400078e00ff */
[----:B------:R-:W-:-:S02]  /*0610*/  IMAD.MOV.U32 R53, RZ, RZ, -0x80000000 ;  /* 0x80000000ff357424 */ /* 0x000fc400078e00ff */
[----:B------:R-:W-:Y:S01]  /*0620*/  IMAD.MOV.U32 R50, RZ, RZ, 0x0 ;  /* 0x00000000ff327424 */ /* 0x000fe200078e00ff */
[----:B------:R1:W5:Y:S01]  /*0630*/  @!P0 LDG.E.64 R54, desc[UR8][R8.64+0x500] ;  /* 0x0005000808368981 */ /* 0x000362000c1e1b00 */
[----:B------:R-:W-:Y:S02]  /*0640*/  IMAD.MOV.U32 R51, RZ, RZ, -0x80000000 ;  /* 0x80000000ff337424 */ /* 0x000fe400078e00ff */
[----:B------:R-:W-:Y:S01]  /*0650*/  IMAD.MOV.U32 R48, RZ, RZ, 0x0 ;  /* 0x00000000ff307424 */ /* 0x000fe200078e00ff */
[----:B------:R1:W5:Y:S01]  /*0660*/  @!P4 LDG.E.64 R52, desc[UR8][R8.64+0x600] ;  /* 0x000600080834c981 */ /* 0x000362000c1e1b00 */
[----:B------:R-:W-:Y:S02]  /*0670*/  IMAD.MOV.U32 R49, RZ, RZ, -0x80000000 ;  /* 0x80000000ff317424 */ /* 0x000fe400078e00ff */
[----:B------:R-:W-:Y:S01]  /*0680*/  IMAD.MOV.U32 R46, RZ, RZ, 0x0 ;  /* 0x00000000ff2e7424 */ /* 0x000fe200078e00ff */
[----:B------:R1:W5:Y:S01]  /*0690*/  @!P3 LDG.E.64 R50, desc[UR8][R8.64+0x700] ;  /* 0x000700080832b981 */ /* 0x000362000c1e1b00 */
[----:B------:R-:W-:-:S02]  /*06a0*/  IMAD.MOV.U32 R47, RZ, RZ, -0x80000000 ;  /* 0x80000000ff2f7424 */ /* 0x000fc400078e00ff */
[----:B------:R-:W-:Y:S01]  /*06b0*/  IMAD.MOV.U32 R44, RZ, RZ, 0x0 ;  /* 0x00000000ff2c7424 */ /* 0x000fe200078e00ff */
[----:B------:R1:W5:Y:S01]  /*06c0*/  @!P2 LDG.E.64 R48, desc[UR8][R8.64+0x800] ;  /* 0x000800080830a981 */ /* 0x000362000c1e1b00 */
[----:B------:R-:W-:Y:S02]  /*06d0*/  IMAD.MOV.U32 R45, RZ, RZ, -0x80000000 ;  /* 0x80000000ff2d7424 */ /* 0x000fe400078e00ff */
[----:B------:R-:W-:Y:S01]  /*06e0*/  IMAD.MOV.U32 R42, RZ, RZ, 0x0 ;  /* 0x00000000ff2a7424 */ /* 0x000fe200078e00ff */
[----:B------:R1:W5:Y:S01]  /*06f0*/  @!P6 LDG.E.64 R46, desc[UR8][R8.64+0x900] ;  /* 0x00090008082ee981 */ /* 0x000362000c1e1b00 */
[----:B------:R-:W-:-:S03]  /*0700*/  IMAD.MOV.U32 R43, RZ, RZ, -0x80000000 ;  /* 0x80000000ff2b7424 */ /* 0x000fc600078e00ff */
[----:B------:R1:W5:Y:S04]  /*0710*/  @!P5 LDG.E.64 R44, desc[UR8][R8.64+0xa00] ;  /* 0x000a0008082cd981 */ /* 0x000368000c1e1b00 */
[----:B------:R1:W5:Y:S02]  /*0720*/  @!P1 LDG.E.64 R42, desc[UR8][R8.64+0xb00] ;  /* 0x000b0008082a9981 */ /* 0x000364000c1e1b00 */
.L_x_3:
[----:B01----:R-:W-:Y:S01]  /*0730*/  VIMNMX R8, PT, PT, R3, 0xe0, !PT ;  /* 0x000000e003087848 */ /* 0x003fe20007fe0100 */
[----:B------:R-:W0:Y:S01]  /*0740*/  LDCU UR4, c[0x0][0x3c8] ;  /* 0x00007900ff0477ac */ /* 0x000e220008000800 */
[----:B------:R-:W-:Y:S01]  /*0750*/  BSSY.RECONVERGENT B0, `(.L_x_4) ;  /* 0x0000029000007945 */ /* 0x000fe20003800200 */
[----:B-----5:R-:W-:Y:S01]  /*0760*/  LOP3.LUT R41, R53, 0x7fffffff, RZ, 0x3c, !PT ;  /* 0x7fffffff35297812 */ /* 0x020fe200078e3cff */
[--C-:B------:R-:W-:Y:S01]  /*0770*/  IMAD.MOV.U32 R11, RZ, RZ, R3.reuse ;  /* 0x000000ffff0b7224 */ /* 0x100fe200078e0003 */
[----:B------:R-:W-:Y:S01]  /*0780*/  IADD3 R8, PT, PT, R8, 0x1f, -R3 ;  /* 0x0000001f08087810 */ /* 0x000fe20007ffe803 */
[----:B------:R-:W-:Y:S01]  /*0790*/  UMOV UR5, 0xffffffff ;  /* 0xffffffff00057882 */ /* 0x000fe20000000000 */
[----:B------:R-:W-:Y:S02]  /*07a0*/  LOP3.LUT R39, R51, 0x7fffffff, RZ, 0x3c, !PT ;  /* 0x7fffffff33277812 */ /* 0x000fe400078e3cff */
[C---:B------:R-:W-:Y:S02]  /*07b0*/  ISETP.GE.U32.AND P0, PT, R8.reuse, 0x1e0, PT ;  /* 0x000001e00800780c */ /* 0x040fe40003f06070 */
[----:B------:R-:W-:Y:S01]  /*07c0*/  LEA.HI R9, R8, 0x1, RZ, 0x1b ;  /* 0x0000000108097811 */ /* 0x000fe200078fd8ff */
[----:B------:R-:W-:Y:S01]  /*07d0*/  IMAD.SHL.U32 R8, R6, 0x400, RZ ;  /* 0x0000040006087824 */ /* 0x000fe200078e00ff */
[----:B------:R-:W-:-:S02]  /*07e0*/  LOP3.LUT R37, R49, 0x7fffffff, RZ, 0x3c, !PT ;  /* 0x7fffffff31257812 */ /* 0x000fc400078e3cff */
[----:B------:R-:W-:Y:S02]  /*07f0*/  LOP3.LUT R10, R9, 0xf, RZ, 0xc0, !PT ;  /* 0x0000000f090a7812 */ /* 0x000fe400078ec0ff */
[----:B------:R-:W-:Y:S01]  /*0800*/  LOP3.LUT R35, R47, 0x7fffffff, RZ, 0x3c, !PT ;  /* 0x7fffffff2f237812 */ /* 0x000fe200078e3cff */
[----:B0-----:R-:W-:Y:S01]  /*0810*/  USHF.L.U32 UR4, UR5, UR4, URZ ;  /* 0x0000000405047299 */ /* 0x001fe200080006ff */
[----:B------:R-:W-:-:S03]  /*0820*/  ISETP.NE.AND P1, PT, R10, RZ, PT ;  /* 0x000000ff0a00720c */ /* 0x000fc60003f25270 */
[----:B------:R-:W-:Y:S10]  /*0830*/  @!P0 BRA `(.L_x_5) ;  /* 0x0000000000688947 */ /* 0x000ff40003800000 */
[----:B------:R-:W-:Y:S01]  /*0840*/  IMAD R13, R3, 0x4, R8 ;  /* 0x00000004030d7824 */ /* 0x000fe200078e0208 */
[----:B------:R-:W-:Y:S01]  /*0850*/  LOP3.LUT R6, R9, 0xffffff0, RZ, 0xc0, !PT ;  /* 0x0ffffff009067812 */ /* 0x000fe200078ec0ff */
[----:B------:R-:W-:-:S03]  /*0860*/  IMAD.MOV.U32 R11, RZ, RZ, R3 ;  /* 0x000000ffff0b7224 */ /* 0x000fc600078e0003 */
[----:B------:R-:W-:Y:S01]  /*0870*/  IADD3 R13, PT, PT, R13, 0x400, R0 ;  /* 0x000004000d0d7810 */ /* 0x000fe20007ffe000 */
[----:B------:R-:W-:-:S07]  /*0880*/  IMAD.MOV R6, RZ, RZ, -R6 ;  /* 0x000000ffff067224 */ /* 0x000fce00078e0a06 */
.L_x_6:
[----:B------:R-:W-:Y:S01]  /*0890*/  VIADD R6, R6, 0x10 ;  /* 0x0000001006067836 */ /* 0x000fe20000000000 */
[----:B------:R-:W-:Y:S01]  /*08a0*/  STS [R13+-0x400], RZ ;  /* 0xfffc00ff0d007388 */ /* 0x000fe20000000800 */
[----:B------:R-:W-:-:S03]  /*08b0*/  VIADD R11, R11, 0x200 ;  /* 0x000002000b0b7836 */ /* 0x000fc60000000000 */
[----:B------:R-:W-:Y:S01]  /*08c0*/  ISETP.NE.AND P0, PT, R6, RZ, PT ;  /* 0x000000ff0600720c */ /* 0x000fe20003f05270 */
[----:B------:R-:W-:Y:S04]  /*08d0*/  STS [R13+-0x380], RZ ;  /* 0xfffc80ff0d007388 */ /* 0x000fe80000000800 */
[----:B------:R-:W-:Y:S04]  /*08e0*/  STS [R13+-0x300], RZ ;  /* 0xfffd00ff0d007388 */ /* 0x000fe80000000800 */
[----:B------:R-:W-:Y:S04]  /*08f0*/  STS [R13+-0x280], RZ ;  /* 0xfffd80ff0d007388 */ /* 0x000fe80000000800 */
[----:B------:R-:W-:Y:S04]  /*0900*/  STS [R13+-0x200], RZ ;  /* 0xfffe00ff0d007388 */ /* 0x000fe80000000800 */
[----:B------:R-:W-:Y:S04]  /*0910*/  STS [R13+-0x180], RZ ;  /* 0xfffe80ff0d007388 */ /* 0x000fe80000000800 */
[----:B------:R-:W-:Y:S04]  /*0920*/  STS [R13+-0x100], RZ ;  /* 0xffff00ff0d007388 */ /* 0x000fe80000000800 */
[----:B------:R-:W-:Y:S04]  /*0930*/  STS [R13+-0x80], RZ ;  /* 0xffff80ff0d007388 */ /* 0x000fe80000000800 */
[----:B------:R-:W-:Y:S04]  /*0940*/  STS [R13], RZ ;  /* 0x000000ff0d007388 */ /* 0x000fe80000000800 */
[----:B------:R-:W-:Y:S04]  /*0950*/  STS [R13+0x80], RZ ;  /* 0x000080ff0d007388 */ /* 0x000fe80000000800 */
[----:B------:R-:W-:Y:S04]  /*0960*/  STS [R13+0x100], RZ ;  /* 0x000100ff0d007388 */ /* 0x000fe80000000800 */
[----:B------:R-:W-:Y:S04]  /*0970*/  STS [R13+0x180], RZ ;  /* 0x000180ff0d007388 */ /* 0x000fe80000000800 */
[----:B------:R-:W-:Y:S04]  /*0980*/  STS [R13+0x200], RZ ;  /* 0x000200ff0d007388 */ /* 0x000fe80000000800 */
[----:B------:R-:W-:Y:S04]  /*0990*/  STS [R13+0x280], RZ ;  /* 0x000280ff0d007388 */ /* 0x000fe80000000800 */
[----:B------:R-:W-:Y:S04]  /*09a0*/  STS [R13+0x300], RZ ;  /* 0x000300ff0d007388 */ /* 0x000fe80000000800 */
[----:B------:R0:W-:Y:S02]  /*09b0*/  STS [R13+0x380], RZ ;  /* 0x000380ff0d007388 */ /* 0x0001e40000000800 */
[----:B0-----:R-:W-:Y:S01]  /*09c0*/  VIADD R13, R13, 0x800 ;  /* 0x000008000d0d7836 */ /* 0x001fe20000000000 */
[----:B------:R-:W-:Y:S06]  /*09d0*/  @P0 BRA `(.L_x_6) ;  /* 0xfffffffc00ac0947 */ /* 0x000fec000383ffff */
.L_x_5:
[----:B------:R-:W-:Y:S05]  /*09e0*/  BSYNC.RECONVERGENT B0 ;  /* 0x0000000000007941 */ /* 0x000fea0003800200 */
.L_x_4:
[----:B------:R-:W-:Y:S01]  /*09f0*/  BSSY.RECONVERGENT B0, `(.L_x_7) ;  /* 0x0000027000007945 */ /* 0x000fe20003800200 */
[----:B------:R-:W-:Y:S01]  /*0a00*/  LOP3.LUT R33, R43, 0x7fffffff, RZ, 0x3c, !PT ;  /* 0x7fffffff2b217812 */ /* 0x000fe200078e3cff */
[----:B------:R-:W-:Y:S02]  /*0a10*/  IMAD.IADD R6, R0, 0x1, R8 ;  /* 0x0000000100067824 */ /* 0x000fe400078e0208 */
[----:B------:R-:W-:Y:S05]  /*0a20*/  @!P1 BRA `(.L_x_8) ;  /* 0x00000000008c9947 */ /* 0x000fea0003800000 */
[----:B------:R-:W-:Y:S01]  /*0a30*/  ISETP.GE.U32.AND P0, PT, R10, 0x8, PT ;  /* 0x000000080a00780c */ /* 0x000fe20003f06070 */
[----:B------:R-:W-:Y:S01]  /*0a40*/  BSSY.RECONVERGENT B1, `(.L_x_9) ;  /* 0x000000e000017945 */ /* 0x000fe20003800200 */
[----:B------:R-:W-:-:S04]  /*0a50*/  LOP3.LUT R12, R9, 0x7, RZ, 0xc0, !PT ;  /* 0x00000007090c7812 */ /* 0x000fc800078ec0ff */
[----:B------:R-:W-:-:S07]  /*0a60*/  ISETP.NE.AND P1, PT, R12, RZ, PT ;  /* 0x000000ff0c00720c */ /* 0x000fce0003f25270 */
[----:B------:R-:W-:Y:S06]  /*0a70*/  @!P0 BRA `(.L_x_10) ;  /* 0x0000000000288947 */ /* 0x000fec0003800000 */
[C---:B------:R-:W-:Y:S02]  /*0a80*/  IMAD R10, R11.reuse, 0x4, R6 ;  /* 0x000000040b0a7824 */ /* 0x040fe400078e0206 */
[----:B------:R-:W-:-:S03]  /*0a90*/  VIADD R11, R11, 0x100 ;  /* 0x000001000b0b7836 */ /* 0x000fc60000000000 */
[----:B------:R0:W-:Y:S04]  /*0aa0*/  STS [R10], RZ ;  /* 0x000000ff0a007388 */ /* 0x0001e80000000800 */
[----:B------:R0:W-:Y:S04]  /*0ab0*/  STS [R10+0x80], RZ ;  /* 0x000080ff0a007388 */ /* 0x0001e80000000800 */
[----:B------:R0:W-:Y:S04]  /*0ac0*/  STS [R10+0x100], RZ ;  /* 0x000100ff0a007388 */ /* 0x0001e80000000800 */
[----:B------:R0:W-:Y:S04]  /*0ad0*/  STS [R10+0x180], RZ ;  /* 0x000180ff0a007388 */ /* 0x0001e80000000800 */
[----:B------:R0:W-:Y:S04]  /*0ae0*/  STS [R10+0x200], RZ ;  /* 0x000200ff0a007388 */ /* 0x0001e80000000800 */
[----:B------:R0:W-:Y:S04]  /*0af0*/  STS [R10+0x280], RZ ;  /* 0x000280ff0a007388 */ /* 0x0001e80000000800 */
[----:B------:R0:W-:Y:S04]  /*0b00*/  STS [R10+0x300], RZ ;  /* 0x000300ff0a007388 */ /* 0x0001e80000000800 */
[----:B------:R0:W-:Y:S02]  /*0b10*/  STS [R10+0x380], RZ ;  /* 0x000380ff0a007388 */ /* 0x0001e40000000800 */
.L_x_10:
[----:B------:R-:W-:Y:S05]  /*0b20*/  BSYNC.RECONVERGENT B1 ;  /* 0x0000000000017941 */ /* 0x000fea0003800200 */
.L_x_9:
[----:B------:R-:W-:Y:S05]  /*0b30*/  @!P1 BRA `(.L_x_8) ;  /* 0x0000000000489947 */ /* 0x000fea0003800000 */
[----:B------:R-:W-:Y:S02]  /*0b40*/  ISETP.GE.U32.AND P0, PT, R12, 0x4, PT ;  /* 0x000000040c00780c */ /* 0x000fe40003f06070 */
[----:B------:R-:W-:-:S04]  /*0b50*/  LOP3.LUT R9, R9, 0x3, RZ, 0xc0, !PT ;  /* 0x0000000309097812 */ /* 0x000fc800078ec0ff */
[----:B------:R-:W-:-:S07]  /*0b60*/  ISETP.NE.AND P1, PT, R9, RZ, PT ;  /* 0x000000ff0900720c */ /* 0x000fce0003f25270 */
[C---:B0-----:R-:W-:Y:S02]  /*0b70*/  @P0 IMAD R10, R11.reuse, 0x4, R6 ;  /* 0x000000040b0a0824 */ /* 0x041fe400078e0206 */
[----:B------:R-:W-:-:S03]  /*0b80*/  @P0 VIADD R11, R11, 0x80 ;  /* 0x000000800b0b0836 */ /* 0x000fc60000000000 */
[----:B------:R1:W-:Y:S04]  /*0b90*/  @P0 STS [R10], RZ ;  /* 0x000000ff0a000388 */ /* 0x0003e80000000800 */
[----:B------:R1:W-:Y:S04]  /*0ba0*/  @P0 STS [R10+0x80], RZ ;  /* 0x000080ff0a000388 */ /* 0x0003e80000000800 */
[----:B------:R1:W-:Y:S04]  /*0bb0*/  @P0 STS [R10+0x100], RZ ;  /* 0x000100ff0a000388 */ /* 0x0003e80000000800 */
[----:B------:R1:W-:Y:S01]  /*0bc0*/  @P0 STS [R10+0x180], RZ ;  /* 0x000180ff0a000388 */ /* 0x0003e20000000800 */
[----:B------:R-:W-:Y:S05]  /*0bd0*/  @!P1 BRA `(.L_x_8) ;  /* 0x0000000000209947 */ /* 0x000fea0003800000 */
[----:B------:R-:W-:Y:S02]  /*0be0*/  IMAD R11, R11, 0x4, R8 ;  /* 0x000000040b0b7824 */ /* 0x000fe400078e0208 */
[----:B------:R-:W-:Y:S02]  /*0bf0*/  IMAD.MOV R9, RZ, RZ, -R9 ;  /* 0x000000ffff097224 */ /* 0x000fe400078e0a09 */
[----:B------:R-:W-:-:S07]  /*0c00*/  IMAD.IADD R11, R0, 0x1, R11 ;  /* 0x00000001000b7824 */ /* 0x000fce00078e020b */
.L_x_11:
[----:B------:R-:W-:Y:S01]  /*0c10*/  VIADD R9, R9, 0x1 ;  /* 0x0000000109097836 */ /* 0x000fe20000000000 */
[----:B------:R0:W-:Y:S04]  /*0c20*/  STS [R11], RZ ;  /* 0x000000ff0b007388 */ /* 0x0001e80000000800 */
[----:B------:R-:W-:Y:S01]  /*0c30*/  ISETP.NE.AND P0, PT, R9, RZ, PT ;  /* 0x000000ff0900720c */ /* 0x000fe20003f05270 */
[----:B0-----:R-:W-:-:S12]  /*0c40*/  VIADD R11, R11, 0x80 ;  /* 0x000000800b0b7836 */ /* 0x001fd80000000000 */
[----:B------:R-:W-:Y:S05]  /*0c50*/  @P0 BRA `(.L_x_11) ;  /* 0xfffffffc00ec0947 */ /* 0x000fea000383ffff */
.L_x_8:
[----:B------:R-:W-:Y:S05]  /*0c60*/  BSYNC.RECONVERGENT B0 ;  /* 0x0000000000007941 */ /* 0x000fea0003800200 */
.L_x_7:
[----:B------:R-:W2:Y:S01]  /*0c70*/  LDCU UR7, c[0x0][0x3c4] ;  /* 0x00007880ff0777ac */ /* 0x000ea20008000800 */
[----:B------:R-:W-:Y:S01]  /*0c80*/  LOP3.LUT R31, R65, 0x7fffffff, RZ, 0x3c, !PT ;  /* 0x7fffffff411f7812 */ /* 0x000fe200078e3cff */
[----:B------:R-:W-:Y:S01]  /*0c90*/  BSSY.RECONVERGENT B0, `(.L_x_12) ;  /* 0x000006d000007945 */ /* 0x000fe20003800200 */
[----:B------:R-:W-:Y:S01]  /*0ca0*/  LOP3.LUT R30, RZ, R64, RZ, 0x33, !PT ;  /* 0x00000040ff1e7212 */ /* 0x000fe200078e33ff */
[----:B------:R-:W-:Y:S01]  /*0cb0*/  IMAD R77, R67, 0x4, R0 ;  /* 0x00000004434d7824 */ /* 0x000fe200078e0200 */
[----:B------:R-:W-:Y:S02]  /*0cc0*/  LOP3.LUT R29, R63, 0x7fffffff, RZ, 0x3c, !PT ;  /* 0x7fffffff3f1d7812 */ /* 0x000fe400078e3cff */
[----:B------:R-:W-:Y:S02]  /*0cd0*/  LOP3.LUT R28, RZ, R62, RZ, 0x33, !PT ;  /* 0x0000003eff1c7212 */ /* 0x000fe400078e33ff */
[----:B------:R-:W-:Y:S02]  /*0ce0*/  LOP3.LUT R27, R61, 0x7fffffff, RZ, 0x3c, !PT ;  /* 0x7fffffff3d1b7812 */ /* 0x000fe400078e3cff */
[----:B------:R-:W-:-:S02]  /*0cf0*/  LOP3.LUT R26, RZ, R60, RZ, 0x33, !PT ;  /* 0x0000003cff1a7212 */ /* 0x000fc400078e33ff */
[----:B------:R-:W-:Y:S02]  /*0d00*/  LOP3.LUT R25, R59, 0x7fffffff, RZ, 0x3c, !PT ;  /* 0x7fffffff3b197812 */ /* 0x000fe400078e3cff */
[----:B------:R-:W-:Y:S02]  /*0d10*/  LOP3.LUT R24, RZ, R58, RZ, 0x33, !PT ;  /* 0x0000003aff187212 */ /* 0x000fe400078e33ff */
[----:B------:R-:W-:Y:S02]  /*0d20*/  LOP3.LUT R23, R57, 0x7fffffff, RZ, 0x3c, !PT ;  /* 0x7fffffff39177812 */ /* 0x000fe400078e3cff */
[----:B--2---:R-:W-:Y:S02]  /*0d30*/  SHF.R.U64 R9, R30, UR7, R31 ;  /* 0x000000071e097c19 */ /* 0x004fe4000800121f */
[----:B------:R-:W-:Y:S02]  /*0d40*/  SHF.R.U64 R11, R28, UR7, R29 ;  /* 0x000000071c0b7c19 */ /* 0x000fe4000800121d */
[----:B------:R-:W-:-:S02]  /*0d50*/  SHF.R.U64 R13, R26, UR7, R27 ;  /* 0x000000071a0d7c19 */ /* 0x000fc4000800121b */
[----:B------:R-:W-:Y:S02]  /*0d60*/  LOP3.LUT R9, R9, UR4, RZ, 0x30, !PT ;  /* 0x0000000409097c12 */ /* 0x000fe4000f8e30ff */
[----:B------:R-:W-:Y:S02]  /*0d70*/  LOP3.LUT R11, R11, UR4, RZ, 0x30, !PT ;  /* 0x000000040b0b7c12 */ /* 0x000fe4000f8e30ff */
[----:B------:R-:W-:Y:S01]  /*0d80*/  LOP3.LUT R13, R13, UR4, RZ, 0x30, !PT ;  /* 0x000000040d0d7c12 */ /* 0x000fe2000f8e30ff */
[--C-:B------:R-:W-:Y:S01]  /*0d90*/  IMAD R8, R9, 0x4, R6.reuse ;  /* 0x0000000409087824 */ /* 0x100fe200078e0206 */
[----:B------:R-:W-:Y:S01]  /*0da0*/  LOP3.LUT R22, RZ, R56, RZ, 0x33, !PT ;  /* 0x00000038ff167212 */ /* 0x000fe200078e33ff */
[--C-:B------:R-:W-:Y:S01]  /*0db0*/  IMAD R11, R11, 0x4, R6.reuse ;  /* 0x000000040b0b7824 */ /* 0x100fe200078e0206 */
[----:B------:R-:W-:Y:S01]  /*0dc0*/  LOP3.LUT R21, R55, 0x7fffffff, RZ, 0x3c, !PT ;  /* 0x7fffffff37157812 */ /* 0x000fe200078e3cff */
[----:B------:R-:W-:Y:S01]  /*0dd0*/  NOP ;  /* 0x0000000000007918 */ /* 0x000fe20000000000 */
[----:B------:R-:W-:Y:S01]  /*0de0*/  LOP3.LUT R20, RZ, R54, RZ, 0x33, !PT ;  /* 0x00000036ff147212 */ /* 0x000fe200078e33ff */
[----:B------:R-:W-:Y:S01]  /*0df0*/  IMAD R13, R13, 0x4, R6 ;  /* 0x000000040d0d7824 */ /* 0x000fe200078e0206 */
[----:B------:R2:W-:Y:S01]  /*0e00*/  ATOMS.POPC.INC.32 RZ, [R8+URZ] ;  /* 0x0000000008ff7f8c */ /* 0x0005e2000d8000ff */
[----:B------:R-:W-:-:S02]  /*0e10*/  SHF.R.U64 R12, R24, UR7, R25 ;  /* 0x00000007180c7c19 */ /* 0x000fc40008001219 */
[----:B------:R-:W-:Y:S01]  /*0e20*/  SHF.R.U64 R17, R20, UR7, R21 ;  /* 0x0000000714117c19 */ /* 0x000fe20008001215 */
[----:B------:R3:W-:Y:S01]  /*0e30*/  ATOMS.POPC.INC.32 RZ, [R11+URZ] ;  /* 0x000000000bff7f8c */ /* 0x0007e2000d8000ff */
[----:B------:R-:W-:Y:S02]  /*0e40*/  LOP3.LUT R40, RZ, R52, RZ, 0x33, !PT ;  /* 0x00000034ff287212 */ /* 0x000fe400078e33ff */
[----:B------:R-:W-:Y:S01]  /*0e50*/  LOP3.LUT R38, RZ, R50, RZ, 0x33, !PT ;  /* 0x00000032ff267212 */ /* 0x000fe200078e33ff */
[----:B------:R4:W-:Y:S01]  /*0e60*/  ATOMS.POPC.INC.32 RZ, [R13+URZ] ;  /* 0x000000000dff7f8c */ /* 0x0009e2000d8000ff */
[----:B--2---:R-:W-:Y:S02]  /*0e70*/  SHF.R.U64 R8, R22, UR7, R23 ;  /* 0x0000000716087c19 */ /* 0x004fe40008001217 */
[----:B------:R-:W-:Y:S02]  /*0e80*/  LOP3.LUT R17, R17, UR4, RZ, 0x30, !PT ;  /* 0x0000000411117c12 */ /* 0x000fe4000f8e30ff */
[----:B---3--:R-:W-:-:S02]  /*0e90*/  LOP3.LUT R11, R12, UR4, RZ, 0x30, !PT ;  /* 0x000000040c0b7c12 */ /* 0x008fc4000f8e30ff */
[----:B01----:R-:W-:Y:S01]  /*0ea0*/  SHF.R.U64 R10, R40, UR7, R41 ;  /* 0x00000007280a7c19 */ /* 0x003fe20008001229 */
[--C-:B------:R-:W-:Y:S01]  /*0eb0*/  IMAD R17, R17, 0x4, R6.reuse ;  /* 0x0000000411117824 */ /* 0x100fe200078e0206 */
[----:B----4-:R-:W-:Y:S01]  /*0ec0*/  LOP3.LUT R13, R8, UR4, RZ, 0x30, !PT ;  /* 0x00000004080d7c12 */ /* 0x010fe2000f8e30ff */
[--C-:B------:R-:W-:Y:S01]  /*0ed0*/  IMAD R8, R11, 0x4, R6.reuse ;  /* 0x000000040b087824 */ /* 0x100fe200078e0206 */
[----:B------:R-:W-:Y:S02]  /*0ee0*/  SHF.R.U64 R71, R38, UR7, R39 ;  /* 0x0000000726477c19 */ /* 0x000fe40008001227 */
[----:B------:R-:W-:Y:S01]  /*0ef0*/  LOP3.LUT R36, RZ, R48, RZ, 0x33, !PT ;  /* 0x00000030ff247212 */ /* 0x000fe200078e33ff */
[----:B------:R-:W-:Y:S01]  /*0f00*/  IMAD R13, R13, 0x4, R6 ;  /* 0x000000040d0d7824 */ /* 0x000fe200078e0206 */
[----:B------:R-:W-:Y:S01]  /*0f10*/  LOP3.LUT R34, RZ, R46, RZ, 0x33, !PT ;  /* 0x0000002eff227212 */ /* 0x000fe200078e33ff */
[----:B------:R0:W-:Y:S01]  /*0f20*/  ATOMS.POPC.INC.32 RZ, [R8+URZ] ;  /* 0x0000000008ff7f8c */ /* 0x0001e2000d8000ff */
[----:B------:R-:W-:-:S02]  /*0f30*/  LOP3.LUT R11, R10, UR4, RZ, 0x30, !PT ;  /* 0x000000040a0b7c12 */ /* 0x000fc4000f8e30ff */
[----:B------:R-:W-:Y:S01]  /*0f40*/  LOP3.LUT R19, R45, 0x7fffffff, RZ, 0x3c, !PT ;  /* 0x7fffffff2d137812 */ /* 0x000fe200078e3cff */
[----:B------:R1:W-:Y:S01]  /*0f50*/  ATOMS.POPC.INC.32 RZ, [R13+URZ] ;  /* 0x000000000dff7f8c */ /* 0x0003e2000d8000ff */
[----:B------:R-:W-:Y:S01]  /*0f60*/  LOP3.LUT R18, RZ, R44, RZ, 0x33, !PT ;  /* 0x0000002cff127212 */ /* 0x000fe200078e33ff */
[--C-:B------:R-:W-:Y:S01]  /*0f70*/  IMAD R10, R11, 0x4, R6.reuse ;  /* 0x000000040b0a7824 */ /* 0x100fe200078e0206 */
[----:B------:R-:W-:Y:S01]  /*0f80*/  LOP3.LUT R71, R71, UR4, RZ, 0x30, !PT ;  /* 0x0000000447477c12 */ /* 0x000fe2000f8e30ff */
[----:B------:R2:W-:Y:S01]  /*0f90*/  ATOMS.POPC.INC.32 RZ, [R17+URZ] ;  /* 0x0000000011ff7f8c */ /* 0x0005e2000d8000ff */
[----:B------:R-:W-:Y:S01]  /*0fa0*/  LOP3.LUT R32, RZ, R42, RZ, 0x33, !PT ;  /* 0x0000002aff207212 */ /* 0x000fe200078e33ff */
[----:B0-----:R-:W-:Y:S01]  /*0fb0*/  IMAD.MOV.U32 R8, RZ, RZ, RZ ;  /* 0x000000ffff087224 */ /* 0x001fe200078e00ff */
[----:B------:R-:W-:Y:S01]  /*0fc0*/  SHF.R.U64 R73, R36, UR7, R37 ;  /* 0x0000000724497c19 */ /* 0x000fe20008001225 */
[----:B------:R-:W-:Y:S01]  /*0fd0*/  IMAD R12, R71, 0x4, R6 ;  /* 0x00000004470c7824 */ /* 0x000fe200078e0206 */
[----:B------:R-:W-:Y:S01]  /*0fe0*/  SHF.R.U64 R75, R34, UR7, R35 ;  /* 0x00000007224b7c19 */ /* 0x000fe20008001223 */
[----:B------:R0:W-:Y:S01]  /*0ff0*/  ATOMS.POPC.INC.32 RZ, [R10+URZ] ;  /* 0x000000000aff7f8c */ /* 0x0001e2000d8000ff */
[----:B-1----:R-:W-:-:S02]  /*1000*/  SHF.R.U64 R13, R18, UR7, R19 ;  /* 0x00000007120d7c19 */ /* 0x002fc40008001213 */
[----:B--2---:R-:W-:Y:S01]  /*1010*/  SHF.R.U64 R17, R32, UR7, R33 ;  /* 0x0000000720117c19 */ /* 0x004fe20008001221 */
[----:B------:R1:W-:Y:S01]  /*1020*/  ATOMS.POPC.INC.32 RZ, [R12+URZ] ;  /* 0x000000000cff7f8c */ /* 0x0003e2000d8000ff */
[----:B------:R-:W-:Y:S02]  /*1030*/  LOP3.LUT R73, R73, UR4, RZ, 0x30, !PT ;  /* 0x0000000449497c12 */ /* 0x000fe4000f8e30ff */
[----:B------:R-:W-:Y:S02]  /*1040*/  LOP3.LUT R75, R75, UR4, RZ, 0x30, !PT ;  /* 0x000000044b4b7c12 */ /* 0x000fe4000f8e30ff */
[----:B------:R-:W-:Y:S01]  /*1050*/  LOP3.LUT R13, R13, UR4, RZ, 0x30, !PT ;  /* 0x000000040d0d7c12 */ /* 0x000fe2000f8e30ff */
[--C-:B0-----:R-:W-:Y:S01]  /*1060*/  IMAD R10, R73, 0x4, R6.reuse ;  /* 0x00000004490a7824 */ /* 0x101fe200078e0206 */
[----:B------:R-:W-:Y:S01]  /*1070*/  ISETP.GT.U32.AND P2, PT, R67, 0xff, PT ;  /* 0x000000ff4300780c */ /* 0x000fe20003f44070 */
[--C-:B-1----:R-:W-:Y:S01]  /*1080*/  IMAD R12, R75, 0x4, R6.reuse ;  /* 0x000000044b0c7824 */ /* 0x102fe200078e0206 */
[----:B------:R-:W-:Y:S01]  /*1090*/  LOP3.LUT R17, R17, UR4, RZ, 0x30, !PT ;  /* 0x0000000411117c12 */ /* 0x000fe2000f8e30ff */
[--C-:B------:R-:W-:Y:S01]  /*10a0*/  IMAD R13, R13, 0x4, R6.reuse ;  /* 0x000000040d0d7824 */ /* 0x100fe200078e0206 */
[----:B------:R0:W-:Y:S03]  /*10b0*/  ATOMS.POPC.INC.32 RZ, [R10+URZ] ;  /* 0x000000000aff7f8c */ /* 0x0001e6000d8000ff */
[----:B------:R-:W-:Y:S01]  /*10c0*/  IMAD R17, R17, 0x4, R6 ;  /* 0x0000000411117824 */ /* 0x000fe200078e0206 */
[----:B------:R1:W-:Y:S04]  /*10d0*/  ATOMS.POPC.INC.32 RZ, [R12+URZ] ;  /* 0x000000000cff7f8c */ /* 0x0003e8000d8000ff */
[----:B------:R1:W-:Y:S01]  /*10e0*/  ATOMS.POPC.INC.32 RZ, [R13+URZ] ;  /* 0x000000000dff7f8c */ /* 0x0003e2000d8000ff */
[----:B0-----:R-:W-:-:S03]  /*10f0*/  P2R R10, PR, RZ, 0x4 ;  /* 0x00000004ff0a7803 */ /* 0x001fc60000000000 */
[----:B------:R1:W-:Y:S01]  /*1100*/  ATOMS.POPC.INC.32 RZ, [R17+URZ] ;  /* 0x0000000011ff7f8c */ /* 0x0003e2000d8000ff */
[----:B------:R-:W-:Y:S06]  /*1110*/  BAR.SYNC.DEFER_BLOCKING 0x0 ;  /* 0x0000000000007b1d */ /* 0x000fec0000010000 */
[----:B------:R-:W-:Y:S05]  /*1120*/  @P2 BRA `(.L_x_13) ;  /* 0x00000000008c2947 */ /* 0x000fea0003800000 */
[----:B------:R-:W0:Y:S04]  /*1130*/  LDS R72, [R77] ;  /* 0x000000004d487984 */ /* 0x000e280000000800 */
[----:B-1----:R-:W1:Y:S04]  /*1140*/  LDS R13, [R77+0x400] ;  /* 0x000400004d0d7984 */ /* 0x002e680000000800 */
[----:B------:R-:W2:Y:S04]  /*1150*/  LDS R17, [R77+0x800] ;  /* 0x000800004d117984 */ /* 0x000ea80000000800 */
[----:B------:R-:W3:Y:S04]  /*1160*/  LDS R8, [R77+0xc00] ;  /* 0x000c00004d087984 */ /* 0x000ee80000000800 */
[----:B------:R-:W4:Y:S04]  /*1170*/  LDS R12, [R77+0x1000] ;  /* 0x001000004d0c7984 */ /* 0x000f280000000800 */
[----:B------:R-:W-:Y:S04]  /*1180*/  LDS R14, [R77+0x1800] ;  /* 0x001800004d0e7984 */ /* 0x000fe80000000800 */
[----:B------:R-:W-:Y:S04]  /*1190*/  LDS R16, [R77+0x1c00] ;  /* 0x001c00004d107984 */ /* 0x000fe80000000800 */
[----:B------:R-:W-:Y:S04]  /*11a0*/  LDS R69, [R77+0x2000] ;  /* 0x002000004d457984 */ /* 0x000fe80000000800 */
[----:B------:R-:W-:Y:S04]  /*11b0*/  LDS R68, [R77+0x2400] ;  /* 0x002400004d447984 */ /* 0x000fe80000000800 */
[----:B------:R-:W-:Y:S04]  /*11c0*/  STS [R77], RZ ;  /* 0x000000ff4d007388 */ /* 0x000fe80000000800 */
[----:B0-----:R-:W-:Y:S01]  /*11d0*/  STS [R77+0x400], R72 ;  /* 0x000400484d007388 */ /* 0x001fe20000000800 */
[----:B-1----:R-:W-:-:S03]  /*11e0*/  IMAD.IADD R74, R72, 0x1, R13 ;  /* 0x00000001484a7824 */ /* 0x002fc600078e020d */
[----:B------:R-:W0:Y:S01]  /*11f0*/  LDS R13, [R77+0x1400] ;  /* 0x001400004d0d7984 */ /* 0x000e220000000800 */
[----:B--2---:R-:W-:-:S03]  /*1200*/  IMAD.IADD R76, R74, 0x1, R17 ;  /* 0x000000014a4c7824 */ /* 0x004fc600078e0211 */
[----:B------:R-:W1:Y:S01]  /*1210*/  LDS R17, [R77+0x2800] ;  /* 0x002800004d117984 */ /* 0x000e620000000800 */
[----:B---3--:R-:W-:-:S03]  /*1220*/  IMAD.IADD R8, R76, 0x1, R8 ;  /* 0x000000014c087824 */ /* 0x008fc600078e0208 */
[----:B------:R-:W-:Y:S01]  /*1230*/  STS [R77+0x800], R74 ;  /* 0x0008004a4d007388 */ /* 0x000fe20000000800 */
[----:B----4-:R-:W-:-:S03]  /*1240*/  IMAD.IADD R12, R8, 0x1, R12 ;  /* 0x00000001080c7824 */ /* 0x010fc600078e020c */
[----:B------:R-:W-:Y:S04]  /*1250*/  STS [R77+0x1000], R8 ;  /* 0x001000084d007388 */ /* 0x000fe80000000800 */
[----:B------:R-:W2:Y:S04]  /*1260*/  LDS R8, [R77+0x2c00] ;  /* 0x002c00004d087984 */ /* 0x000ea80000000800 */
[----:B------:R3:W-:Y:S04]  /*1270*/  STS [R77+0xc00], R76 ;  /* 0x000c004c4d007388 */ /* 0x0007e80000000800 */
[----:B------:R3:W-:Y:S01]  /*1280*/  STS [R77+0x1400], R12 ;  /* 0x0014000c4d007388 */ /* 0x0007e20000000800 */
[----:B0-----:R-:W-:-:S04]  /*1290*/  IMAD.IADD R13, R12, 0x1, R13 ;  /* 0x000000010c0d7824 */ /* 0x001fc800078e020d */
[----:B------:R-:W-:Y:S01]  /*12a0*/  IMAD.IADD R14, R13, 0x1, R14 ;  /* 0x000000010d0e7824 */ /* 0x000fe200078e020e */
[----:B------:R3:W-:Y:S03]  /*12b0*/  STS [R77+0x1800], R13 ;  /* 0x0018000d4d007388 */ /* 0x0007e60000000800 */
[----:B------:R-:W-:Y:S01]  /*12c0*/  IMAD.IADD R16, R14, 0x1, R16 ;  /* 0x000000010e107824 */ /* 0x000fe200078e0210 */
[----:B------:R3:W-:Y:S03]  /*12d0*/  STS [R77+0x1c00], R14 ;  /* 0x001c000e4d007388 */ /* 0x0007e60000000800 */
[----:B------:R-:W-:Y:S01]  /*12e0*/  IMAD.IADD R69, R16, 0x1, R69 ;  /* 0x0000000110457824 */ /* 0x000fe200078e0245 */
[----:B------:R3:W-:Y:S03]  /*12f0*/  STS [R77+0x2000], R16 ;  /* 0x002000104d007388 */ /* 0x0007e60000000800 */
[----:B------:R-:W-:Y:S01]  /*1300*/  IMAD.IADD R68, R69, 0x1, R68 ;  /* 0x0000000145447824 */ /* 0x000fe200078e0244 */
[----:B------:R3:W-:Y:S03]  /*1310*/  STS [R77+0x2400], R69 ;  /* 0x002400454d007388 */ /* 0x0007e60000000800 */
[----:B-1----:R-:W-:Y:S01]  /*1320*/  IMAD.IADD R17, R68, 0x1, R17 ;  /* 0x0000000144117824 */ /* 0x002fe200078e0211 */
[----:B------:R3:W-:Y:S03]  /*1330*/  STS [R77+0x2800], R68 ;  /* 0x002800444d007388 */ /* 0x0007e60000000800 */
[----:B--2---:R-:W-:Y:S01]  /*1340*/  IMAD.IADD R8, R17, 0x1, R8 ;  /* 0x0000000111087824 */ /* 0x004fe200078e0208 */
[----:B------:R3:W-:Y:S06]  /*1350*/  STS [R77+0x2c00], R17 ;  /* 0x002c00114d007388 */ /* 0x0007ec0000000800 */
.L_x_13:
[----:B------:R-:W-:Y:S05]  /*1360*/  BSYNC.RECONVERGENT B0 ;  /* 0x0000000000007941 */ /* 0x000fea0003800200 */
.L_x_12:
[----:B-1-3--:R-:W0:Y:S01]  /*1370*/  LDC.64 R16, c[0x0][0x380] ;  /* 0x0000e000ff107b82 */ /* 0x00ae220000000a00 */
[----:B------:R-:W-:Y:S01]  /*1380*/  ISETP.NE.AND P0, PT, R8, 0x1200, PT ;  /* 0x000012000800780c */ /* 0x000fe20003f05270 */
[----:B------:R-:W-:Y:S01]  /*1390*/  IMAD R13, R2, 0x100, R67 ;  /* 0x00000100020d7824 */ /* 0x000fe200078e0243 */
[----:B------:R-:W-:Y:S01]  /*13a0*/  @!P2 LOP3.LUT R72, R8, 0x40000000, RZ, 0xfc, !PT ;  /* 0x400000000848a812 */ /* 0x000fe200078efcff */
[----:B------:R-:W1:Y:S01]  /*13b0*/  LDCU.64 UR10, c[0x0][0x3b8] ;  /* 0x00007700ff0a77ac */ /* 0x000e620008000a00 */
[----:B------:R-:W-:-:S03]  /*13c0*/  ISETP.LT.U32.AND P0, PT, R67, 0x100, !P0 ;  /* 0x000001004300780c */ /* 0x000fc60004701070 */
[----:B------:R-:W2:Y:S01]  /*13d0*/  LDC.64 R68, c[0x0][0x398] ;  /* 0x0000e600ff447b82 */ /* 0x000ea20000000a00 */
[----:B-1----:R-:W-:Y:S01]  /*13e0*/  LEA R14, P1, R15, UR10, 0x3 ;  /* 0x0000000a0f0e7c11 */ /* 0x002fe2000f8218ff */
[----:B0-----:R-:W-:-:S06]  /*13f0*/  IMAD.WIDE R16, R13, 0x4, R16 ;  /* 0x000000040d107825 */ /* 0x001fcc00078e0210 */
[----:B------:R-:W0:Y:S01]  /*1400*/  LDC.64 R12, c[0x0][0x390] ;  /* 0x0000e400ff0c7b82 */ /* 0x000e220000000a00 */
[----:B------:R-:W-:Y:S01]  /*1410*/  LEA.HI.X R15, R15, UR11, R70, 0x3, P1 ;  /* 0x0000000b0f0f7c11 */ /* 0x000fe200088f1c46 */
[----:B------:R1:W-:Y:S01]  /*1420*/  @!P2 STG.E.STRONG.SYS desc[UR8][R16.64], R72 ;  /* 0x000000481000a986 */ /* 0x0003e2000c115908 */
[----:B--2---:R-:W-:-:S04]  /*1430*/  IMAD.WIDE.U32 R68, R67, 0x4, R68 ;  /* 0x0000000443447825 */ /* 0x004fc800078e0044 */
[----:B0-----:R-:W-:Y:S01]  /*1440*/  IMAD.WIDE.U32 R12, R67, 0x4, R12 ;  /* 0x00000004430c7825 */ /* 0x001fe200078e000c */
[----:B------:R-:W-:Y:S06]  /*1450*/  BAR.RED.OR.DEFER_BLOCKING 0x0, P0 ;  /* 0x0000000000007b1d */ /* 0x000fec0000014800 */
[----:B------:R-:W0:Y:S02]  /*1460*/  B2R.RESULT RZ, P0 ;  /* 0x0000000000ff731c */ /* 0x000e240000004000 */
[----:B01----:R-:W-:Y:S05]  /*1470*/  @!P0 BRA `(.L_x_14) ;  /* 0x0000000c008c8947 */ /* 0x003fea0003800000 */
[----:B------:R-:W-:Y:S01]  /*1480*/  ISETP.GT.U32.AND P0, PT, R67, R9, PT ;  /* 0x000000094300720c */ /* 0x000fe20003f04070 */
[----:B------:R-:W-:Y:S03]  /*1490*/  BSSY B1, `(.L_x_15) ;  /* 0x0000028000017945 */ /* 0x000fe60003800000 */
[----:B------:R-:W-:Y:S01]  /*14a0*/  SEL R21, RZ, 0x1200, !P0 ;  /* 0x00001200ff157807 */ /* 0x000fe20004000000 */
[----:B------:R-:W-:Y:S08]  /*14b0*/  @P2 BRA `(.L_x_16) ;  /* 0x0000000000942947 */ /* 0x000ff00003800000 */
[----:B------:R-:W2:Y:S01]  /*14c0*/  LDG.E R68, desc[UR8][R68.64] ;  /* 0x0000000844447981 */ /* 0x000ea2000c1e1900 */
[----:B------:R-:W-:Y:S01]  /*14d0*/  ISETP.GE.AND P0, PT, R2, 0x1, PT ;  /* 0x000000010200780c */ /* 0x000fe20003f06270 */
[----:B------:R-:W-:Y:S02]  /*14e0*/  IMAD.MOV.U32 R3, RZ, RZ, R8 ;  /* 0x000000ffff037224 */ /* 0x000fe400078e0008 */
[----:B--2---:R-:W-:-:S05]  /*14f0*/  IMAD.IADD R0, R68, 0x1, -R21 ;  /* 0x0000000144007824 */ /* 0x004fca00078e0a15 */
[----:B------:R0:W-:Y:S05]  /*1500*/  STS [R77+0x9000], R0 ;  /* 0x009000004d007388 */ /* 0x0001ea0000000800 */
[----:B------:R-:W-:Y:S05]  /*1510*/  @!P0 BRA `(.L_x_17) ;  /* 0x00000000006c8947 */ /* 0x000fea0003800000 */
[----:B------:R-:W-:Y:S01]  /*1520*/  BSSY B0, `(.L_x_18) ;  /* 0x0000019000007945 */ /* 0x000fe20003800000 */
[----:B0-----:R-:W-:Y:S02]  /*1530*/  IMAD.MOV.U32 R0, RZ, RZ, -0x1 ;  /* 0xffffffffff007424 */ /* 0x001fe400078e00ff */
[----:B------:R-:W-:Y:S02]  /*1540*/  IMAD.MOV.U32 R6, RZ, RZ, R2 ;  /* 0x000000ffff067224 */ /* 0x000fe400078e0002 */
[----:B------:R-:W-:-:S07]  /*1550*/  IMAD.MOV.U32 R3, RZ, RZ, R8 ;  /* 0x000000ffff037224 */ /* 0x000fce00078e0008 */
.L_x_22:
[----:B------:R-:W0:Y:S01]  /*1560*/  LDC.64 R10, c[0x0][0x380] ;  /* 0x0000e000ff0a7b82 */ /* 0x000e220000000a00 */
[----:B------:R-:W-:Y:S01]  /*1570*/  VIADD R23, R6, 0xffffffff ;  /* 0xffffffff06177836 */ /* 0x000fe20000000000 */
[----:B------:R-:W-:Y:S03]  /*1580*/  BSSY B2, `(.L_x_19) ;  /* 0x0000008000027945 */ /* 0x000fe60003800000 */
[----:B------:R-:W-:-:S04]  /*1590*/  IMAD R19, R23, 0x100, R67 ;  /* 0x0000010017137824 */ /* 0x000fc800078e0243 */
[----:B0-----:R-:W-:-:S07]  /*15a0*/  IMAD.WIDE R10, R19, 0x4, R10 ;  /* 0x00000004130a7825 */ /* 0x001fce00078e020a */
.L_x_20:
[----:B------:R-:W-:Y:S05]  /*15b0*/  YIELD ;  /* 0x0000000000007946 */ /* 0x000fea0003800000 */
[----:B------:R0:W-:Y:S06]  /*15c0*/  MEMBAR.SC.CTA ;  /* 0x0000000000007992 */ /* 0x0001ec0000000000 */
[----:B0-----:R-:W2:Y:S02]  /*15d0*/  LDG.E.STRONG.SYS R18, desc[UR8][R10.64] ;  /* 0x000000080a127981 */ /* 0x001ea4000c1f5900 */
[----:B--2---:R-:W-:-:S13]  /*15e0*/  ISETP.NE.AND P0, PT, R18, RZ, PT ;  /* 0x000000ff1200720c */ /* 0x004fda0003f05270 */
[----:B------:R-:W-:Y:S05]  /*15f0*/  @!P0 BRA `(.L_x_20) ;  /* 0xfffffffc00ec8947 */ /* 0x000fea000383ffff */
[----:B------:R-:W-:Y:S05]  /*1600*/  BSYNC B2 ;  /* 0x0000000000027941 */ /* 0x000fea0003800000 */
.L_x_19:
[----:B------:R-:W-:Y:S01]  /*1610*/  BSSY.RECONVERGENT B2, `(.L_x_21) ;  /* 0x0000006000027945 */ /* 0x000fe20003800200 */
[C---:B------:R-:W-:Y:S02]  /*1620*/  ISETP.GT.AND P0, PT, R18.reuse, -0x1, PT ;  /* 0xffffffff1200780c */ /* 0x040fe40003f04270 */
[----:B------:R-:W-:Y:S01]  /*1630*/  LOP3.LUT R18, R18, 0x3fffffff, RZ, 0xc0, !PT ;  /* 0x3fffffff12127812 */ /* 0x000fe200078ec0ff */
[----:B------:R-:W-:Y:S05]  /*1640*/  WARPSYNC.EXCLUSIVE R0 ;  /* 0x0000000000007348 */ /* 0x000fea0003a00000 */
[----:B------:R-:W-:-:S05]  /*1650*/  IMAD.IADD R3, R18, 0x1, R3 ;  /* 0x0000000112037824 */ /* 0x000fca00078e0203 */
[----:B------:R-:W-:-:S07]  /*1660*/  VOTE.ANY R0, PT, P0 ;  /* 0x0000000000007806 */ /* 0x000fce00000e0100 */
[----:B------:R-:W-:Y:S05]  /*1670*/  BSYNC.RECONVERGENT B2 ;  /* 0x0000000000027941 */ /* 0x000fea0003800200 */
.L_x_21:
[----:B------:R-:W-:Y:S01]  /*1680*/  ISETP.GT.U32.AND P1, PT, R6, 0x1, PT ;  /* 0x000000010600780c */ /* 0x000fe20003f24070 */
[----:B------:R-:W-:-:S12]  /*1690*/  IMAD.MOV.U32 R6, RZ, RZ, R23 ;  /* 0x000000ffff067224 */ /* 0x000fd800078e0017 */
[----:B------:R-:W-:Y:S05]  /*16a0*/  @P0 BRA P1, `(.L_x_22) ;  /* 0xfffffffc00ac0947 */ /* 0x000fea000083ffff */
[----:B------:R-:W-:Y:S05]  /*16b0*/  BSYNC B0 ;  /* 0x0000000000007941 */ /* 0x000fea0003800000 */
.L_x_18:
[----:B------:R1:W2:Y:S02]  /*16c0*/  LDS R0, [R77+0x9000] ;  /* 0x009000004d007984 */ /* 0x0002a40000000800 */
.L_x_17:
[----:B------:R-:W-:Y:S02]  /*16d0*/  LOP3.LUT R11, R3, 0x80000000, RZ, 0xfc, !PT ;  /* 0x80000000030b7812 */ /* 0x000fe400078efcff */
[----:B0-2---:R-:W-:-:S03]  /*16e0*/  IADD3 R0, PT, PT, R0, R3, -R8 ;  /* 0x0000000300007210 */ /* 0x005fc60007ffe808 */
[----:B------:R0:W-:Y:S04]  /*16f0*/  STG.E.STRONG.SYS desc[UR8][R16.64], R11 ;  /* 0x0000000b10007986 */ /* 0x0001e8000c115908 */
[----:B------:R0:W-:Y:S02]  /*1700*/  STS [R77+0x9000], R0 ;  /* 0x009000004d007388 */ /* 0x0001e40000000800 */
.L_x_16:
[----:B------:R-:W-:Y:S05]  /*1710*/  BSYNC B1 ;  /* 0x0000000000017941 */ /* 0x000fea0003800000 */
.L_x_15:
[----:B0-----:R-:W0:Y:S01]  /*1720*/  LDC.64 R10, c[0x0][0x390] ;  /* 0x0000e400ff0a7b82 */ /* 0x001e220000000a00 */
[----:B------:R-:W-:Y:S05]  /*1730*/  WARPSYNC.ALL ;  /* 0x0000000000007948 */ /* 0x000fea0003800000 */
[----:B------:R-:W-:Y:S02]  /*1740*/  UMOV UR5, 0x400 ;  /* 0x0000040000057882 */ /* 0x000fe40000000000 */
[----:B------:R-:W2:Y:S08]  /*1750*/  LDC R3, c[0x0][0x3c0] ;  /* 0x0000f000ff037b82 */ /* 0x000eb00000000800 */
[----:B------:R-:W3:Y:S01]  /*1760*/  S2UR UR6, SR_CgaCtaId ;  /* 0x00000000000679c3 */ /* 0x000ee20000008800 */
[----:B0-----:R-:W-:-:S02]  /*1770*/  ISETP.EQ.U32.AND P1, PT, R10, RZ, PT ;  /* 0x000000ff0a00720c */ /* 0x001fc40003f22070 */
[----:B--2---:R-:W-:-:S04]  /*1780*/  ISETP.GE.AND P0, PT, R5, R3, PT ;  /* 0x000000030500720c */ /* 0x004fc80003f06270 */
[----:B------:R-:W-:-:S04]  /*1790*/  ISETP.EQ.OR.EX P0, PT, R11, RZ, !P0, P1 ;  /* 0x000000ff0b00720c */ /* 0x000fc80004702710 */
[----:B------:R-:W-:Y:S01]  /*17a0*/  ISETP.GT.U32.OR P0, PT, R67, 0xff, P0 ;  /* 0x000000ff4300780c */ /* 0x000fe20000704470 */
[----:B---3--:R-:W-:-:S06]  /*17b0*/  ULEA UR5, UR6, UR5, 0x18 ;  /* 0x0000000506057291 */ /* 0x008fcc000f8ec0ff */
[----:B------:R-:W-:-:S06]  /*17c0*/  LEA R9, R9, UR5, 0x2 ;  /* 0x0000000509097c11 */ /* 0x000fcc000f8e10ff */
[----:B------:R-:W0:Y:S02]  /*17d0*/  @!P0 LDS R11, [R77+0x9000] ;  /* 0x009000004d0b8984 */ /* 0x000e240000000800 */
[----:B0-----:R-:W-:-:S05]  /*17e0*/  @!P0 IADD3 R11, PT, PT, R11, R21, R8 ;  /* 0x000000150b0b8210 */ /* 0x001fca0007ffe008 */
[----:B------:R0:W-:Y:S01]  /*17f0*/  @!P0 STG.E desc[UR8][R12.64], R11 ;  /* 0x0000000b0c008986 */ /* 0x0001e2000c101908 */
[----:B------:R-:W-:Y:S01]  /*1800*/  BAR.SYNC.DEFER_BLOCKING 0x0 ;  /* 0x0000000000007b1d */ /* 0x000fe20000010000 */
[----:B------:R-:W-:-:S05]  /*1810*/  ISETP.GT.AND P0, PT, R5, R3, PT ;  /* 0x000000030500720c */ /* 0x000fca0003f04270 */
[----:B------:R0:W2:Y:S08]  /*1820*/  LDS R0, [R9+0x9000] ;  /* 0x0090000009007984 */ /* 0x0000b00000000800 */
[----:B0-----:R-:W-:Y:S05]  /*1830*/  @P0 BRA `(.L_x_23) ;  /* 0x0000000000480947 */ /* 0x001fea0003800000 */
[----:B------:R-:W0:Y:S01]  /*1840*/  LDCU.64 UR4, c[0x0][0x3a0] ;  /* 0x00007400ff0477ac */ /* 0x000e220008000a00 */
[----:B--2---:R-:W-:-:S05]  /*1850*/  IADD3 R0, P1, PT, R7, R0, RZ ;  /* 0x0000000007007210 */ /* 0x004fca0007f3e0ff */
[----:B------:R-:W-:Y:S01]  /*1860*/  IMAD.X R5, RZ, RZ, RZ, P1 ;  /* 0x000000ffff057224 */ /* 0x000fe200008e06ff */
[----:B0-----:R-:W-:-:S04]  /*1870*/  LEA R8, P1, R0, UR4, 0x3 ;  /* 0x0000000400087c11 */ /* 0x001fc8000f8218ff */
[----:B------:R-:W-:-:S05]  /*1880*/  LEA.HI.X R9, R0, UR5, R5, 0x3, P1 ;  /* 0x0000000500097c11 */ /* 0x000fca00088f1c05 */
[----:B------:R2:W-:Y:S04]  /*1890*/  STG.E.64 desc[UR8][R8.64], R64 ;  /* 0x0000004008007986 */ /* 0x0005e8000c101b08 */
        /* <DEDUP_REMOVED lines=10> */
[----:B------:R2:W-:Y:S01]  /*1940*/  STG.E.64 desc[UR8][R8.64+0xb00], R42 ;  /* 0x000b002a08007986 */ /* 0x0005e2000c101b08 */
[----:B------:R-:W-:Y:S05]  /*1950*/  BRA `(.L_x_24) ;  /* 0x0000000000a47947 */ /* 0x000fea0003800000 */
.L_x_23:
[----:B------:R-:W0:Y:S01]  /*1960*/  LDCU.64 UR4, c[0x0][0x3a0] ;  /* 0x00007400ff0477ac */ /* 0x000e220008000a00 */
[----:B------:R-:W-:Y:S01]  /*1970*/  IMAD R6, R2, -0x1200, R3 ;  /* 0xffffee0002067824 */ /* 0x000fe200078e0203 */
[C---:B--2---:R-:W-:Y:S01]  /*1980*/  IADD3 R0, P1, PT, R7.reuse, R0, RZ ;  /* 0x0000000007007210 */ /* 0x044fe20007f3e0ff */
[C---:B------:R-:W-:Y:S02]  /*1990*/  VIADD R5, R7.reuse, 0x20 ;  /* 0x0000002007057836 */ /* 0x040fe40000000000 */
[C---:B------:R-:W-:Y:S01]  /*19a0*/  VIADD R9, R7.reuse, 0x40 ;  /* 0x0000004007097836 */ /* 0x040fe20000000000 */
[CC--:B------:R-:W-:Y:S01]  /*19b0*/  ISETP.GE.AND P4, PT, R7.reuse, R6.reuse, PT ;  /* 0x000000060700720c */ /* 0x0c0fe20003f86270 */
[----:B------:R-:W-:Y:S01]  /*19c0*/  VIADD R11, R7, 0x80 ;  /* 0x00000080070b7836 */ /* 0x000fe20000000000 */
[-C--:B------:R-:W-:Y:S01]  /*19d0*/  ISETP.GE.AND P5, PT, R5, R6.reuse, PT ;  /* 0x000000060500720c */ /* 0x080fe20003fa6270 */
[----:B------:R-:W-:Y:S01]  /*19e0*/  IMAD.X R5, RZ, RZ, RZ, P1 ;  /* 0x000000ffff057224 */ /* 0x000fe200008e06ff */
[----:B------:R-:W-:Y:S01]  /*19f0*/  ISETP.GE.AND P6, PT, R9, R6, PT ;  /* 0x000000060900720c */ /* 0x000fe20003fc6270 */
[----:B------:R-:W-:-:S02]  /*1a00*/  VIADD R9, R7, 0x60 ;  /* 0x0000006007097836 */ /* 0x000fc40000000000 */
[----:B------:R-:W-:-:S03]  /*1a10*/  VIADD R13, R7, 0xa0 ;  /* 0x000000a0070d7836 */ /* 0x000fc60000000000 */
[-C--:B------:R-:W-:Y:S02]  /*1a20*/  ISETP.GE.AND P1, PT, R9, R6.reuse, PT ;  /* 0x000000060900720c */ /* 0x080fe40003f26270 */
[C---:B0-----:R-:W-:Y:S02]  /*1a30*/  LEA R8, P2, R0.reuse, UR4, 0x3 ;  /* 0x0000000400087c11 */ /* 0x041fe4000f8418ff */
[-C--:B------:R-:W-:Y:S01]  /*1a40*/  ISETP.GE.AND P3, PT, R13, R6.reuse, PT ;  /* 0x000000060d00720c */ /* 0x080fe20003f66270 */
[----:B------:R-:W-:Y:S01]  /*1a50*/  VIADD R13, R7, 0xe0 ;  /* 0x000000e0070d7836 */ /* 0x000fe20000000000 */
[----:B------:R-:W-:Y:S02]  /*1a60*/  LEA.HI.X R9, R0, UR5, R5, 0x3, P2 ;  /* 0x0000000500097c11 */ /* 0x000fe400090f1c05 */
[-C--:B------:R-:W-:Y:S01]  /*1a70*/  ISETP.GE.AND P2, PT, R11, R6.reuse, PT ;  /* 0x000000060b00720c */ /* 0x080fe20003f46270 */
[----:B------:R-:W-:Y:S02]  /*1a80*/  VIADD R11, R7, 0xc0 ;  /* 0x000000c0070b7836 */ /* 0x000fe40000000000 */
[----:B------:R0:W-:Y:S03]  /*1a90*/  @!P4 STG.E.64 desc[UR8][R8.64], R64 ;  /* 0x000000400800c986 */ /* 0x0001e6000c101b08 */
[-C--:B------:R-:W-:Y:S01]  /*1aa0*/  ISETP.GE.AND P4, PT, R11, R6.reuse, PT ;  /* 0x000000060b00720c */ /* 0x080fe20003f86270 */
[----:B------:R0:W-:Y:S01]  /*1ab0*/  @!P5 STG.E.64 desc[UR8][R8.64+0x100], R62 ;  /* 0x0001003e0800d986 */ /* 0x0001e2000c101b08 */
[----:B------:R-:W-:Y:S01]  /*1ac0*/  ISETP.GE.AND P5, PT, R13, R6, PT ;  /* 0x000000060d00720c */ /* 0x000fe20003fa6270 */
[----:B------:R-:W-:-:S02]  /*1ad0*/  VIADD R11, R7, 0x100 ;  /* 0x00000100070b7836 */ /* 0x000fc40000000000 */
[----:B------:R-:W-:Y:S01]  /*1ae0*/  VIADD R13, R7, 0x120 ;  /* 0x00000120070d7836 */ /* 0x000fe20000000000 */
[----:B------:R0:W-:Y:S02]  /*1af0*/  @!P6 STG.E.64 desc[UR8][R8.64+0x200], R60 ;  /* 0x0002003c0800e986 */ /* 0x0001e4000c101b08 */
[-C--:B------:R-:W-:Y:S01]  /*1b00*/  ISETP.GE.AND P6, PT, R11, R6.reuse, PT ;  /* 0x000000060b00720c */ /* 0x080fe20003fc6270 */
[----:B------:R-:W-:Y:S01]  /*1b10*/  VIADD R11, R7, 0x140 ;  /* 0x00000140070b7836 */ /* 0x000fe20000000000 */
[----:B------:R0:W-:Y:S01]  /*1b20*/  @!P1 STG.E.64 desc[UR8][R8.64+0x300], R58 ;  /* 0x0003003a08009986 */ /* 0x0001e2000c101b08 */
[-C--:B------:R-:W-:Y:S01]  /*1b30*/  ISETP.GE.AND P1, PT, R13, R6.reuse, PT ;  /* 0x000000060d00720c */ /* 0x080fe20003f26270 */
[----:B------:R-:W-:Y:S02]  /*1b40*/  VIADD R13, R7, 0x160 ;  /* 0x00000160070d7836 */ /* 0x000fe40000000000 */
[----:B------:R0:W-:Y:S01]  /*1b50*/  @!P2 STG.E.64 desc[UR8][R8.64+0x400], R56 ;  /* 0x000400380800a986 */ /* 0x0001e2000c101b08 */
[----:B------:R-:W-:-:S03]  /*1b60*/  ISETP.GE.AND P2, PT, R11, R6, PT ;  /* 0x000000060b00720c */ /* 0x000fc60003f46270 */
[----:B------:R0:W-:Y:S01]  /*1b70*/  @!P3 STG.E.64 desc[UR8][R8.64+0x500], R54 ;  /* 0x000500360800b986 */ /* 0x0001e2000c101b08 */
[----:B------:R-:W-:-:S03]  /*1b80*/  ISETP.GE.AND P3, PT, R13, R6, PT ;  /* 0x000000060d00720c */ /* 0x000fc60003f66270 */
[----:B------:R0:W-:Y:S04]  /*1b90*/  @!P4 STG.E.64 desc[UR8][R8.64+0x600], R52 ;  /* 0x000600340800c986 */ /* 0x0001e8000c101b08 */
[----:B------:R0:W-:Y:S04]  /*1ba0*/  @!P5 STG.E.64 desc[UR8][R8.64+0x700], R50 ;  /* 0x000700320800d986 */ /* 0x0001e8000c101b08 */
[----:B------:R0:W-:Y:S04]  /*1bb0*/  @!P6 STG.E.64 desc[UR8][R8.64+0x800], R48 ;  /* 0x000800300800e986 */ /* 0x0001e8000c101b08 */
[----:B------:R0:W-:Y:S04]  /*1bc0*/  @!P1 STG.E.64 desc[UR8][R8.64+0x900], R46 ;  /* 0x0009002e08009986 */ /* 0x0001e8000c101b08 */
[----:B------:R0:W-:Y:S04]  /*1bd0*/  @!P2 STG.E.64 desc[UR8][R8.64+0xa00], R44 ;  /* 0x000a002c0800a986 */ /* 0x0001e8000c101b08 */
[----:B------:R0:W-:Y:S02]  /*1be0*/  @!P3 STG.E.64 desc[UR8][R8.64+0xb00], R42 ;  /* 0x000b002a0800b986 */ /* 0x0001e4000c101b08 */
.L_x_24:
[----:B------:R-:W-:Y:S05]  /*1bf0*/  @P0 BRA `(.L_x_25) ;  /* 0x0000000000340947 */ /* 0x000fea0003800000 */
        /* <DEDUP_REMOVED lines=10> */
[----:B0-2---:R3:W5:Y:S04]  /*1ca0*/  LDG.E.64 R8, desc[UR8][R14.64+0xa00] ;  /* 0x000a00080e087981 */ /* 0x005768000c1e1b00 */
[----:B------:R3:W5:Y:S01]  /*1cb0*/  LDG.E.64 R32, desc[UR8][R14.64+0xb00] ;  /* 0x000b00080e207981 */ /* 0x000762000c1e1b00 */
[----:B------:R-:W-:Y:S05]  /*1cc0*/  BRA `(.L_x_26) ;  /* 0x0000000000907947 */ /* 0x000fea0003800000 */
.L_x_25:
[----:B------:R-:W-:Y:S02]  /*1cd0*/  IMAD.IADD R4, R3, 0x1, -R4 ;  /* 0x0000000103047824 */ /* 0x000fe400078e0a04 */
[C---:B------:R-:W-:Y:S02]  /*1ce0*/  VIADD R35, R7.reuse, 0x20 ;  /* 0x0000002007237836 */ /* 0x040fe40000000000 */
[C---:B------:R-:W-:Y:S01]  /*1cf0*/  VIADD R37, R7.reuse, 0x40 ;  /* 0x0000004007257836 */ /* 0x040fe20000000000 */
[CC--:B------:R-:W-:Y:S01]  /*1d00*/  ISETP.GE.AND P4, PT, R7.reuse, R4.reuse, PT ;  /* 0x000000040700720c */ /* 0x0c0fe20003f86270 */
[----:B------:R-:W-:Y:S01]  /*1d10*/  VIADD R39, R7, 0x80 ;  /* 0x0000008007277836 */ /* 0x000fe20000000000 */
[-C--:B------:R-:W-:Y:S01]  /*1d20*/  ISETP.GE.AND P5, PT, R35, R4.reuse, PT ;  /* 0x000000042300720c */ /* 0x080fe20003fa6270 */
[----:B------:R-:W-:Y:S01]  /*1d30*/  VIADD R35, R7, 0x60 ;  /* 0x0000006007237836 */ /* 0x000fe20000000000 */
[-C--:B------:R-:W-:Y:S01]  /*1d40*/  ISETP.GE.AND P6, PT, R37, R4.reuse, PT ;  /* 0x000000042500720c */ /* 0x080fe20003fc6270 */
[----:B------:R-:W-:Y:S01]  /*1d50*/  VIADD R37, R7, 0xa0 ;  /* 0x000000a007257836 */ /* 0x000fe20000000000 */
[----:B------:R-:W-:-:S02]  /*1d60*/  ISETP.GE.AND P2, PT, R39, R4, PT ;  /* 0x000000042700720c */ /* 0x000fc40003f46270 */
[-C--:B------:R-:W-:Y:S01]  /*1d70*/  ISETP.GE.AND P1, PT, R35, R4.reuse, PT ;  /* 0x000000042300720c */ /* 0x080fe20003f26270 */
[----:B------:R-:W-:Y:S01]  /*1d80*/  VIADD R35, R7, 0xc0 ;  /* 0x000000c007237836 */ /* 0x000fe20000000000 */
[-C--:B------:R-:W-:Y:S01]  /*1d90*/  ISETP.GE.AND P3, PT, R37, R4.reuse, PT ;  /* 0x000000042500720c */ /* 0x080fe20003f66270 */
[----:B------:R-:W-:Y:S02]  /*1da0*/  VIADD R37, R7, 0xe0 ;  /* 0x000000e007257836 */ /* 0x000fe40000000000 */
[----:B------:R4:W5:Y:S01]  /*1db0*/  @!P4 LDG.E.64 R28, desc[UR8][R14.64] ;  /* 0x000000080e1cc981 */ /* 0x000962000c1e1b00 */
[-C--:B------:R-:W-:Y:S01]  /*1dc0*/  ISETP.GE.AND P4, PT, R35, R4.reuse, PT ;  /* 0x000000042300720c */ /* 0x080fe20003f86270 */
[----:B------:R-:W-:Y:S02]  /*1dd0*/  VIADD R35, R7, 0x100 ;  /* 0x0000010007237836 */ /* 0x000fe40000000000 */
[----:B------:R4:W5:Y:S01]  /*1de0*/  @!P5 LDG.E.64 R30, desc[UR8][R14.64+0x100] ;  /* 0x000100080e1ed981 */ /* 0x000962000c1e1b00 */
[----:B------:R-:W-:Y:S01]  /*1df0*/  ISETP.GE.AND P5, PT, R37, R4, PT ;  /* 0x000000042500720c */ /* 0x000fe20003fa6270 */
[----:B------:R-:W-:-:S02]  /*1e00*/  VIADD R37, R7, 0x120 ;  /* 0x0000012007257836 */ /* 0x000fc40000000000 */
[----:B------:R4:W5:Y:S01]  /*1e10*/  @!P6 LDG.E.64 R24, desc[UR8][R14.64+0x200] ;  /* 0x000200080e18e981 */ /* 0x000962000c1e1b00 */
[-C--:B------:R-:W-:Y:S01]  /*1e20*/  ISETP.GE.AND P6, PT, R35, R4.reuse, PT ;  /* 0x000000042300720c */ /* 0x080fe20003fc6270 */
[----:B------:R-:W-:Y:S02]  /*1e30*/  VIADD R35, R7, 0x140 ;  /* 0x0000014007237836 */ /* 0x000fe40000000000 */
[----:B------:R4:W5:Y:S01]  /*1e40*/  @!P1 LDG.E.64 R26, desc[UR8][R14.64+0x300] ;  /* 0x000300080e1a9981 */ /* 0x000962000c1e1b00 */
[-C--:B------:R-:W-:Y:S01]  /*1e50*/  ISETP.GE.AND P1, PT, R37, R4.reuse, PT ;  /* 0x000000042500720c */ /* 0x080fe20003f26270 */
[----:B------:R-:W-:Y:S02]  /*1e60*/  VIADD R37, R7, 0x160 ;  /* 0x0000016007257836 */ /* 0x000fe40000000000 */
[----:B------:R4:W5:Y:S01]  /*1e70*/  @!P2 LDG.E.64 R22, desc[UR8][R14.64+0x400] ;  /* 0x000400080e16a981 */ /* 0x000962000c1e1b00 */
[----:B------:R-:W-:-:S03]  /*1e80*/  ISETP.GE.AND P2, PT, R35, R4, PT ;  /* 0x000000042300720c */ /* 0x000fc60003f46270 */
[----:B------:R4:W5:Y:S01]  /*1e90*/  @!P3 LDG.E.64 R20, desc[UR8][R14.64+0x500] ;  /* 0x000500080e14b981 */ /* 0x000962000c1e1b00 */
[----:B------:R-:W-:-:S03]  /*1ea0*/  ISETP.GE.AND P3, PT, R37, R4, PT ;  /* 0x000000042500720c */ /* 0x000fc60003f66270 */
[----:B------:R4:W5:Y:S04]  /*1eb0*/  @!P4 LDG.E.64 R18, desc[UR8][R14.64+0x600] ;  /* 0x000600080e12c981 */ /* 0x000968000c1e1b00 */
[----:B------:R4:W5:Y:S04]  /*1ec0*/  @!P5 LDG.E.64 R16, desc[UR8][R14.64+0x700] ;  /* 0x000700080e10d981 */ /* 0x000968000c1e1b00 */
[----:B------:R4:W5:Y:S04]  /*1ed0*/  @!P6 LDG.E.64 R12, desc[UR8][R14.64+0x800] ;  /* 0x000800080e0ce981 */ /* 0x000968000c1e1b00 */
[----:B------:R4:W5:Y:S04]  /*1ee0*/  @!P1 LDG.E.64 R10, desc[UR8][R14.64+0x900] ;  /* 0x000900080e0a9981 */ /* 0x000968000c1e1b00 */
[----:B0-2---:R4:W5:Y:S04]  /*1ef0*/  @!P2 LDG.E.64 R8, desc[UR8][R14.64+0xa00] ;  /* 0x000a00080e08a981 */ /* 0x005968000c1e1b00 */
[----:B------:R4:W5:Y:S02]  /*1f00*/  @!P3 LDG.E.64 R32, desc[UR8][R14.64+0xb00] ;  /* 0x000b00080e20b981 */ /* 0x000964000c1e1b00 */
.L_x_26:
[----:B------:R-:W-:Y:S05]  /*1f10*/  @P0 BRA `(.L_x_27) ;  /* 0x0000000000400947 */ /* 0x000fea0003800000 */
[----:B------:R-:W0:Y:S02]  /*1f20*/  LDCU.64 UR4, c[0x0][0x3b0] ;  /* 0x00007600ff0477ac */ /* 0x000e240008000a00 */
[----:B0-----:R-:W-:-:S04]  /*1f30*/  LEA R2, P0, R0, UR4, 0x3 ;  /* 0x0000000400027c11 */ /* 0x001fc8000f8018ff */
[----:B------:R-:W-:-:S05]  /*1f40*/  LEA.HI.X R3, R0, UR5, R5, 0x3, P0 ;  /* 0x0000000500037c11 */ /* 0x000fca00080f1c05 */
[----:B-----5:R-:W-:Y:S04]  /*1f50*/  STG.E.64 desc[UR8][R2.64], R28 ;  /* 0x0000001c02007986 */ /* 0x020fe8000c101b08 */
[----:B------:R-:W-:Y:S04]  /*1f60*/  STG.E.64 desc[UR8][R2.64+0x100], R30 ;  /* 0x0001001e02007986 */ /* 0x000fe8000c101b08 */
        /* <DEDUP_REMOVED lines=9> */
[----:B------:R-:W-:Y:S01]  /*2000*/  STG.E.64 desc[UR8][R2.64+0xb00], R32 ;  /* 0x000b002002007986 */ /* 0x000fe2000c101b08 */
[----:B------:R-:W-:Y:S05]  /*2010*/  EXIT ;  /* 0x000000000000794d */ /* 0x000fea0003800000 */
.L_x_27:
[----:B------:R-:W0:Y:S01]  /*2020*/  LDCU.64 UR4, c[0x0][0x3b0] ;  /* 0x00007600ff0477ac */ /* 0x000e220008000a00 */
[----:B------:R-:W-:Y:S02]  /*2030*/  IMAD R4, R2, -0x1200, R3 ;  /* 0xffffee0002047824 */ /* 0x000fe400078e0203 */
[C---:B------:R-:W-:Y:S02]  /*2040*/  VIADD R3, R7.reuse, 0x20 ;  /* 0x0000002007037836 */ /* 0x040fe40000000000 */
[C---:B---34-:R-:W-:Y:S01]  /*2050*/  VIADD R15, R7.reuse, 0x40 ;  /* 0x00000040070f7836 */ /* 0x058fe20000000000 */
[CC--:B------:R-:W-:Y:S01]  /*2060*/  ISETP.GE.AND P5, PT, R7.reuse, R4.reuse, PT ;  /* 0x000000040700720c */ /* 0x0c0fe20003fa6270 */
[----:B------:R-:W-:Y:S01]  /*2070*/  VIADD R35, R7, 0x60 ;  /* 0x0000006007237836 */ /* 0x000fe20000000000 */
[-C--:B------:R-:W-:Y:S01]  /*2080*/  ISETP.GE.AND P6, PT, R3, R4.reuse, PT ;  /* 0x000000040300720c */ /* 0x080fe20003fc6270 */
[----:B------:R-:W-:Y:S01]  /*2090*/  VIADD R37, R7, 0xc0 ;  /* 0x000000c007257836 */ /* 0x000fe20000000000 */
[-C--:B------:R-:W-:Y:S01]  /*20a0*/  ISETP.GE.AND P0, PT, R15, R4.reuse, PT ;  /* 0x000000040f00720c */ /* 0x080fe20003f06270 */
[----:B------:R-:W-:Y:S01]  /*20b0*/  VIADD R15, R7, 0x80 ;  /* 0x00000080070f7836 */ /* 0x000fe20000000000 */
[-C--:B------:R-:W-:Y:S01]  /*20c0*/  ISETP.GE.AND P1, PT, R35, R4.reuse, PT ;  /* 0x000000042300720c */ /* 0x080fe20003f26270 */
[----:B------:R-:W-:Y:S01]  /*20d0*/  VIADD R35, R7, 0xa0 ;  /* 0x000000a007237836 */ /* 0x000fe20000000000 */
[----:B------:R-:W-:-:S02]  /*20e0*/  ISETP.GE.AND P4, PT, R37, R4, PT ;  /* 0x000000042500720c */ /* 0x000fc40003f86270 */
[C---:B0-----:R-:W-:Y:S02]  /*20f0*/  LEA R2, P2, R0.reuse, UR4, 0x3 ;  /* 0x0000000400027c11 */ /* 0x041fe4000f8418ff */
[-C--:B------:R-:W-:Y:S02]  /*2100*/  ISETP.GE.AND P3, PT, R35, R4.reuse, PT ;  /* 0x000000042300720c */ /* 0x080fe40003f66270 */
[----:B------:R-:W-:Y:S01]  /*2110*/  LEA.HI.X R3, R0, UR5, R5, 0x3, P2 ;  /* 0x0000000500037c11 */ /* 0x000fe200090f1c05 */
[----:B------:R-:W-:Y:S01]  /*2120*/  VIADD R5, R7, 0xe0 ;  /* 0x000000e007057836 */ /* 0x000fe20000000000 */
[-C--:B------:R-:W-:Y:S01]  /*2130*/  ISETP.GE.AND P2, PT, R15, R4.reuse, PT ;  /* 0x000000040f00720c */ /* 0x080fe20003f46270 */
[----:B------:R-:W-:Y:S02]  /*2140*/  VIADD R15, R7, 0x100 ;  /* 0x00000100070f7836 */ /* 0x000fe40000000000 */
[----:B-----5:R0:W-:Y:S01]  /*2150*/  @!P5 STG.E.64 desc[UR8][R2.64], R28 ;  /* 0x0000001c0200d986 */ /* 0x0201e2000c101b08 */
[----:B------:R-:W-:Y:S01]  /*2160*/  ISETP.GE.AND P5, PT, R5, R4, PT ;  /* 0x000000040500720c */ /* 0x000fe20003fa6270 */
[----:B------:R-:W-:-:S02]  /*2170*/  VIADD R5, R7, 0x120 ;  /* 0x0000012007057836 */ /* 0x000fc40000000000 */
[----:B------:R0:W-:Y:S01]  /*2180*/  @!P6 STG.E.64 desc[UR8][R2.64+0x100], R30 ;  /* 0x0001001e0200e986 */ /* 0x0001e2000c101b08 */
[-C--:B------:R-:W-:Y:S01]  /*2190*/  ISETP.GE.AND P6, PT, R15, R4.reuse, PT ;  /* 0x000000040f00720c */ /* 0x080fe20003fc6270 */
[C---:B------:R-:W-:Y:S02]  /*21a0*/  VIADD R15, R7.reuse, 0x140 ;  /* 0x00000140070f7836 */ /* 0x040fe40000000000 */
[----:B------:R-:W-:Y:S01]  /*21b0*/  VIADD R7, R7, 0x160 ;  /* 0x0000016007077836 */ /* 0x000fe20000000000 */
[----:B------:R0:W-:Y:S01]  /*21c0*/  @!P0 STG.E.64 desc[UR8][R2.64+0x200], R24 ;  /* 0x0002001802008986 */ /* 0x0001e2000c101b08 */
[----:B------:R-:W-:-:S03]  /*21d0*/  ISETP.GE.AND P0, PT, R5, R4, PT ;  /* 0x000000040500720c */ /* 0x000fc60003f06270 */
        /* <DEDUP_REMOVED lines=9> */
[----:B------:R0:W-:Y:S01]  /*2270*/  @!P1 STG.E.64 desc[UR8][R2.64+0xa00], R8 ;  /* 0x000a000802009986 */ /* 0x0001e2000c101b08 */
[----:B------:R-:W-:Y:S05]  /*2280*/  @P2 EXIT ;  /* 0x000000000000294d */ /* 0x000fea0003800000 */
[----:B------:R-:W-:Y:S01]  /*2290*/  STG.E.64 desc[UR8][R2.64+0xb00], R32 ;  /* 0x000b002002007986 */ /* 0x000fe2000c101b08 */
[----:B------:R-:W-:Y:S05]  /*22a0*/  EXIT ;  /* 0x000000000000794d */ /* 0x000fea0003800000 */
.L_x_14:
[----:B------:R-:W-:Y:S01]  /*22b0*/  IMAD.MOV.U32 R66, RZ, RZ, RZ ;  /* 0x000000ffff427224 */ /* 0x000fe200078e00ff */
[C---:B------:R-:W-:Y:S01]  /*22c0*/  ISETP.GT.U32.AND P0, PT, R67.reuse, 0x1f, PT ;  /* 0x0000001f4300780c */ /* 0x040fe20003f04070 */
[----:B------:R-:W-:Y:S05]  /*22d0*/  WARPSYNC.ALL ;  /* 0x0000000000007948 */ /* 0x000fea0003800000 */
[----:B------:R-:W-:-:S04]  /*22e0*/  IMAD.HI.U32 R9, R67, 0x15555556, R66 ;  /* 0x1555555643097827 */ /* 0x000fc800078e0042 */
[----:B------:R-:W-:-:S05]  /*22f0*/  IMAD R9, R9, 0x4, R0 ;  /* 0x0000000409097824 */ /* 0x000fca00078e0200 */
[----:B------:R0:W-:Y:S01]  /*2300*/  STS [R9+0x3410], R8 ;  /* 0x0034100809007388 */ /* 0x0001e20000000800 */
[----:B------:R-:W-:Y:S06]  /*2310*/  BAR.SYNC.DEFER_BLOCKING 0x0 ;  /* 0x0000000000007b1d */ /* 0x000fec0000010000 */
[----:B------:R-:W-:Y:S05]  /*2320*/  @P0 BRA `(.L_x_28) ;  /* 0x0000000000dc0947 */ /* 0x000fea0003800000 */
[----:B------:R-:W-:Y:S01]  /*2330*/  IMAD R42, R67, 0x34, R0 ;  /* 0x00000034432a7824 */ /* 0x000fe200078e0200 */
[----:B------:R-:W-:-:S04]  /*2340*/  UMOV UR5, 0xffffffff ;  /* 0xffffffff00057882 */ /* 0x000fc80000000000 */
[----:B------:R-:W-:Y:S04]  /*2350*/  LDS R52, [R42+0x3410] ;  /* 0x003410002a347984 */ /* 0x000fe80000000800 */
[----:B------:R-:W-:Y:S04]  /*2360*/  LDS R51, [R42+0x3414] ;  /* 0x003414002a337984 */ /* 0x000fe80000000800 */
[----:B------:R-:W1:Y:S04]  /*2370*/  LDS R50, [R42+0x3418] ;  /* 0x003418002a327984 */ /* 0x000e680000000800 */
[----:B------:R-:W-:Y:S04]  /*2380*/  LDS R49, [R42+0x341c] ;  /* 0x00341c002a317984 */ /* 0x000fe80000000800 */
[----:B------:R-:W2:Y:S04]  /*2390*/  LDS R48, [R42+0x3420] ;  /* 0x003420002a307984 */ /* 0x000ea80000000800 */
[----:B------:R-:W-:Y:S04]  /*23a0*/  LDS R47, [R42+0x3424] ;  /* 0x003424002a2f7984 */ /* 0x000fe80000000800 */
[----:B------:R-:W3:Y:S04]  /*23b0*/  LDS R44, [R42+0x3428] ;  /* 0x003428002a2c7984 */ /* 0x000ee80000000800 */
[----:B------:R-:W-:Y:S04]  /*23c0*/  LDS R4, [R42+0x342c] ;  /* 0x00342c002a047984 */ /* 0x000fe80000000800 */
[----:B------:R-:W4:Y:S04]  /*23d0*/  LDS R45, [R42+0x3430] ;  /* 0x003430002a2d7984 */ /* 0x000f280000000800 */
[----:B------:R-:W-:Y:S04]  /*23e0*/  LDS R46, [R42+0x3434] ;  /* 0x003434002a2e7984 */ /* 0x000fe80000000800 */
[----:B------:R-:W5:Y:S04]  /*23f0*/  LDS R43, [R42+0x3438] ;  /* 0x003438002a2b7984 */ /* 0x000f680000000800 */
[----:B------:R-:W0:Y:S01]  /*2400*/  LDS R53, [R42+0x343c] ;  /* 0x00343c002a357984 */ /* 0x000e220000000800 */
[----:B-1----:R-:W-:-:S04]  /*2410*/  IADD3 R54, PT, PT, R50, R51, R52 ;  /* 0x0000003332367210 */ /* 0x002fc80007ffe034 */
[----:B--2---:R-:W-:-:S04]  /*2420*/  IADD3 R54, PT, PT, R48, R54, R49 ;  /* 0x0000003630367210 */ /* 0x004fc80007ffe031 */
[----:B---3--:R-:W-:-:S04]  /*2430*/  IADD3 R54, PT, PT, R44, R54, R47 ;  /* 0x000000362c367210 */ /* 0x008fc80007ffe02f */
[----:B----4-:R-:W-:-:S04]  /*2440*/  IADD3 R54, PT, PT, R45, R54, R4 ;  /* 0x000000362d367210 */ /* 0x010fc80007ffe004 */
[----:B-----5:R-:W-:-:S05]  /*2450*/  IADD3 R54, PT, PT, R43, R54, R46 ;  /* 0x000000362b367210 */ /* 0x020fca0007ffe02e */
[----:B0-----:R-:W-:Y:S01]  /*2460*/  IMAD.IADD R53, R53, 0x1, R54 ;  /* 0x0000000135357824 */ /* 0x001fe200078e0236 */
[----:B------:R-:W-:Y:S06]  /*2470*/  BRA.DIV UR5, `(.L_x_29) ;  /* 0x0000005205387947 */ /* 0x000fec000b800000 */
[----:B------:R-:W0:Y:S02]  /*2480*/  SHFL.UP P0, R54, R53, 0x1, RZ ;  /* 0x0420000035367989 */ /* 0x000e2400000000ff */
[----:B0-----:R-:W-:-:S05]  /*2490*/  @P0 IMAD.IADD R54, R53, 0x1, R54 ;  /* 0x0000000135360824 */ /* 0x001fca00078e0236 */
[----:B------:R-:W0:Y:S02]  /*24a0*/  SHFL.UP P0, R55, R54, 0x2, RZ ;  /* 0x0440000036377989 */ /* 0x000e2400000000ff */
[----:B0-----:R-:W-:-:S05]  /*24b0*/  @P0 IMAD.IADD R55, R54, 0x1, R55 ;  /* 0x0000000136370824 */ /* 0x001fca00078e0237 */
[----:B------:R-:W0:Y:S02]  /*24c0*/  SHFL.UP P0, R56, R55, 0x4, RZ ;  /* 0x0480000037387989 */ /* 0x000e2400000000ff */
[----:B0-----:R-:W-:-:S05]  /*24d0*/  @P0 IMAD.IADD R56, R55, 0x1, R56 ;  /* 0x0000000137380824 */ /* 0x001fca00078e0238 */
[----:B------:R-:W0:Y:S02]  /*24e0*/  SHFL.UP P0, R57, R56, 0x8, RZ ;  /* 0x0500000038397989 */ /* 0x000e2400000000ff */
[----:B0-----:R-:W-:-:S05]  /*24f0*/  @P0 IMAD.IADD R57, R56, 0x1, R57 ;  /* 0x0000000138390824 */ /* 0x001fca00078e0239 */
[----:B------:R0:W1:Y:S02]  /*2500*/  SHFL.UP P0, R58, R57, 0x10, RZ ;  /* 0x06000000393a7989 */ /* 0x00006400000000ff */
.L_x_97:
[----:B-1----:R-:W-:-:S04]  /*2510*/  @P0 IMAD.IADD R58, R57, 0x1, R58 ;  /* 0x00000001393a0824 */ /* 0x002fc800078e023a */
[----:B------:R-:W-:-:S04]  /*2520*/  IMAD.IADD R53, R58, 0x1, -R53 ;  /* 0x000000013a357824 */ /* 0x000fc800078e0a35 */
        /* <DEDUP_REMOVED lines=21> */
[----:B------:R1:W-:Y:S04]  /*2680*/  STS [R42+0x3438], R46 ;  /* 0x0034382e2a007388 */ /* 0x0003e80000000800 */
[----:B------:R1:W-:Y:S02]  /*2690*/  STS [R42+0x343c], R43 ;  /* 0x00343c2b2a007388 */ /* 0x0003e40000000800 */
.L_x_28:
[----:B------:R-:W-:Y:S05]  /*26a0*/  WARPSYNC.ALL ;  /* 0x0000000000007948 */ /* 0x000fea0003800000 */
[----:B------:R-:W-:Y:S01]  /*26b0*/  BAR.SYNC.DEFER_BLOCKING 0x0 ;  /* 0x0000000000007b1d */ /* 0x000fe20000010000 */
[----:B------:R-:W-:Y:S02]  /*26c0*/  ISETP.NE.AND P0, PT, R10, RZ, PT ;  /* 0x000000ff0a00720c */ /* 0x000fe40003f05270 */
[----:B-1----:R-:W-:-:S03]  /*26d0*/  SHF.R.U64 R43, R30, UR7, R31 ;  /* 0x000000071e2b7c19 */ /* 0x002fc6000800121f */
[----:B------:R-:W-:Y:S01]  /*26e0*/  BSSY.RECONVERGENT B0, `(.L_x_30) ;  /* 0x0000028000007945 */ /* 0x000fe20003800200 */
[----:B------:R-:W-:Y:S01]  /*26f0*/  LOP3.LUT R43, R43, UR4, RZ, 0x30, !PT ;  /* 0x000000042b2b7c12 */ /* 0x000fe2000f8e30ff */
[----:B0-----:R-:W0:Y:S06]  /*2700*/  LDS R9, [R9+0x3410] ;  /* 0x0034100009097984 */ /* 0x001e2c0000000800 */
[----:B------:R-:W-:Y:S05]  /*2710*/  @P0 BRA `(.L_x_31) ;  /* 0x0000000000900947 */ /* 0x000fea0003800000 */
[----:B------:R-:W0:Y:S04]  /*2720*/  LDS R4, [R77] ;  /* 0x000000004d047984 */ /* 0x000e280000000800 */
[----:B------:R-:W1:Y:S04]  /*2730*/  LDS R42, [R77+0x400] ;  /* 0x000400004d2a7984 */ /* 0x000e680000000800 */
[----:B------:R-:W2:Y:S04]  /*2740*/  LDS R44, [R77+0x800] ;  /* 0x000800004d2c7984 */ /* 0x000ea80000000800 */
[----:B------:R-:W3:Y:S04]  /*2750*/  LDS R46, [R77+0xc00] ;  /* 0x000c00004d2e7984 */ /* 0x000ee80000000800 */
[----:B------:R-:W4:Y:S04]  /*2760*/  LDS R48, [R77+0x1000] ;  /* 0x001000004d307984 */ /* 0x000f280000000800 */
[----:B------:R-:W5:Y:S04]  /*2770*/  LDS R50, [R77+0x1400] ;  /* 0x001400004d327984 */ /* 0x000f680000000800 */
[----:B------:R-:W5:Y:S04]  /*2780*/  LDS R52, [R77+0x1800] ;  /* 0x001800004d347984 */ /* 0x000f680000000800 */
[----:B------:R-:W5:Y:S04]  /*2790*/  LDS R54, [R77+0x1c00] ;  /* 0x001c00004d367984 */ /* 0x000f680000000800 */
[----:B------:R-:W5:Y:S04]  /*27a0*/  LDS R56, [R77+0x2000] ;  /* 0x002000004d387984 */ /* 0x000f680000000800 */
[----:B------:R-:W5:Y:S04]  /*27b0*/  LDS R58, [R77+0x2400] ;  /* 0x002400004d3a7984 */ /* 0x000f680000000800 */
[----:B------:R-:W5:Y:S01]  /*27c0*/  LDS R60, [R77+0x2800] ;  /* 0x002800004d3c7984 */ /* 0x000f620000000800 */
[----:B0-----:R-:W-:-:S03]  /*27d0*/  IMAD.IADD R4, R9, 0x1, R4 ;  /* 0x0000000109047824 */ /* 0x001fc600078e0204 */
[----:B------:R-:W0:Y:S01]  /*27e0*/  LDS R62, [R77+0x2c00] ;  /* 0x002c00004d3e7984 */ /* 0x000e220000000800 */
[C---:B-1----:R-:W-:Y:S02]  /*27f0*/  IMAD.IADD R42, R9.reuse, 0x1, R42 ;  /* 0x00000001092a7824 */ /* 0x042fe400078e022a */
[C---:B--2---:R-:W-:Y:S01]  /*2800*/  IMAD.IADD R44, R9.reuse, 0x1, R44 ;  /* 0x00000001092c7824 */ /* 0x044fe200078e022c */
[----:B------:R1:W-:Y:S01]  /*2810*/  STS [R77], R4 ;  /* 0x000000044d007388 */ /* 0x0003e20000000800 */
[----:B---3--:R-:W-:-:S03]  /*2820*/  IMAD.IADD R46, R9, 0x1, R46 ;  /* 0x00000001092e7824 */ /* 0x008fc600078e022e */
[----:B------:R1:W-:Y:S01]  /*2830*/  STS [R77+0x400], R42 ;  /* 0x0004002a4d007388 */ /* 0x0003e20000000800 */
[----:B----4-:R-:W-:-:S03]  /*2840*/  IMAD.IADD R48, R9, 0x1, R48 ;  /* 0x0000000109307824 */ /* 0x010fc600078e0230 */
[----:B------:R1:W-:Y:S01]  /*2850*/  STS [R77+0x800], R44 ;  /* 0x0008002c4d007388 */ /* 0x0003e20000000800 */
[----:B-----5:R-:W-:-:S03]  /*2860*/  IMAD.IADD R50, R9, 0x1, R50 ;  /* 0x0000000109327824 */ /* 0x020fc600078e0232 */
[----:B------:R1:W-:Y:S01]  /*2870*/  STS [R77+0xc00], R46 ;  /* 0x000c002e4d007388 */ /* 0x0003e20000000800 */
[----:B------:R-:W-:-:S03]  /*2880*/  IMAD.IADD R52, R9, 0x1, R52 ;  /* 0x0000000109347824 */ /* 0x000fc600078e0234 */
        /* <DEDUP_REMOVED lines=9> */
[----:B0-----:R-:W-:-:S03]  /*2920*/  IMAD.IADD R62, R9, 0x1, R62 ;  /* 0x00000001093e7824 */ /* 0x001fc600078e023e */
[----:B------:R1:W-:Y:S04]  /*2930*/  STS [R77+0x2400], R58 ;  /* 0x0024003a4d007388 */ /* 0x0003e80000000800 */
[----:B------:R1:W-:Y:S04]  /*2940*/  STS [R77+0x2800], R60 ;  /* 0x0028003c4d007388 */ /* 0x0003e80000000800 */
[----:B------:R1:W-:Y:S02]  /*2950*/  STS [R77+0x2c00], R62 ;  /* 0x002c003e4d007388 */ /* 0x0003e40000000800 */
.L_x_31:
[----:B------:R-:W-:Y:S05]  /*2960*/  BSYNC.RECONVERGENT B0 ;  /* 0x0000000000007941 */ /* 0x000fea0003800200 */
.L_x_30:
[----:B------:R-:W-:Y:S01]  /*2970*/  BAR.SYNC.DEFER_BLOCKING 0x0 ;  /* 0x0000000000007b1d */ /* 0x000fe20000010000 */
[----:B------:R-:W-:Y:S01]  /*2980*/  R2P PR, R43, 0x7f ;  /* 0x0000007f2b007804 */ /* 0x000fe20000000000 */
[----:B-1----:R-:W-:Y:S01]  /*2990*/  IMAD.MOV.U32 R46, RZ, RZ, RZ ;  /* 0x000000ffff2e7224 */ /* 0x002fe200078e00ff */
[----:B------:R-:W-:-:S03]  /*29a0*/  SHF.R.U64 R51, R28, UR7, R29 ;  /* 0x000000071c337c19 */ /* 0x000fc6000800121d */
[----:B------:R-:W-:Y:S01]  /*29b0*/  BSSY.RECONVERGENT B0, `(.L_x_32) ;  /* 0x0000022000007945 */ /* 0x000fe20003800200 */
[----:B------:R-:W-:Y:S01]  /*29c0*/  LOP3.LUT R51, R51, UR4, RZ, 0x30, !PT ;  /* 0x0000000433337c12 */ /* 0x000fe2000f8e30ff */
[----:B------:R-:W1:Y:S06]  /*29d0*/  S2R R42, SR_LEMASK ;  /* 0x00000000002a7919 */ /* 0x000e6c0000003a00 */
[----:B------:R-:W-:Y:S02]  /*29e0*/  VOTE.ANY R4, PT, P0 ;  /* 0x0000000000047806 */ /* 0x000fe400000e0100 */
[----:B------:R-:W-:-:S02]  /*29f0*/  VOTE.ANY R45, PT, P1 ;  /* 0x00000000002d7806 */ /* 0x000fc400008e0100 */
[----:B------:R-:W-:Y:S02]  /*2a00*/  @!P0 LOP3.LUT R4, RZ, R4, RZ, 0x33, !PT ;  /* 0x00000004ff048212 */ /* 0x000fe400078e33ff */
[----:B------:R-:W-:Y:S02]  /*2a10*/  VOTE.ANY R47, PT, P2 ;  /* 0x00000000002f7806 */ /* 0x000fe400010e0100 */
[----:B------:R-:W-:Y:S02]  /*2a20*/  @!P1 LOP3.LUT R45, RZ, R45, RZ, 0x33, !PT ;  /* 0x0000002dff2d9212 */ /* 0x000fe400078e33ff */
[----:B------:R-:W-:Y:S02]  /*2a30*/  VOTE.ANY R49, PT, P3 ;  /* 0x0000000000317806 */ /* 0x000fe400018e0100 */
[----:B------:R-:W-:Y:S02]  /*2a40*/  @!P2 LOP3.LUT R47, RZ, R47, RZ, 0x33, !PT ;  /* 0x0000002fff2fa212 */ /* 0x000fe400078e33ff */
[----:B------:R-:W-:-:S02]  /*2a50*/  LOP3.LUT R4, R45, R4, RZ, 0xc0, !PT ;  /* 0x000000042d047212 */ /* 0x000fc400078ec0ff */
[----:B------:R-:W-:Y:S02]  /*2a60*/  @!P3 LOP3.LUT R49, RZ, R49, RZ, 0x33, !PT ;  /* 0x00000031ff31b212 */ /* 0x000fe400078e33ff */
[----:B------:R-:W-:Y:S02]  /*2a70*/  LOP3.LUT R4, R47, R4, RZ, 0xc0, !PT ;  /* 0x000000042f047212 */ /* 0x000fe400078ec0ff */
[----:B------:R-:W-:Y:S02]  /*2a80*/  VOTE.ANY R45, PT, P4 ;  /* 0x00000000002d7806 */ /* 0x000fe400020e0100 */
[----:B------:R-:W-:Y:S02]  /*2a90*/  LOP3.LUT P0, RZ, R43, 0x80, RZ, 0xc0, !PT ;  /* 0x000000802bff7812 */ /* 0x000fe4000780c0ff */
[----:B------:R-:W-:Y:S02]  /*2aa0*/  LOP3.LUT R4, R49, R4, RZ, 0xc0, !PT ;  /* 0x0000000431047212 */ /* 0x000fe400078ec0ff */
[----:B------:R-:W-:-:S02]  /*2ab0*/  VOTE.ANY R47, PT, P5 ;  /* 0x00000000002f7806 */ /* 0x000fc400028e0100 */
[----:B------:R-:W-:Y:S02]  /*2ac0*/  @!P4 LOP3.LUT R45, RZ, R45, RZ, 0x33, !PT ;  /* 0x0000002dff2dc212 */ /* 0x000fe400078e33ff */
[----:B------:R-:W-:Y:S02]  /*2ad0*/  @!P5 LOP3.LUT R47, RZ, R47, RZ, 0x33, !PT ;  /* 0x0000002fff2fd212 */ /* 0x000fe400078e33ff */
[----:B------:R-:W-:Y:S02]  /*2ae0*/  LOP3.LUT R4, R45, R4, RZ, 0xc0, !PT ;  /* 0x000000042d047212 */ /* 0x000fe400078ec0ff */
[----:B------:R-:W-:Y:S02]  /*2af0*/  VOTE.ANY R45, PT, P6 ;  /* 0x00000000002d7806 */ /* 0x000fe400030e0100 */
[----:B------:R-:W-:Y:S02]  /*2b00*/  LOP3.LUT R4, R47, R4, RZ, 0xc0, !PT ;  /* 0x000000042f047212 */ /* 0x000fe400078ec0ff */
[----:B------:R-:W-:-:S02]  /*2b10*/  VOTE.ANY R47, PT, P0 ;  /* 0x00000000002f7806 */ /* 0x000fc400000e0100 */
[----:B------:R-:W-:Y:S02]  /*2b20*/  @!P6 LOP3.LUT R45, RZ, R45, RZ, 0x33, !PT ;  /* 0x0000002dff2de212 */ /* 0x000fe400078e33ff */
[----:B------:R-:W-:Y:S02]  /*2b30*/  @!P0 LOP3.LUT R47, RZ, R47, RZ, 0x33, !PT ;  /* 0x0000002fff2f8212 */ /* 0x000fe400078e33ff */
[----:B------:R-:W-:-:S04]  /*2b40*/  LOP3.LUT R4, R45, R4, RZ, 0xc0, !PT ;  /* 0x000000042d047212 */ /* 0x000fc800078ec0ff */
[----:B------:R-:W-:-:S04]  /*2b50*/  LOP3.LUT R47, R47, R4, RZ, 0xc0, !PT ;  /* 0x000000042f2f7212 */ /* 0x000fc800078ec0ff */
[----:B------:R-:W2:Y:S01]  /*2b60*/  FLO.U32 R52, R47 ;  /* 0x0000002f00347300 */ /* 0x000ea200000e0000 */
[----:B-1----:R-:W-:-:S07]  /*2b70*/  LOP3.LUT R4, R42, R47, RZ, 0xc0, !PT ;  /* 0x0000002f2a047212 */ /* 0x002fce00078ec0ff */
[----:B------:R-:W1:Y:S01]  /*2b80*/  POPC R4, R4 ;  /* 0x0000000400047309 */ /* 0x000e620000000000 */
[----:B--2---:R-:W-:-:S13]  /*2b90*/  ISETP.NE.AND P0, PT, R3, R52, PT ;  /* 0x000000340300720c */ /* 0x004fda0003f05270 */
[----:B-1----:R-:W-:Y:S05]  /*2ba0*/  @P0 BRA `(.L_x_33) ;  /* 0x0000000000080947 */ /* 0x002fea0003800000 */
[----:B------:R-:W-:-:S05]  /*2bb0*/  IMAD R43, R43, 0x4, R6 ;  /* 0x000000042b2b7824 */ /* 0x000fca00078e0206 */
[----:B------:R1:W2:Y:S02]  /*2bc0*/  ATOMS.ADD R46, [R43], R4 ;  /* 0x000000042b2e738c */ /* 0x0002a40000000000 */
.L_x_33:
[----:B------:R-:W-:Y:S05]  /*2bd0*/  BSYNC.RECONVERGENT B0 ;  /* 0x0000000000007941 */ /* 0x000fea0003800200 */
.L_x_32:
[----:B------:R-:W-:Y:S01]  /*2be0*/  R2P PR, R51, 0x7f ;  /* 0x0000007f33007804 */ /* 0x000fe20000000000 */
[----:B--2---:R2:W3:Y:S01]  /*2bf0*/  SHFL.IDX PT, R47, R46, R52, 0x1f ;  /* 0x00001f342e2f7589 */ /* 0x0044e200000e0000 */
[----:B------:R-:W-:Y:S01]  /*2c00*/  SHF.R.U64 R49, R26, UR7, R27 ;  /* 0x000000071a317c19 */ /* 0x000fe2000800121b */
[----:B------:R-:W-:Y:S01]  /*2c10*/  BSSY.RECONVERGENT B0, `(.L_x_34) ;  /* 0x0000022000007945 */ /* 0x000fe20003800200 */
[----:B------:R-:W-:Y:S02]  /*2c20*/  IMAD.MOV.U32 R53, RZ, RZ, RZ ;  /* 0x000000ffff357224 */ /* 0x000fe400078e00ff */
[----:B------:R-:W-:-:S07]  /*2c30*/  LOP3.LUT R49, R49, UR4, RZ, 0x30, !PT ;  /* 0x0000000431317c12 */ /* 0x000fce000f8e30ff */
[----:B-1----:R-:W-:Y:S02]  /*2c40*/  VOTE.ANY R43, PT, P0 ;  /* 0x00000000002b7806 */ /* 0x002fe400000e0100 */
[----:B------:R-:W-:Y:S02]  /*2c50*/  VOTE.ANY R44, PT, P1 ;  /* 0x00000000002c7806 */ /* 0x000fe400008e0100 */
[----:B------:R-:W-:Y:S02]  /*2c60*/  @!P0 LOP3.LUT R43, RZ, R43, RZ, 0x33, !PT ;  /* 0x0000002bff2b8212 */ /* 0x000fe400078e33ff */
[----:B------:R-:W-:Y:S02]  /*2c70*/  VOTE.ANY R48, PT, P2 ;  /* 0x0000000000307806 */ /* 0x000fe400010e0100 */
[----:B------:R-:W-:Y:S02]  /*2c80*/  @!P1 LOP3.LUT R44, RZ, R44, RZ, 0x33, !PT ;  /* 0x0000002cff2c9212 */ /* 0x000fe400078e33ff */
[----:B------:R-:W-:-:S02]  /*2c90*/  @!P2 LOP3.LUT R48, RZ, R48, RZ, 0x33, !PT ;  /* 0x00000030ff30a212 */ /* 0x000fc400078e33ff */
[----:B------:R-:W-:Y:S02]  /*2ca0*/  LOP3.LUT R43, R44, R43, RZ, 0xc0, !PT ;  /* 0x0000002b2c2b7212 */ /* 0x000fe400078ec0ff */
[----:B------:R-:W-:Y:S02]  /*2cb0*/  VOTE.ANY R44, PT, P3 ;  /* 0x00000000002c7806 */ /* 0x000fe400018e0100 */
[----:B------:R-:W-:Y:S02]  /*2cc0*/  LOP3.LUT R43, R48, R43, RZ, 0xc0, !PT ;  /* 0x0000002b302b7212 */ /* 0x000fe400078ec0ff */
[----:B------:R-:W-:Y:S02]  /*2cd0*/  LOP3.LUT P0, RZ, R51, 0x80, RZ, 0xc0, !PT ;  /* 0x0000008033ff7812 */ /* 0x000fe4000780c0ff */
[----:B------:R-:W-:Y:S02]  /*2ce0*/  VOTE.ANY R48, PT, P4 ;  /* 0x0000000000307806 */ /* 0x000fe400020e0100 */
[----:B------:R-:W-:-:S02]  /*2cf0*/  @!P3 LOP3.LUT R44, RZ, R44, RZ, 0x33, !PT ;  /* 0x0000002cff2cb212 */ /* 0x000fc400078e33ff */
[----:B------:R-:W-:Y:S02]  /*2d00*/  @!P4 LOP3.LUT R48, RZ, R48, RZ, 0x33, !PT ;  /* 0x00000030ff30c212 */ /* 0x000fe400078e33ff */
[----:B------:R-:W-:Y:S02]  /*2d10*/  LOP3.LUT R43, R44, R43, RZ, 0xc0, !PT ;  /* 0x0000002b2c2b7212 */ /* 0x000fe400078ec0ff */
[----:B------:R-:W-:Y:S02]  /*2d20*/  VOTE.ANY R44, PT, P5 ;  /* 0x00000000002c7806 */ /* 0x000fe400028e0100 */
[----:B------:R-:W-:Y:S02]  /*2d30*/  LOP3.LUT R43, R48, R43, RZ, 0xc0, !PT ;  /* 0x0000002b302b7212 */ /* 0x000fe400078ec0ff */
[----:B------:R-:W-:Y:S02]  /*2d40*/  VOTE.ANY R48, PT, P6 ;  /* 0x0000000000307806 */ /* 0x000fe400030e0100 */
[----:B------:R-:W-:-:S02]  /*2d50*/  @!P5 LOP3.LUT R44, RZ, R44, RZ, 0x33, !PT ;  /* 0x0000002cff2cd212 */ /* 0x000fc400078e33ff */
[----:B------:R-:W-:Y:S02]  /*2d60*/  VOTE.ANY R50, PT, P0 ;  /* 0x0000000000327806 */ /* 0x000fe400000e0100 */
[----:B------:R-:W-:Y:S02]  /*2d70*/  @!P6 LOP3.LUT R48, RZ, R48, RZ, 0x33, !PT ;  /* 0x00000030ff30e212 */ /* 0x000fe400078e33ff */
[----:B------:R-:W-:Y:S02]  /*2d80*/  LOP3.LUT R43, R44, R43, RZ, 0xc0, !PT ;  /* 0x0000002b2c2b7212 */ /* 0x000fe400078ec0ff */
[----:B------:R-:W-:Y:S02]  /*2d90*/  @!P0 LOP3.LUT R50, RZ, R50, RZ, 0x33, !PT ;  /* 0x00000032ff328212 */ /* 0x000fe400078e33ff */
[----:B------:R-:W-:-:S04]  /*2da0*/  LOP3.LUT R43, R48, R43, RZ, 0xc0, !PT ;  /* 0x0000002b302b7212 */ /* 0x000fc800078ec0ff */
[----:B------:R-:W-:-:S04]  /*2db0*/  LOP3.LUT R43, R50, R43, RZ, 0xc0, !PT ;  /* 0x0000002b322b7212 */ /* 0x000fc800078ec0ff */
[----:B------:R-:W1:Y:S01]  /*2dc0*/  FLO.U32 R44, R43 ;  /* 0x0000002b002c7300 */ /* 0x000e6200000e0000 */
[----:B------:R-:W-:-:S07]  /*2dd0*/  LOP3.LUT R45, R42, R43, RZ, 0xc0, !PT ;  /* 0x0000002b2a2d7212 */ /* 0x000fce00078ec0ff */
[----:B------:R-:W4:Y:S01]  /*2de0*/  POPC R45, R45 ;  /* 0x0000002d002d7309 */ /* 0x000f220000000000 */
[----:B-1----:R-:W-:-:S13]  /*2df0*/  ISETP.NE.AND P0, PT, R3, R44, PT ;  /* 0x0000002c0300720c */ /* 0x002fda0003f05270 */
[----:B--234-:R-:W-:Y:S05]  /*2e00*/  @P0 BRA `(.L_x_35) ;  /* 0x0000000000080947 */ /* 0x01cfea0003800000 */
[----:B------:R-:W-:-:S05]  /*2e10*/  IMAD R46, R51, 0x4, R6 ;  /* 0x00000004332e7824 */ /* 0x000fca00078e0206 */
[----:B------:R1:W2:Y:S02]  /*2e20*/  ATOMS.ADD R53, [R46], R45 ;  /* 0x0000002d2e35738c */ /* 0x0002a40000000000 */
.L_x_35:
[----:B------:R-:W-:Y:S05]  /*2e30*/  BSYNC.RECONVERGENT B0 ;  /* 0x0000000000007941 */ /* 0x000fea0003800200 */
.L_x_34:
[----:B------:R-:W-:Y:S01]  /*2e40*/  R2P PR, R49, 0x7f ;  /* 0x0000007f31007804 */ /* 0x000fe20000000000 */
[----:B--2---:R2:W3:Y:S01]  /*2e50*/  SHFL.IDX PT, R44, R53, R44, 0x1f ;  /* 0x00001f2c352c7589 */ /* 0x0044e200000e0000 */
[----:B------:R-:W-:Y:S01]  /*2e60*/  SHF.R.U64 R51, R24, UR7, R25 ;  /* 0x0000000718337c19 */ /* 0x000fe20008001219 */
[----:B------:R-:W-:Y:S01]  /*2e70*/  BSSY.RECONVERGENT B0, `(.L_x_36) ;  /* 0x0000022000007945 */ /* 0x000fe20003800200 */
[----:B------:R-:W-:Y:S02]  /*2e80*/  IMAD.MOV.U32 R57, RZ, RZ, RZ ;  /* 0x000000ffff397224 */ /* 0x000fe400078e00ff */
[----:B------:R-:W-:-:S07]  /*2e90*/  LOP3.LUT R51, R51, UR4, RZ, 0x30, !PT ;  /* 0x0000000433337c12 */ /* 0x000fce000f8e30ff */
[----:B------:R-:W-:Y:S02]  /*2ea0*/  VOTE.ANY R43, PT, P0 ;  /* 0x00000000002b7806 */ /* 0x000fe400000e0100 */
[----:B-1----:R-:W-:Y:S02]  /*2eb0*/  VOTE.ANY R46, PT, P1 ;  /* 0x00000000002e7806 */ /* 0x002fe400008e0100 */
        /* <DEDUP_REMOVED lines=29> */
.L_x_37:
[----:B------:R-:W-:Y:S05]  /*3090*/  BSYNC.RECONVERGENT B0 ;  /* 0x0000000000007941 */ /* 0x000fea0003800200 */
.L_x_36:
[----:B------:R-:W-:Y:S01]  /*30a0*/  R2P PR, R51, 0x7f ;  /* 0x0000007f33007804 */ /* 0x000fe20000000000 */
[----:B--2---:R2:W3:Y:S01]  /*30b0*/  SHFL.IDX PT, R48, R57, R48, 0x1f ;  /* 0x00001f3039307589 */ /* 0x0044e200000e0000 */
[----:B------:R-:W-:Y:S11]  /*30c0*/  BSSY.RECONVERGENT B0, `(.L_x_38) ;  /* 0x0000023000007945 */ /* 0x000ff60003800200 */
[----:B-1----:R-:W-:-:S02]  /*30d0*/  VOTE.ANY R46, PT, P0 ;  /* 0x00000000002e7806 */ /* 0x002fc400000e0100 */
[----:B------:R-:W-:Y:S02]  /*30e0*/  VOTE.ANY R49, PT, P1 ;  /* 0x0000000000317806 */ /* 0x000fe400008e0100 */
[----:B------:R-:W-:Y:S02]  /*30f0*/  @!P0 LOP3.LUT R46, RZ, R46, RZ, 0x33, !PT ;  /* 0x0000002eff2e8212 */ /* 0x000fe400078e33ff */
[----:B------:R-:W-:Y:S02]  /*3100*/  VOTE.ANY R53, PT, P2 ;  /* 0x0000000000357806 */ /* 0x000fe400010e0100 */
[----:B------:R-:W-:Y:S02]  /*3110*/  @!P1 LOP3.LUT R49, RZ, R49, RZ, 0x33, !PT ;  /* 0x00000031ff319212 */ /* 0x000fe400078e33ff */
[----:B------:R-:W-:Y:S02]  /*3120*/  @!P2 LOP3.LUT R53, RZ, R53, RZ, 0x33, !PT ;  /* 0x00000035ff35a212 */ /* 0x000fe400078e33ff */
[----:B------:R-:W-:-:S02]  /*3130*/  LOP3.LUT R46, R49, R46, RZ, 0xc0, !PT ;  /* 0x0000002e312e7212 */ /* 0x000fc400078ec0ff */
[----:B------:R-:W-:Y:S02]  /*3140*/  VOTE.ANY R49, PT, P3 ;  /* 0x0000000000317806 */ /* 0x000fe400018e0100 */
[----:B------:R-:W-:Y:S02]  /*3150*/  LOP3.LUT R46, R53, R46, RZ, 0xc0, !PT ;  /* 0x0000002e352e7212 */ /* 0x000fe400078ec0ff */
[----:B------:R-:W-:Y:S02]  /*3160*/  LOP3.LUT P0, RZ, R51, 0x80, RZ, 0xc0, !PT ;  /* 0x0000008033ff7812 */ /* 0x000fe4000780c0ff */
[----:B------:R-:W-:Y:S02]  /*3170*/  VOTE.ANY R53, PT, P4 ;  /* 0x0000000000357806 */ /* 0x000fe400020e0100 */
[----:B------:R-:W-:Y:S02]  /*3180*/  @!P3 LOP3.LUT R49, RZ, R49, RZ, 0x33, !PT ;  /* 0x00000031ff31b212 */ /* 0x000fe400078e33ff */
[----:B------:R-:W-:-:S02]  /*3190*/  @!P4 LOP3.LUT R53, RZ, R53, RZ, 0x33, !PT ;  /* 0x00000035ff35c212 */ /* 0x000fc400078e33ff */
[----:B------:R-:W-:Y:S02]  /*31a0*/  LOP3.LUT R46, R49, R46, RZ, 0xc0, !PT ;  /* 0x0000002e312e7212 */ /* 0x000fe400078ec0ff */
[----:B------:R-:W-:Y:S02]  /*31b0*/  VOTE.ANY R49, PT, P5 ;  /* 0x0000000000317806 */ /* 0x000fe400028e0100 */
[----:B------:R-:W-:Y:S02]  /*31c0*/  LOP3.LUT R46, R53, R46, RZ, 0xc0, !PT ;  /* 0x0000002e352e7212 */ /* 0x000fe400078ec0ff */
[----:B------:R-:W-:Y:S02]  /*31d0*/  VOTE.ANY R53, PT, P6 ;  /* 0x0000000000357806 */ /* 0x000fe400030e0100 */
[----:B------:R-:W-:Y:S02]  /*31e0*/  @!P5 LOP3.LUT R49, RZ, R49, RZ, 0x33, !PT ;  /* 0x00000031ff31d212 */ /* 0x000fe400078e33ff */
[----:B------:R-:W-:-:S02]  /*31f0*/  VOTE.ANY R55, PT, P0 ;  /* 0x0000000000377806 */ /* 0x000fc400000e0100 */
[----:B------:R-:W-:Y:S02]  /*3200*/  @!P6 LOP3.LUT R53, RZ, R53, RZ, 0x33, !PT ;  /* 0x00000035ff35e212 */ /* 0x000fe400078e33ff */
[----:B------:R-:W-:Y:S02]  /*3210*/  LOP3.LUT R46, R49, R46, RZ, 0xc0, !PT ;  /* 0x0000002e312e7212 */ /* 0x000fe400078ec0ff */
[----:B------:R-:W-:Y:S02]  /*3220*/  @!P0 LOP3.LUT R55, RZ, R55, RZ, 0x33, !PT ;  /* 0x00000037ff378212 */ /* 0x000fe400078e33ff */
[----:B------:R-:W-:Y:S02]  /*3230*/  LOP3.LUT R46, R53, R46, RZ, 0xc0, !PT ;  /* 0x0000002e352e7212 */ /* 0x000fe400078ec0ff */
[----:B------:R-:W-:Y:S02]  /*3240*/  SHF.R.U64 R53, R22, UR7, R23 ;  /* 0x0000000716357c19 */ /* 0x000fe40008001217 */
[----:B------:R-:W-:Y:S01]  /*3250*/  LOP3.LUT R49, R55, R46, RZ, 0xc0, !PT ;  /* 0x0000002e37317212 */ /* 0x000fe200078ec0ff */
[----:B------:R-:W-:Y:S01]  /*3260*/  IMAD.MOV.U32 R55, RZ, RZ, RZ ;  /* 0x000000ffff377224 */ /* 0x000fe200078e00ff */
[----:B------:R-:W-:-:S02]  /*3270*/  LOP3.LUT R53, R53, UR4, RZ, 0x30, !PT ;  /* 0x0000000435357c12 */ /* 0x000fc4000f8e30ff */
[----:B------:R-:W1:Y:S01]  /*3280*/  FLO.U32 R50, R49 ;  /* 0x0000003100327300 */ /* 0x000e6200000e0000 */
[----:B------:R-:W-:-:S07]  /*3290*/  LOP3.LUT R46, R42, R49, RZ, 0xc0, !PT ;  /* 0x000000312a2e7212 */ /* 0x000fce00078ec0ff */
[----:B------:R-:W4:Y:S01]  /*32a0*/  POPC R46, R46 ;  /* 0x0000002e002e7309 */ /* 0x000f220000000000 */
[----:B-1----:R-:W-:-:S13]  /*32b0*/  ISETP.NE.AND P0, PT, R3, R50, PT ;  /* 0x000000320300720c */ /* 0x002fda0003f05270 */
[----:B--234-:R-:W-:Y:S05]  /*32c0*/  @P0 BRA `(.L_x_39) ;  /* 0x0000000000080947 */ /* 0x01cfea0003800000 */
[----:B------:R-:W-:-:S05]  /*32d0*/  IMAD R51, R51, 0x4, R6 ;  /* 0x0000000433337824 */ /* 0x000fca00078e0206 */
[----:B------:R1:W2:Y:S02]  /*32e0*/  ATOMS.ADD R55, [R51], R46 ;  /* 0x0000002e3337738c */ /* 0x0002a40000000000 */
.L_x_39:
[----:B------:R-:W-:Y:S05]  /*32f0*/  BSYNC.RECONVERGENT B0 ;  /* 0x0000000000007941 */ /* 0x000fea0003800200 */
.L_x_38:
[----:B------:R-:W-:Y:S01]  /*3300*/  R2P PR, R53, 0x7f ;  /* 0x0000007f35007804 */ /* 0x000fe20000000000 */
[----:B-12---:R1:W2:Y:S01]  /*3310*/  SHFL.IDX PT, R51, R55, R50, 0x1f ;  /* 0x00001f3237337589 */ /* 0x0062a200000e0000 */
[----:B------:R-:W-:Y:S01]  /*3320*/  SHF.R.U64 R57, R20, UR7, R21 ;  /* 0x0000000714397c19 */ /* 0x000fe20008001215 */
[----:B------:R-:W-:Y:S01]  /*3330*/  BSSY.RECONVERGENT B0, `(.L_x_40) ;  /* 0x0000022000007945 */ /* 0x000fe20003800200 */
[----:B------:R-:W-:Y:S02]  /*3340*/  IMAD.MOV.U32 R59, RZ, RZ, RZ ;  /* 0x000000ffff3b7224 */ /* 0x000fe400078e00ff */
[----:B------:R-:W-:-:S07]  /*3350*/  LOP3.LUT R57, R57, UR4, RZ, 0x30, !PT ;  /* 0x0000000439397c12 */ /* 0x000fce000f8e30ff */
[----:B------:R-:W-:Y:S02]  /*3360*/  VOTE.ANY R49, PT, P0 ;  /* 0x0000000000317806 */ /* 0x000fe400000e0100 */
        /* <DEDUP_REMOVED lines=23> */
[----:B------:R-:W3:Y:S01]  /*34e0*/  FLO.U32 R52, R61 ;  /* 0x0000003d00347300 */ /* 0x000ee200000e0000 */
[----:B------:R-:W-:-:S07]  /*34f0*/  LOP3.LUT R49, R42, R61, RZ, 0xc0, !PT ;  /* 0x0000003d2a317212 */ /* 0x000fce00078ec0ff */
[----:B------:R-:W4:Y:S01]  /*3500*/  POPC R49, R49 ;  /* 0x0000003100317309 */ /* 0x000f220000000000 */
[----:B---3--:R-:W-:-:S13]  /*3510*/  ISETP.NE.AND P0, PT, R3, R52, PT ;  /* 0x000000340300720c */ /* 0x008fda0003f05270 */
[----:B-12-4-:R-:W-:Y:S05]  /*3520*/  @P0 BRA `(.L_x_41) ;  /* 0x0000000000080947 */ /* 0x016fea0003800000 */
[----:B------:R-:W-:-:S05]  /*3530*/  IMAD R50, R53, 0x4, R6 ;  /* 0x0000000435327824 */ /* 0x000fca00078e0206 */
[----:B------:R1:W2:Y:S02]  /*3540*/  ATOMS.ADD R59, [R50], R49 ;  /* 0x00000031323b738c */ /* 0x0002a40000000000 */
.L_x_41:
[----:B------:R-:W-:Y:S05]  /*3550*/  BSYNC.RECONVERGENT B0 ;  /* 0x0000000000007941 */ /* 0x000fea0003800200 */
.L_x_40:
        /* <DEDUP_REMOVED lines=25> */
[----:B------:R-:W-:Y:S01]  /*36f0*/  LOP3.LUT R50, R55, R50, RZ, 0xc0, !PT ;  /* 0x0000003237327212 */ /* 0x000fe200078ec0ff */
[----:B------:R-:W-:-:S03]  /*3700*/  IMAD.MOV.U32 R55, RZ, RZ, RZ ;  /* 0x000000ffff377224 */ /* 0x000fc600078e00ff */
[----:B------:R-:W-:-:S04]  /*3710*/  LOP3.LUT R61, R61, R50, RZ, 0xc0, !PT ;  /* 0x000000323d3d7212 */ /* 0x000fc800078ec0ff */
[----:B------:R-:W1:Y:S01]  /*3720*/  FLO.U32 R54, R61 ;  /* 0x0000003d00367300 */ /* 0x000e6200000e0000 */
[----:B------:R-:W-:-:S07]  /*3730*/  LOP3.LUT R50, R42, R61, RZ, 0xc0, !PT ;  /* 0x0000003d2a327212 */ /* 0x000fce00078ec0ff */
[----:B------:R-:W4:Y:S01]  /*3740*/  POPC R50, R50 ;  /* 0x0000003200327309 */ /* 0x000f220000000000 */
[----:B-1----:R-:W-:-:S13]  /*3750*/  ISETP.NE.AND P0, PT, R3, R54, PT ;  /* 0x000000360300720c */ /* 0x002fda0003f05270 */
[----:B--234-:R-:W-:Y:S05]  /*3760*/  @P0 BRA `(.L_x_43) ;  /* 0x0000000000080947 */ /* 0x01cfea0003800000 */
[----:B------:R-:W-:-:S06]  /*3770*/  IMAD R55, R57, 0x4, R6 ;  /* 0x0000000439377824 */ /* 0x000fcc00078e0206 */
[----:B------:R1:W2:Y:S02]  /*3780*/  ATOMS.ADD R55, [R55], R50 ;  /* 0x000000323737738c */ /* 0x0002a40000000000 */
.L_x_43:
[----:B------:R-:W-:Y:S05]  /*3790*/  BSYNC.RECONVERGENT B0 ;  /* 0x0000000000007941 */ /* 0x000fea0003800200 */
.L_x_42:
[----:B------:R-:W-:Y:S01]  /*37a0*/  R2P PR, R11, 0x7f ;  /* 0x0000007f0b007804 */ /* 0x000fe20000000000 */
[----:B--2---:R2:W3:Y:S01]  /*37b0*/  SHFL.IDX PT, R55, R55, R54, 0x1f ;  /* 0x00001f3637377589 */ /* 0x0044e200000e0000 */
[----:B------:R-:W-:Y:S01]  /*37c0*/  BSSY.RECONVERGENT B0, `(.L_x_44) ;  /* 0x0000021000007945 */ /* 0x000fe20003800200 */
[----:B------:R-:W-:-:S10]  /*37d0*/  IMAD.MOV.U32 R57, RZ, RZ, RZ ;  /* 0x000000ffff397224 */ /* 0x000fd400078e00ff */
        /* <DEDUP_REMOVED lines=24> */
[----:B------:R-:W4:Y:S01]  /*3960*/  FLO.U32 R56, R59 ;  /* 0x0000003b00387300 */ /* 0x000f2200000e0000 */
[----:B------:R-:W-:-:S07]  /*3970*/  LOP3.LUT R53, R42, R59, RZ, 0xc0, !PT ;  /* 0x0000003b2a357212 */ /* 0x000fce00078ec0ff */
[----:B------:R-:W0:Y:S01]  /*3980*/  POPC R53, R53 ;  /* 0x0000003500357309 */ /* 0x000e220000000000 */
[----:B----4-:R-:W-:-:S13]  /*3990*/  ISETP.NE.AND P0, PT, R3, R56, PT ;  /* 0x000000380300720c */ /* 0x010fda0003f05270 */
[----:B0-23--:R-:W-:Y:S05]  /*39a0*/  @P0 BRA `(.L_x_45) ;  /* 0x0000000000080947 */ /* 0x00dfea0003800000 */
[----:B------:R-:W-:-:S05]  /*39b0*/  IMAD R54, R11, 0x4, R6 ;  /* 0x000000040b367824 */ /* 0x000fca00078e0206 */
[----:B------:R0:W2:Y:S02]  /*39c0*/  ATOMS.ADD R57, [R54], R53 ;  /* 0x000000353639738c */ /* 0x0000a40000000000 */
.L_x_45:
[----:B------:R-:W-:Y:S05]  /*39d0*/  BSYNC.RECONVERGENT B0 ;  /* 0x0000000000007941 */ /* 0x000fea0003800200 */
.L_x_44:
[----:B------:R-:W-:Y:S01]  /*39e0*/  R2P PR, R71, 0x7f ;  /* 0x0000007f47007804 */ /* 0x000fe20000000000 */
[----:B------:R-:W-:Y:S01]  /*39f0*/  BSSY.RECONVERGENT B0, `(.L_x_46) ;  /* 0x0000022000007945 */ /* 0x000fe20003800200 */
[----:B------:R-:W-:-:S11]  /*3a00*/  IMAD.MOV.U32 R59, RZ, RZ, RZ ;  /* 0x000000ffff3b7224 */ /* 0x000fd600078e00ff */
[----:B------:R-:W-:Y:S02]  /*3a10*/  VOTE.ANY R11, PT, P0 ;  /* 0x00000000000b7806 */ /* 0x000fe400000e0100 */
[----:B0-----:R-:W-:Y:S02]  /*3a20*/  VOTE.ANY R54, PT, P1 ;  /* 0x0000000000367806 */ /* 0x001fe400008e0100 */
        /* <DEDUP_REMOVED lines=19> */
[----:B------:R-:W-:Y:S01]  /*3b60*/  @!P0 LOP3.LUT R60, RZ, R60, RZ, 0x33, !PT ;  /* 0x0000003cff3c8212 */ /* 0x000fe200078e33ff */
[----:B--2---:R0:W2:Y:S01]  /*3b70*/  SHFL.IDX PT, R54, R57, R56, 0x1f ;  /* 0x00001f3839367589 */ /* 0x0040a200000e0000 */
[----:B------:R-:W-:-:S04]  /*3b80*/  LOP3.LUT R11, R58, R11, RZ, 0xc0, !PT ;  /* 0x0000000b3a0b7212 */ /* 0x000fc800078ec0ff */
[----:B------:R-:W-:-:S04]  /*3b90*/  LOP3.LUT R61, R60, R11, RZ, 0xc0, !PT ;  /* 0x0000000b3c3d7212 */ /* 0x000fc800078ec0ff */
[----:B------:R-:W3:Y:S01]  /*3ba0*/  FLO.U32 R58, R61 ;  /* 0x0000003d003a7300 */ /* 0x000ee200000e0000 */
[----:B------:R-:W-:-:S07]  /*3bb0*/  LOP3.LUT R11, R42, R61, RZ, 0xc0, !PT ;  /* 0x0000003d2a0b7212 */ /* 0x000fce00078ec0ff */
[----:B------:R-:W4:Y:S01]  /*3bc0*/  POPC R11, R11 ;  /* 0x0000000b000b7309 */ /* 0x000f220000000000 */
[----:B---3--:R-:W-:-:S13]  /*3bd0*/  ISETP.NE.AND P0, PT, R3, R58, PT ;  /* 0x0000003a0300720c */ /* 0x008fda0003f05270 */
[----:B0-2-4-:R-:W-:Y:S05]  /*3be0*/  @P0 BRA `(.L_x_47) ;  /* 0x0000000000080947 */ /* 0x015fea0003800000 */
[----:B------:R-:W-:-:S05]  /*3bf0*/  IMAD R56, R71, 0x4, R6 ;  /* 0x0000000447387824 */ /* 0x000fca00078e0206 */
[----:B------:R0:W2:Y:S02]  /*3c00*/  ATOMS.ADD R59, [R56], R11 ;  /* 0x0000000b383b738c */ /* 0x0000a40000000000 */
.L_x_47:
[----:B------:R-:W-:Y:S05]  /*3c10*/  BSYNC.RECONVERGENT B0 ;  /* 0x0000000000007941 */ /* 0x000fea0003800200 */
.L_x_46:
[----:B------:R-:W-:Y:S01]  /*3c20*/  R2P PR, R73, 0x7f ;  /* 0x0000007f49007804 */ /* 0x000fe20000000000 */
[----:B--2---:R2:W3:Y:S01]  /*3c30*/  SHFL.IDX PT, R58, R59, R58, 0x1f ;  /* 0x00001f3a3b3a7589 */ /* 0x0044e200000e0000 */
[----:B------:R-:W-:Y:S11]  /*3c40*/  BSSY.RECONVERGENT B0, `(.L_x_48) ;  /* 0x0000021000007945 */ /* 0x000ff60003800200 */
[----:B0-----:R-:W-:-:S02]  /*3c50*/  VOTE.ANY R56, PT, P0 ;  /* 0x0000000000387806 */ /* 0x001fc400000e0100 */
        /* <DEDUP_REMOVED lines=19> */
[----:B------:R-:W-:Y:S01]  /*3d90*/  LOP3.LUT R56, R57, R56, RZ, 0xc0, !PT ;  /* 0x0000003839387212 */ /* 0x000fe200078ec0ff */
[----:B------:R-:W-:Y:S01]  /*3da0*/  IMAD.MOV.U32 R57, RZ, RZ, RZ ;  /* 0x000000ffff397224 */ /* 0x000fe200078e00ff */
[----:B------:R-:W-:Y:S02]  /*3db0*/  @!P0 LOP3.LUT R63, RZ, R63, RZ, 0x33, !PT ;  /* 0x0000003fff3f8212 */ /* 0x000fe400078e33ff */
[----:B------:R-:W-:-:S04]  /*3dc0*/  LOP3.LUT R56, R61, R56, RZ, 0xc0, !PT ;  /* 0x000000383d387212 */ /* 0x000fc800078ec0ff */
[----:B------:R-:W-:-:S04]  /*3dd0*/  LOP3.LUT R63, R63, R56, RZ, 0xc0, !PT ;  /* 0x000000383f3f7212 */ /* 0x000fc800078ec0ff */
[----:B------:R-:W0:Y:S01]  /*3de0*/  FLO.U32 R60, R63 ;  /* 0x0000003f003c7300 */ /* 0x000e2200000e0000 */
[----:B------:R-:W-:-:S07]  /*3df0*/  LOP3.LUT R56, R42, R63, RZ, 0xc0, !PT ;  /* 0x0000003f2a387212 */ /* 0x000fce00078ec0ff */
[----:B------:R-:W4:Y:S01]  /*3e00*/  POPC R56, R56 ;  /* 0x0000003800387309 */ /* 0x000f220000000000 */
[----:B0-----:R-:W-:-:S13]  /*3e10*/  ISETP.NE.AND P0, PT, R3, R60, PT ;  /* 0x0000003c0300720c */ /* 0x001fda0003f05270 */
[----:B--234-:R-:W-:Y:S05]  /*3e20*/  @P0 BRA `(.L_x_49) ;  /* 0x0000000000080947 */ /* 0x01cfea0003800000 */
[----:B------:R-:W-:-:S06]  /*3e30*/  IMAD R57, R73, 0x4, R6 ;  /* 0x0000000449397824 */ /* 0x000fcc00078e0206 */
[----:B------:R0:W2:Y:S02]  /*3e40*/  ATOMS.ADD R57, [R57], R56 ;  /* 0x000000383939738c */ /* 0x0000a40000000000 */
.L_x_49:
[----:B------:R-:W-:Y:S05]  /*3e50*/  BSYNC.RECONVERGENT B0 ;  /* 0x0000000000007941 */ /* 0x000fea0003800200 */
.L_x_48:
[----:B------:R-:W-:Y:S01]  /*3e60*/  R2P PR, R75, 0x7f ;  /* 0x0000007f4b007804 */ /* 0x000fe20000000000 */
[----:B--2---:R2:W3:Y:S01]  /*3e70*/  SHFL.IDX PT, R57, R57, R60, 0x1f ;  /* 0x00001f3c39397589 */ /* 0x0044e200000e0000 */
        /* <DEDUP_REMOVED lines=35> */
.L_x_51:
[----:B------:R-:W-:Y:S05]  /*40b0*/  BSYNC.RECONVERGENT B0 ;  /* 0x0000000000007941 */ /* 0x000fea0003800200 */
.L_x_50:
[----:B------:R-:W-:Y:S01]  /*40c0*/  R2P PR, R61, 0x7f ;  /* 0x0000007f3d007804 */ /* 0x000fe20000000000 */
[----:B--2---:R2:W3:Y:S01]  /*40d0*/  SHFL.IDX PT, R62, R63, R62, 0x1f ;  /* 0x00001f3e3f3e7589 */ /* 0x0044e200000e0000 */
[----:B------:R-:W-:Y:S11]  /*40e0*/  BSSY.RECONVERGENT B0, `(.L_x_52) ;  /* 0x0000023000007945 */ /* 0x000ff60003800200 */
[----:B0-----:R-:W-:-:S02]  /*40f0*/  VOTE.ANY R60, PT, P0 ;  /* 0x00000000003c7806 */ /* 0x001fc400000e0100 */
[----:B------:R-:W-:Y:S02]  /*4100*/  VOTE.ANY R65, PT, P1 ;  /* 0x0000000000417806 */ /* 0x000fe400008e0100 */
[----:B------:R-:W-:Y:S02]  /*4110*/  @!P0 LOP3.LUT R60, RZ, R60, RZ, 0x33, !PT ;  /* 0x0000003cff3c8212 */ /* 0x000fe400078e33ff */
[----:B------:R-:W-:Y:S02]  /*4120*/  @!P1 LOP3.LUT R65, RZ, R65, RZ, 0x33, !PT ;  /* 0x00000041ff419212 */ /* 0x000fe400078e33ff */
[----:B------:R-:W-:Y:S02]  /*4130*/  VOTE.ANY R71, PT, P2 ;  /* 0x0000000000477806 */ /* 0x000fe400010e0100 */
[----:B------:R-:W-:Y:S02]  /*4140*/  LOP3.LUT R60, R65, R60, RZ, 0xc0, !PT ;  /* 0x0000003c413c7212 */ /* 0x000fe400078ec0ff */
[----:B------:R-:W-:-:S02]  /*4150*/  VOTE.ANY R65, PT, P3 ;  /* 0x0000000000417806 */ /* 0x000fc400018e0100 */
[----:B------:R-:W-:Y:S02]  /*4160*/  @!P2 LOP3.LUT R71, RZ, R71, RZ, 0x33, !PT ;  /* 0x00000047ff47a212 */ /* 0x000fe400078e33ff */
[----:B------:R-:W-:Y:S02]  /*4170*/  @!P3 LOP3.LUT R65, RZ, R65, RZ, 0x33, !PT ;  /* 0x00000041ff41b212 */ /* 0x000fe400078e33ff */
[----:B------:R-:W-:Y:S02]  /*4180*/  LOP3.LUT R60, R71, R60, RZ, 0xc0, !PT ;  /* 0x0000003c473c7212 */ /* 0x000fe400078ec0ff */
[----:B------:R-:W-:Y:S02]  /*4190*/  LOP3.LUT P0, RZ, R61, 0x80, RZ, 0xc0, !PT ;  /* 0x000000803dff7812 */ /* 0x000fe4000780c0ff */
[----:B------:R-:W-:Y:S02]  /*41a0*/  VOTE.ANY R71, PT, P4 ;  /* 0x0000000000477806 */ /* 0x000fe400020e0100 */
[----:B------:R-:W-:-:S02]  /*41b0*/  LOP3.LUT R60, R65, R60, RZ, 0xc0, !PT ;  /* 0x0000003c413c7212 */ /* 0x000fc400078ec0ff */
[----:B------:R-:W-:Y:S02]  /*41c0*/  VOTE.ANY R65, PT, P5 ;  /* 0x0000000000417806 */ /* 0x000fe400028e0100 */
[----:B------:R-:W-:Y:S02]  /*41d0*/  @!P4 LOP3.LUT R71, RZ, R71, RZ, 0x33, !PT ;  /* 0x00000047ff47c212 */ /* 0x000fe400078e33ff */
[----:B------:R-:W-:Y:S02]  /*41e0*/  @!P5 LOP3.LUT R65, RZ, R65, RZ, 0x33, !PT ;  /* 0x00000041ff41d212 */ /* 0x000fe400078e33ff */
[----:B------:R-:W-:Y:S02]  /*41f0*/  LOP3.LUT R60, R71, R60, RZ, 0xc0, !PT ;  /* 0x0000003c473c7212 */ /* 0x000fe400078ec0ff */
[----:B------:R-:W-:Y:S02]  /*4200*/  VOTE.ANY R71, PT, P6 ;  /* 0x0000000000477806 */ /* 0x000fe400030e0100 */
[----:B------:R-:W-:-:S02]  /*4210*/  LOP3.LUT R60, R65, R60, RZ, 0xc0, !PT ;  /* 0x0000003c413c7212 */ /* 0x000fc400078ec0ff */
[----:B------:R-:W-:Y:S02]  /*4220*/  VOTE.ANY R65, PT, P0 ;  /* 0x0000000000417806 */ /* 0x000fe400000e0100 */
[----:B------:R-:W-:Y:S02]  /*4230*/  @!P6 LOP3.LUT R71, RZ, R71, RZ, 0x33, !PT ;  /* 0x00000047ff47e212 */ /* 0x000fe400078e33ff */
[----:B------:R-:W-:Y:S02]  /*4240*/  @!P0 LOP3.LUT R65, RZ, R65, RZ, 0x33, !PT ;  /* 0x00000041ff418212 */ /* 0x000fe400078e33ff */
[----:B------:R-:W-:Y:S01]  /*4250*/  LOP3.LUT R60, R71, R60, RZ, 0xc0, !PT ;  /* 0x0000003c473c7212 */ /* 0x000fe200078ec0ff */
[----:B------:R-:W-:-:S03]  /*4260*/  IMAD.MOV.U32 R71, RZ, RZ, RZ ;  /* 0x000000ffff477224 */ /* 0x000fc600078e00ff */
[----:B------:R-:W-:Y:S02]  /*4270*/  LOP3.LUT R73, R65, R60, RZ, 0xc0, !PT ;  /* 0x0000003c41497212 */ /* 0x000fe400078ec0ff */
[----:B------:R-:W-:Y:S02]  /*4280*/  SHF.R.U64 R65, R32, UR7, R33 ;  /* 0x0000000720417c19 */ /* 0x000fe40008001221 */
[----:B------:R-:W0:Y:S01]  /*4290*/  FLO.U32 R64, R73 ;  /* 0x0000004900407300 */ /* 0x000e2200000e0000 */
[----:B------:R-:W-:Y:S02]  /*42a0*/  LOP3.LUT R60, R42, R73, RZ, 0xc0, !PT ;  /* 0x000000492a3c7212 */ /* 0x000fe400078ec0ff */
[----:B------:R-:W-:-:S05]  /*42b0*/  LOP3.LUT R65, R65, UR4, RZ, 0x30, !PT ;  /* 0x0000000441417c12 */ /* 0x000fca000f8e30ff */
[----:B------:R-:W4:Y:S01]  /*42c0*/  POPC R60, R60 ;  /* 0x0000003c003c7309 */ /* 0x000f220000000000 */
[----:B0-----:R-:W-:-:S13]  /*42d0*/  ISETP.NE.AND P0, PT, R3, R64, PT ;  /* 0x000000400300720c */ /* 0x001fda0003f05270 */
[----:B--234-:R-:W-:Y:S05]  /*42e0*/  @P0 BRA `(.L_x_53) ;  /* 0x0000000000080947 */ /* 0x01cfea0003800000 */
[----:B------:R-:W-:-:S05]  /*42f0*/  IMAD R61, R61, 0x4, R6 ;  /* 0x000000043d3d7824 */ /* 0x000fca00078e0206 */
[----:B------:R0:W2:Y:S02]  /*4300*/  ATOMS.ADD R71, [R61], R60 ;  /* 0x0000003c3d47738c */ /* 0x0000a40000000000 */
.L_x_53:
[----:B------:R-:W-:Y:S05]  /*4310*/  BSYNC.RECONVERGENT B0 ;  /* 0x0000000000007941 */ /* 0x000fea0003800200 */
.L_x_52:
[----:B------:R-:W-:Y:S01]  /*4320*/  R2P PR, R65, 0x7f ;  /* 0x0000007f41007804 */ /* 0x000fe20000000000 */
[----:B--2---:R2:W3:Y:S01]  /*4330*/  SHFL.IDX PT, R71, R71, R64, 0x1f ;  /* 0x00001f4047477589 */ /* 0x0044e200000e0000 */
[----:B------:R-:W-:Y:S11]  /*4340*/  BSSY.RECONVERGENT B0, `(.L_x_54) ;  /* 0x0000021000007945 */ /* 0x000ff60003800200 */
[----:B0-----:R-:W-:-:S02]  /*4350*/  VOTE.ANY R61, PT, P0 ;  /* 0x00000000003d7806 */ /* 0x001fc400000e0100 */
[----:B------:R-:W-:Y:S02]  /*4360*/  VOTE.ANY R70, PT, P1 ;  /* 0x0000000000467806 */ /* 0x000fe400008e0100 */
[----:B------:R-:W-:Y:S02]  /*4370*/  @!P0 LOP3.LUT R61, RZ, R61, RZ, 0x33, !PT ;  /* 0x0000003dff3d8212 */ /* 0x000fe400078e33ff */
[----:B------:R-:W-:Y:S02]  /*4380*/  @!P1 LOP3.LUT R70, RZ, R70, RZ, 0x33, !PT ;  /* 0x00000046ff469212 */ /* 0x000fe400078e33ff */
[----:B------:R-:W-:Y:S02]  /*4390*/  LOP3.LUT P0, RZ, R65, 0x80, RZ, 0xc0, !PT ;  /* 0x0000008041ff7812 */ /* 0x000fe4000780c0ff */
[----:B------:R-:W-:Y:S02]  /*43a0*/  LOP3.LUT R61, R70, R61, RZ, 0xc0, !PT ;  /* 0x0000003d463d7212 */ /* 0x000fe400078ec0ff */
[----:B------:R-:W-:-:S04]  /*43b0*/  VOTE.ANY R70, PT, P2 ;  /* 0x0000000000467806 */ /* 0x000fc800010e0100 */
[----:B------:R-:W-:-:S04]  /*43c0*/  @!P2 LOP3.LUT R70, RZ, R70, RZ, 0x33, !PT ;  /* 0x00000046ff46a212 */ /* 0x000fc800078e33ff */
        /* <DEDUP_REMOVED lines=15> */
[----:B------:R-:W-:-:S04]  /*44c0*/  LOP3.LUT R61, R70, R61, RZ, 0xc0, !PT ;  /* 0x0000003d463d7212 */ /* 0x000fc800078ec0ff */
[----:B------:R-:W0:Y:S01]  /*44d0*/  FLO.U32 R70, R61 ;  /* 0x0000003d00467300 */ /* 0x000e2200000e0000 */
[----:B------:R-:W-:-:S07]  /*44e0*/  LOP3.LUT R42, R42, R61, RZ, 0xc0, !PT ;  /* 0x0000003d2a2a7212 */ /* 0x000fce00078ec0ff */
[----:B------:R-:W4:Y:S01]  /*44f0*/  POPC R42, R42 ;  /* 0x0000002a002a7309 */ /* 0x000f220000000000 */
[----:B0-----:R-:W-:Y:S01]  /*4500*/  ISETP.NE.AND P0, PT, R3, R70, PT ;  /* 0x000000460300720c */ /* 0x001fe20003f05270 */
[----:B------:R-:W-:-:S12]  /*4510*/  IMAD.MOV.U32 R3, RZ, RZ, RZ ;  /* 0x000000ffff037224 */ /* 0x000fd800078e00ff */
[----:B--234-:R-:W-:Y:S05]  /*4520*/  @P0 BRA `(.L_x_55) ;  /* 0x0000000000080947 */ /* 0x01cfea0003800000 */
[----:B------:R-:W-:-:S06]  /*4530*/  IMAD R3, R65, 0x4, R6 ;  /* 0x0000000441037824 */ /* 0x000fcc00078e0206 */
[----:B------:R0:W2:Y:S02]  /*4540*/  ATOMS.ADD R3, [R3], R42 ;  /* 0x0000002a0303738c */ /* 0x0000a40000000000 */
.L_x_55:
[----:B------:R-:W-:Y:S05]  /*4550*/  BSYNC.RECONVERGENT B0 ;  /* 0x0000000000007941 */ /* 0x000fea0003800200 */
.L_x_54:
[----:B------:R-:W-:Y:S01]  /*4560*/  BAR.SYNC.DEFER_BLOCKING 0x0 ;  /* 0x0000000000007b1d */ /* 0x000fe20000010000 */
[----:B------:R-:W-:Y:S01]  /*4570*/  IMAD.IADD R47, R4, 0x1, R47 ;  /* 0x00000001042f7824 */ /* 0x000fe200078e022f */
[----:B------:R-:W-:Y:S01]  /*4580*/  ISETP.NE.AND P0, PT, R10, RZ, PT ;  /* 0x000000ff0a00720c */ /* 0x000fe20003f05270 */
[----:B------:R-:W-:Y:S02]  /*4590*/  IMAD.IADD R45, R45, 0x1, R44 ;  /* 0x000000012d2d7824 */ /* 0x000fe400078e022c */
[----:B------:R-:W-:Y:S01]  /*45a0*/  IMAD.IADD R63, R43, 0x1, R48 ;  /* 0x000000012b3f7824 */ /* 0x000fe200078e0230 */
[----:B------:R-:W-:Y:S01]  /*45b0*/  BSSY B1, `(.L_x_56) ;  /* 0x0000049000017945 */ /* 0x000fe20003800000 */
[----:B------:R-:W-:Y:S01]  /*45c0*/  IMAD.IADD R51, R46, 0x1, R51 ;  /* 0x000000012e337824 */ /* 0x000fe200078e0233 */
[----:B--2---:R2:W3:Y:S01]  /*45d0*/  SHFL.IDX PT, R61, R3, R70, 0x1f ;  /* 0x00001f46033d7589 */ /* 0x0044e200000e0000 */
[----:B------:R-:W-:Y:S02]  /*45e0*/  IMAD.IADD R65, R49, 0x1, R52 ;  /* 0x0000000131417824 */ /* 0x000fe400078e0234 */
[----:B------:R-:W-:-:S02]  /*45f0*/  IMAD.IADD R55, R50, 0x1, R55 ;  /* 0x0000000132377824 */ /* 0x000fc400078e0237 */
[----:B------:R-:W-:Y:S02]  /*4600*/  IMAD R43, R45, 0x8, R0 ;  /* 0x000000082d2b7824 */ /* 0x000fe400078e0200 */
[----:B------:R-:W-:Y:S02]  /*4610*/  IMAD.IADD R73, R53, 0x1, R54 ;  /* 0x0000000135497824 */ /* 0x000fe400078e0236 */
[----:B------:R-:W-:Y:S02]  /*4620*/  IMAD.IADD R11, R11, 0x1, R58 ;  /* 0x000000010b0b7824 */ /* 0x000fe400078e023a */
[--C-:B--2---:R-:W-:Y:S02]  /*4630*/  IMAD R3, R47, 0x8, R0.reuse ;  /* 0x000000082f037824 */ /* 0x104fe400078e0200 */
[--C-:B------:R-:W-:Y:S02]  /*4640*/  IMAD R47, R63, 0x8, R0.reuse ;  /* 0x000000083f2f7824 */ /* 0x100fe400078e0200 */
[----:B------:R-:W-:Y:S01]  /*4650*/  IMAD R49, R51, 0x8, R0 ;  /* 0x0000000833317824 */ /* 0x000fe200078e0200 */
[----:B------:R2:W-:Y:S01]  /*4660*/  STS.64 [R3+-0x8], R30 ;  /* 0xfffff81e03007388 */ /* 0x0005e20000000a00 */
[----:B------:R-:W-:-:S02]  /*4670*/  IMAD.IADD R57, R56, 0x1, R57 ;  /* 0x0000000138397824 */ /* 0x000fc400078e0239 */
[----:B------:R-:W-:Y:S01]  /*4680*/  IMAD R53, R65, 0x8, R0 ;  /* 0x0000000841357824 */ /* 0x000fe200078e0200 */
[----:B------:R2:W-:Y:S01]  /*4690*/  STS.64 [R43+-0x8], R28 ;  /* 0xfffff81c2b007388 */ /* 0x0005e20000000a00 */
[----:B------:R-:W-:Y:S02]  /*46a0*/  IMAD.IADD R62, R59, 0x1, R62 ;  /* 0x000000013b3e7824 */ /* 0x000fe400078e023e */
[--C-:B------:R-:W-:Y:S01]  /*46b0*/  IMAD R55, R55, 0x8, R0.reuse ;  /* 0x0000000837377824 */ /* 0x100fe200078e0200 */
[----:B------:R2:W-:Y:S01]  /*46c0*/  STS.64 [R47+-0x8], R26 ;  /* 0xfffff81a2f007388 */ /* 0x0005e20000000a00 */
[----:B------:R-:W-:Y:S02]  /*46d0*/  IMAD.IADD R60, R60, 0x1, R71 ;  /* 0x000000013c3c7824 */ /* 0x000fe400078e0247 */
[----:B---3--:R-:W-:Y:S01]  /*46e0*/  IMAD.IADD R75, R42, 0x1, R61 ;  /* 0x000000012a4b7824 */ /* 0x008fe200078e023d */
[----:B------:R2:W-:Y:S01]  /*46f0*/  STS.64 [R49+-0x8], R24 ;  /* 0xfffff81831007388 */ /* 0x0005e20000000a00 */
[----:B------:R-:W-:-:S02]  /*4700*/  IMAD R59, R73, 0x8, R0 ;  /* 0x00000008493b7824 */ /* 0x000fc400078e0200 */
[--C-:B------:R-:W-:Y:S01]  /*4710*/  IMAD R61, R11, 0x8, R0.reuse ;  /* 0x000000080b3d7824 */ /* 0x100fe200078e0200 */
[----:B------:R2:W-:Y:S01]  /*4720*/  STS.64 [R53+-0x8], R22 ;  /* 0xfffff81635007388 */ /* 0x0005e20000000a00 */
[--C-:B------:R-:W-:Y:S02]  /*4730*/  IMAD R65, R57, 0x8, R0.reuse ;  /* 0x0000000839417824 */ /* 0x100fe400078e0200 */
[--C-:B------:R-:W-:Y:S01]  /*4740*/  IMAD R71, R62, 0x8, R0.reuse ;  /* 0x000000083e477824 */ /* 0x100fe200078e0200 */
[----:B------:R2:W-:Y:S01]  /*4750*/  STS.64 [R55+-0x8], R20 ;  /* 0xfffff81437007388 */ /* 0x0005e20000000a00 */
[--C-:B------:R-:W-:Y:S02]  /*4760*/  IMAD R73, R60, 0x8, R0.reuse ;  /* 0x000000083c497824 */ /* 0x100fe400078e0200 */
[----:B------:R-:W-:Y:S01]  /*4770*/  IMAD R75, R75, 0x8, R0 ;  /* 0x000000084b4b7824 */ /* 0x000fe200078e0200 */
[----:B------:R2:W-:Y:S04]  /*4780*/  STS.64 [R59+-0x8], R40 ;  /* 0xfffff8283b007388 */ /* 0x0005e80000000a00 */
[----:B------:R2:W-:Y:S04]  /*4790*/  STS.64 [R61+-0x8], R38 ;  /* 0xfffff8263d007388 */ /* 0x0005e80000000a00 */
[----:B------:R2:W-:Y:S04]  /*47a0*/  STS.64 [R65+-0x8], R36 ;  /* 0xfffff82441007388 */ /* 0x0005e80000000a00 */
[----:B------:R2:W-:Y:S04]  /*47b0*/  STS.64 [R71+-0x8], R34 ;  /* 0xfffff82247007388 */ /* 0x0005e80000000a00 */
[----:B------:R2:W-:Y:S04]  /*47c0*/  STS.64 [R73+-0x8], R18 ;  /* 0xfffff81249007388 */ /* 0x0005e80000000a00 */
[----:B------:R2:W-:Y:S01]  /*47d0*/  STS.64 [R75+-0x8], R32 ;  /* 0xfffff8204b007388 */ /* 0x0005e20000000a00 */
[----:B------:R-:W-:Y:S05]  /*47e0*/  @P0 BRA `(.L_x_57) ;  /* 0x0000000000940947 */ /* 0x000fea0003800000 */
[----:B------:R-:W3:Y:S01]  /*47f0*/  LDG.E R68, desc[UR8][R68.64] ;  /* 0x0000000844447981 */ /* 0x000ee2000c1e1900 */
[----:B------:R-:W-:Y:S01]  /*4800*/  ISETP.GE.AND P0, PT, R2, 0x1, PT ;  /* 0x000000010200780c */ /* 0x000fe20003f06270 */
[----:B--2---:R-:W-:Y:S02]  /*4810*/  IMAD.MOV.U32 R19, RZ, RZ, R8 ;  /* 0x000000ffff137224 */ /* 0x004fe400078e0008 */
[----:B---3--:R-:W-:-:S05]  /*4820*/  IMAD.IADD R4, R68, 0x1, -R9 ;  /* 0x0000000144047824 */ /* 0x008fca00078e0a09 */
[----:B------:R2:W-:Y:S05]  /*4830*/  STS [R77+0x9000], R4 ;  /* 0x009000044d007388 */ /* 0x0005ea0000000800 */
[----:B------:R-:W-:Y:S05]  /*4840*/  @!P0 BRA `(.L_x_58) ;  /* 0x00000000006c8947 */ /* 0x000fea0003800000 */
[----:B------:R-:W-:Y:S01]  /*4850*/  BSSY B0, `(.L_x_59) ;  /* 0x0000019000007945 */ /* 0x000fe20003800000 */
[----:B--2---:R-:W-:Y:S02]  /*4860*/  IMAD.MOV.U32 R4, RZ, RZ, -0x1 ;  /* 0xffffffffff047424 */ /* 0x004fe400078e00ff */
[----:B------:R-:W-:Y:S02]  /*4870*/  IMAD.MOV.U32 R6, RZ, RZ, R2 ;  /* 0x000000ffff067224 */ /* 0x000fe400078e0002 */
[----:B------:R-:W-:-:S07]  /*4880*/  IMAD.MOV.U32 R19, RZ, RZ, R8 ;  /* 0x000000ffff137224 */ /* 0x000fce00078e0008 */
.L_x_63:
[----:B------:R-:W2:Y:S01]  /*4890*/  LDC.64 R10, c[0x0][0x380] ;  /* 0x0000e000ff0a7b82 */ /* 0x000ea20000000a00 */
[----:B------:R-:W-:Y:S01]  /*48a0*/  VIADD R23, R6, 0xffffffff ;  /* 0xffffffff06177836 */ /* 0x000fe20000000000 */
[----:B------:R-:W-:Y:S03]  /*48b0*/  BSSY B2, `(.L_x_60) ;  /* 0x0000008000027945 */ /* 0x000fe60003800000 */
[----:B------:R-:W-:-:S04]  /*48c0*/  IMAD R21, R23, 0x100, R67 ;  /* 0x0000010017157824 */ /* 0x000fc800078e0243 */
[----:B--2---:R-:W-:-:S07]  /*48d0*/  IMAD.WIDE R10, R21, 0x4, R10 ;  /* 0x00000004150a7825 */ /* 0x004fce00078e020a */
.L_x_61:
[----:B------:R-:W-:Y:S05]  /*48e0*/  YIELD ;  /* 0x0000000000007946 */ /* 0x000fea0003800000 */
[----:B------:R2:W-:Y:S06]  /*48f0*/  MEMBAR.SC.CTA ;  /* 0x0000000000007992 */ /* 0x0005ec0000000000 */
[----:B--2---:R-:W2:Y:S02]  /*4900*/  LDG.E.STRONG.SYS R18, desc[UR8][R10.64] ;  /* 0x000000080a127981 */ /* 0x004ea4000c1f5900 */
[----:B--2---:R-:W-:-:S13]  /*4910*/  ISETP.NE.AND P0, PT, R18, RZ, PT ;  /* 0x000000ff1200720c */ /* 0x004fda0003f05270 */
[----:B------:R-:W-:Y:S05]  /*4920*/  @!P0 BRA `(.L_x_61) ;  /* 0xfffffffc00ec8947 */ /* 0x000fea000383ffff */
[----:B------:R-:W-:Y:S05]  /*4930*/  BSYNC B2 ;  /* 0x0000000000027941 */ /* 0x000fea0003800000 */
.L_x_60:
[----:B------:R-:W-:Y:S01]  /*4940*/  BSSY.RECONVERGENT B2, `(.L_x_62) ;  /* 0x0000006000027945 */ /* 0x000fe20003800200 */
[C---:B------:R-:W-:Y:S02]  /*4950*/  ISETP.GT.AND P0, PT, R18.reuse, -0x1, PT ;  /* 0xffffffff1200780c */ /* 0x040fe40003f04270 */
[----:B------:R-:W-:Y:S01]  /*4960*/  LOP3.LUT R18, R18, 0x3fffffff, RZ, 0xc0, !PT ;  /* 0x3fffffff12127812 */ /* 0x000fe200078ec0ff */
[----:B------:R-:W-:Y:S05]  /*4970*/  WARPSYNC.EXCLUSIVE R4 ;  /* 0x0000000004007348 */ /* 0x000fea0003a00000 */
[----:B------:R-:W-:-:S05]  /*4980*/  IMAD.IADD R19, R18, 0x1, R19 ;  /* 0x0000000112137824 */ /* 0x000fca00078e0213 */
[----:B------:R-:W-:-:S07]  /*4990*/  VOTE.ANY R4, PT, P0 ;  /* 0x0000000000047806 */ /* 0x000fce00000e0100 */
[----:B------:R-:W-:Y:S05]  /*49a0*/  BSYNC.RECONVERGENT B2 ;  /* 0x0000000000027941 */ /* 0x000fea0003800200 */
.L_x_62:
[----:B------:R-:W-:Y:S01]  /*49b0*/  ISETP.GT.U32.AND P1, PT, R6, 0x1, PT ;  /* 0x000000010600780c */ /* 0x000fe20003f24070 */
[----:B------:R-:W-:-:S12]  /*49c0*/  IMAD.MOV.U32 R6, RZ, RZ, R23 ;  /* 0x000000ffff067224 */ /* 0x000fd800078e0017 */
[----:B------:R-:W-:Y:S05]  /*49d0*/  @P0 BRA P1, `(.L_x_63) ;  /* 0xfffffffc00ac0947 */ /* 0x000fea000083ffff */
[----:B------:R-:W-:Y:S05]  /*49e0*/  BSYNC B0 ;  /* 0x0000000000007941 */ /* 0x000fea0003800000 */
.L_x_59:
[----:B------:R3:W4:Y:S02]  /*49f0*/  LDS R4, [R77+0x9000] ;  /* 0x009000004d047984 */ /* 0x0007240000000800 */
.L_x_58:
[----:B------:R-:W-:Y:S02]  /*4a00*/  LOP3.LUT R11, R19, 0x80000000, RZ, 0xfc, !PT ;  /* 0x80000000130b7812 */ /* 0x000fe400078efcff */
[----:B--2-4-:R-:W-:-:S03]  /*4a10*/  IADD3 R4, PT, PT, R4, R19, -R8 ;  /* 0x0000001304047210 */ /* 0x014fc60007ffe808 */
[----:B------:R4:W-:Y:S04]  /*4a20*/  STG.E.STRONG.SYS desc[UR8][R16.64], R11 ;  /* 0x0000000b10007986 */ /* 0x0009e8000c115908 */
[----:B------:R4:W-:Y:S02]  /*4a30*/  STS [R77+0x9000], R4 ;  /* 0x009000044d007388 */ /* 0x0009e40000000800 */
.L_x_57:
[----:B------:R-:W-:Y:S05]  /*4a40*/  BSYNC B1 ;  /* 0x0000000000017941 */ /* 0x000fea0003800000 */
.L_x_56:
[----:B----4-:R-:W4:Y:S01]  /*4a50*/  LDC.64 R10, c[0x0][0x390] ;  /* 0x0000e400ff0a7b82 */ /* 0x010f220000000a00 */
[----:B------:R-:W-:Y:S07]  /*4a60*/  WARPSYNC.ALL ;  /* 0x0000000000007948 */ /* 0x000fee0003800000 */
[----:B------:R-:W5:Y:S01]  /*4a70*/  LDC R6, c[0x0][0x3c0] ;  /* 0x0000f000ff067b82 */ /* 0x000f620000000800 */
[----:B----4-:R-:W-:Y:S02]  /*4a80*/  ISETP.EQ.U32.AND P1, PT, R10, RZ, PT ;  /* 0x000000ff0a00720c */ /* 0x010fe40003f22070 */
[----:B-----5:R-:W-:-:S04]  /*4a90*/  ISETP.GE.AND P0, PT, R5, R6, PT ;  /* 0x000000060500720c */ /* 0x020fc80003f06270 */
[----:B------:R-:W-:-:S04]  /*4aa0*/  ISETP.EQ.OR.EX P0, PT, R11, RZ, !P0, P1 ;  /* 0x000000ff0b00720c */ /* 0x000fc80004702710 */
[----:B------:R-:W-:-:S13]  /*4ab0*/  ISETP.GT.U32.OR P0, PT, R67, 0xff, P0 ;  /* 0x000000ff4300780c */ /* 0x000fda0000704470 */
[----:B------:R-:W4:Y:S02]  /*4ac0*/  @!P0 LDS R4, [R77+0x9000] ;  /* 0x009000004d048984 */ /* 0x000f240000000800 */
[----:B----4-:R-:W-:Y:S01]  /*4ad0*/  @!P0 IADD3 R9, PT, PT, R4, R9, R8 ;  /* 0x0000000904098210 */ /* 0x010fe20007ffe008 */
[----:B------:R-:W-:-:S04]  /*4ae0*/  IMAD R4, R67, 0x4, R77 ;  /* 0x0000000443047824 */ /* 0x000fc800078e024d */
[----:B------:R4:W-:Y:S01]  /*4af0*/  @!P0 STG.E desc[UR8][R12.64], R9 ;  /* 0x000000090c008986 */ /* 0x0009e2000c101908 */
[----:B------:R-:W-:Y:S01]  /*4b00*/  BAR.SYNC.DEFER_BLOCKING 0x0 ;  /* 0x0000000000007b1d */ /* 0x000fe20000010000 */
[----:B------:R-:W-:-:S13]  /*4b10*/  ISETP.GT.AND P0, PT, R5, R6, PT ;  /* 0x000000060500720c */ /* 0x000fda0003f04270 */
[----:B----4-:R-:W-:Y:S05]  /*4b20*/  @P0 BRA `(.L_x_64) ;  /* 0x00000008001c0947 */ /* 0x010fea0003800000 */
[----:B------:R-:W4:Y:S01]  /*4b30*/  LDS.64 R10, [R4] ;  /* 0x00000000040a7984 */ /* 0x000f220000000a00 */
[----:B------:R-:W4:Y:S01]  /*4b40*/  LDCU UR5, c[0x0][0x3c4] ;  /* 0x00007880ff0577ac */ /* 0x000f220008000800 */
[----:B------:R-:W5:Y:S01]  /*4b50*/  LDC.64 R8, c[0x0][0x3a0] ;  /* 0x0000e800ff087b82 */ /* 0x000f620000000a00 */
[----:B----4-:R-:W-:Y:S02]  /*4b60*/  SHF.R.U64 R5, R10, UR5, R11 ;  /* 0x000000050a057c19 */ /* 0x010fe4000800120b */
[----:B------:R-:W-:Y:S02]  /*4b70*/  LOP3.LUT R17, R11, 0x7fffffff, RZ, 0x3c, !PT ;  /* 0x7fffffff0b117812 */ /* 0x000fe400078e3cff */
[----:B------:R-:W-:Y:S02]  /*4b80*/  LOP3.LUT R5, R5, UR4, RZ, 0x30, !PT ;  /* 0x0000000405057c12 */ /* 0x000fe4000f8e30ff */
[----:B------:R-:W-:-:S03]  /*4b90*/  LOP3.LUT R16, RZ, R10, RZ, 0x33, !PT ;  /* 0x0000000aff107212 */ /* 0x000fc600078e33ff */
[----:B------:R-:W-:-:S05]  /*4ba0*/  IMAD R6, R5, 0x4, R0 ;  /* 0x0000000405067824 */ /* 0x000fca00078e0200 */
[----:B------:R-:W4:Y:S02]  /*4bb0*/  LDS R5, [R6+0x9000] ;  /* 0x0090000006057984 */ /* 0x000f240000000800 */
[----:B----4-:R-:W-:-:S04]  /*4bc0*/  IMAD.IADD R5, R5, 0x1, R67 ;  /* 0x0000000105057824 */ /* 0x010fc800078e0243 */
[----:B-----5:R-:W-:-:S05]  /*4bd0*/  IMAD.WIDE.U32 R10, R5, 0x8, R8 ;  /* 0x00000008050a7825 */ /* 0x020fca00078e0008 */
[----:B------:R-:W-:Y:S01]  /*4be0*/  STG.E.64 desc[UR8][R10.64], R16 ;  /* 0x000000100a007986 */ /* 0x000fe2000c101b08 */
[----:B------:R-:W-:-:S03]  /*4bf0*/  NOP ;  /* 0x0000000000007918 */ /* 0x000fc60000000000 */
[----:B------:R-:W4:Y:S02]  /*4c00*/  LDS.64 R12, [R4+0xc00] ;  /* 0x000c0000040c7984 */ /* 0x000f240000000a00 */
[----:B----4-:R-:W-:Y:S02]  /*4c10*/  SHF.R.U64 R5, R12, UR5, R13 ;  /* 0x000000050c057c19 */ /* 0x010fe4000800120d */
[----:B--2---:R-:W-:Y:S02]  /*4c20*/  LOP3.LUT R19, R13, 0x7fffffff, RZ, 0x3c, !PT ;  /* 0x7fffffff0d137812 */ /* 0x004fe400078e3cff */
[----:B------:R-:W-:Y:S02]  /*4c30*/  LOP3.LUT R5, R5, UR4, RZ, 0x30, !PT ;  /* 0x0000000405057c12 */ /* 0x000fe4000f8e30ff */
[----:B------:R-:W-:-:S03]  /*4c40*/  LOP3.LUT R18, RZ, R12, RZ, 0x33, !PT ;  /* 0x0000000cff127212 */ /* 0x000fc600078e33ff */
[----:B------:R-:W-:-:S05]  /*4c50*/  IMAD R6, R5, 0x4, R0 ;  /* 0x0000000405067824 */ /* 0x000fca00078e0200 */
[----:B------:R-:W2:Y:S02]  /*4c60*/  LDS R5, [R6+0x9000] ;  /* 0x0090000006057984 */ /* 0x000ea40000000800 */
[----:B--2---:R-:W-:-:S05]  /*4c70*/  IADD3 R5, PT, PT, R67, 0x180, R5 ;  /* 0x0000018043057810 */ /* 0x004fca0007ffe005 */
[----:B------:R-:W-:-:S05]  /*4c80*/  IMAD.WIDE.U32 R12, R5, 0x8, R8 ;  /* 0x00000008050c7825 */ /* 0x000fca00078e0008 */
[----:B------:R-:W-:Y:S01]  /*4c90*/  STG.E.64 desc[UR8][R12.64], R18 ;  /* 0x000000120c007986 */ /* 0x000fe2000c101b08 */
[----:B------:R-:W-:-:S03]  /*4ca0*/  NOP ;  /* 0x0000000000007918 */ /* 0x000fc60000000000 */
[----:B------:R-:W2:Y:S02]  /*4cb0*/  LDS.64 R10, [R4+0x1800] ;  /* 0x00180000040a7984 */ /* 0x000ea40000000a00 */
[----:B--2---:R-:W-:Y:S02]  /*4cc0*/  SHF.R.U64 R5, R10, UR5, R11 ;  /* 0x000000050a057c19 */ /* 0x004fe4000800120b */
[----:B------:R-:W-:Y:S02]  /*4cd0*/  LOP3.LUT R17, R11, 0x7fffffff, RZ, 0x3c, !PT ;  /* 0x7fffffff0b117812 */ /* 0x000fe400078e3cff */
        /* <DEDUP_REMOVED lines=105> */
[----:B------:R2:W-:Y:S01]  /*5370*/  STG.E.64 desc[UR8][R8.64], R12 ;  /* 0x0000000c08007986 */ /* 0x0005e2000c101b08 */
[----:B------:R-:W-:Y:S01]  /*5380*/  NOP ;  /* 0x0000000000007918 */ /* 0x000fe20000000000 */
[----:B------:R-:W-:Y:S05]  /*5390*/  BRA `(.L_x_65) ;  /* 0x0000000c00687947 */ /* 0x000fea0003800000 */
.L_x_64:
[----:B------:R-:W-:Y:S01]  /*53a0*/  IMAD R5, R2, -0x1200, R6 ;  /* 0xffffee0002057824 */ /* 0x000fe200078e0206 */
[----:B------:R-:W-:Y:S01]  /*53b0*/  BSSY.RECONVERGENT B0, `(.L_x_66) ;  /* 0x0000017000007945 */ /* 0x000fe20003800200 */
[C---:B------:R-:W-:Y:S02]  /*53c0*/  VIADD R16, R67.reuse, 0x180 ;  /* 0x0000018043107836 */ /* 0x040fe40000000000 */
[C---:B--2---:R-:W-:Y:S01]  /*53d0*/  VIADD R18, R67.reuse, 0x300 ;  /* 0x0000030043127836 */ /* 0x044fe20000000000 */
[CC--:B------:R-:W-:Y:S01]  /*53e0*/  ISETP.GE.AND P1, PT, R67.reuse, R5.reuse, PT ;  /* 0x000000054300720c */ /* 0x0c0fe20003f26270 */
[C---:B------:R-:W-:Y:S01]  /*53f0*/  VIADD R20, R67.reuse, 0x480 ;  /* 0x0000048043147836 */ /* 0x040fe20000000000 */
[-C--:B------:R-:W-:Y:S01]  /*5400*/  ISETP.GE.AND P2, PT, R16, R5.reuse, PT ;  /* 0x000000051000720c */ /* 0x080fe20003f46270 */
[----:B------:R-:W-:Y:S01]  /*5410*/  VIADD R6, R67, 0x600 ;  /* 0x0000060043067836 */ /* 0x000fe20000000000 */
[-C--:B------:R-:W-:Y:S02]  /*5420*/  ISETP.GE.AND P3, PT, R18, R5.reuse, PT ;  /* 0x000000051200720c */ /* 0x080fe40003f66270 */
[----:B------:R-:W-:-:S02]  /*5430*/  ISETP.GE.AND P4, PT, R20, R5, PT ;  /* 0x000000051400720c */ /* 0x000fc40003f86270 */
[----:B------:R-:W-:-:S05]  /*5440*/  ISETP.GE.AND P5, PT, R6, R5, PT ;  /* 0x000000050600720c */ /* 0x000fca0003fa6270 */
[----:B------:R-:W-:Y:S08]  /*5450*/  @P1 BRA `(.L_x_67) ;  /* 0x0000000000301947 */ /* 0x000ff00003800000 */
[----:B------:R-:W2:Y:S01]  /*5460*/  LDS.64 R22, [R4] ;  /* 0x0000000004167984 */ /* 0x000ea20000000a00 */
[----:B------:R-:W2:Y:S02]  /*5470*/  LDCU UR5, c[0x0][0x3c4] ;  /* 0x00007880ff0577ac */ /* 0x000ea40008000800 */
[----:B--2---:R-:W-:Y:S02]  /*5480*/  SHF.R.U64 R9, R22, UR5, R23 ;  /* 0x0000000516097c19 */ /* 0x004fe40008001217 */
[----:B------:R-:W-:Y:S02]  /*5490*/  LOP3.LUT R10, RZ, R22, RZ, 0x33, !PT ;  /* 0x00000016ff0a7212 */ /* 0x000fe400078e33ff */
[----:B------:R-:W-:-:S05]  /*54a0*/  LOP3.LUT R9, R9, UR4, RZ, 0x30, !PT ;  /* 0x0000000409097c12 */ /* 0x000fca000f8e30ff */
[----:B------:R-:W-:Y:S02]  /*54b0*/  IMAD R12, R9, 0x4, R0 ;  /* 0x00000004090c7824 */ /* 0x000fe400078e0200 */
[----:B------:R-:W2:Y:S03]  /*54c0*/  LDC.64 R8, c[0x0][0x3a0] ;  /* 0x0000e800ff087b82 */ /* 0x000ea60000000a00 */
[----:B------:R-:W4:Y:S02]  /*54d0*/  LDS R11, [R12+0x9000] ;  /* 0x009000000c0b7984 */ /* 0x000f240000000800 */
[----:B----4-:R-:W-:Y:S01]  /*54e0*/  IMAD.IADD R13, R11, 0x1, R67 ;  /* 0x000000010b0d7824 */ /* 0x010fe200078e0243 */
[----:B------:R-:W-:-:S03]  /*54f0*/  LOP3.LUT R11, R23, 0x7fffffff, RZ, 0x3c, !PT ;  /* 0x7fffffff170b7812 */ /* 0x000fc600078e3cff */
[----:B--2---:R-:W-:-:S05]  /*5500*/  IMAD.WIDE.U32 R8, R13, 0x8, R8 ;  /* 0x000000080d087825 */ /* 0x004fca00078e0008 */
[----:B------:R2:W-:Y:S02]  /*5510*/  STG.E.64 desc[UR8][R8.64], R10 ;  /* 0x0000000a08007986 */ /* 0x0005e4000c101b08 */
.L_x_67:
[----:B------:R-:W-:Y:S05]  /*5520*/  BSYNC.RECONVERGENT B0 ;  /* 0x0000000000007941 */ /* 0x000fea0003800200 */
.L_x_66:
[----:B------:R-:W-:Y:S01]  /*5530*/  NOP ;  /* 0x0000000000007918 */ /* 0x000fe20000000000 */
[----:B------:R-:W-:Y:S04]  /*5540*/  BSSY.RECONVERGENT B0, `(.L_x_68) ;  /* 0x000000e000007945 */ /* 0x000fe80003800200 */
[----:B------:R-:W-:Y:S05]  /*5550*/  @P2 BRA `(.L_x_69) ;  /* 0x0000000000302947 */ /* 0x000fea0003800000 */
[----:B------:R-:W2:Y:S01]  /*5560*/  LDS.64 R22, [R4+0xc00] ;  /* 0x000c000004167984 */ /* 0x000ea20000000a00 */
        /* <DEDUP_REMOVED lines=11> */
.L_x_69:
[----:B------:R-:W-:Y:S05]  /*5620*/  BSYNC.RECONVERGENT B0 ;  /* 0x0000000000007941 */ /* 0x000fea0003800200 */
.L_x_68:
[----:B------:R-:W-:Y:S01]  /*5630*/  NOP ;  /* 0x0000000000007918 */ /* 0x000fe20000000000 */
[----:B------:R-:W-:Y:S04]  /*5640*/  BSSY.RECONVERGENT B0, `(.L_x_70) ;  /* 0x000000e000007945 */ /* 0x000fe80003800200 */
[----:B------:R-:W-:Y:S05]  /*5650*/  @P3 BRA `(.L_x_71) ;  /* 0x0000000000303947 */ /* 0x000fea0003800000 */
[----:B------:R-:W2:Y:S01]  /*5660*/  LDS.64 R16, [R4+0x1800] ;  /* 0x0018000004107984 */ /* 0x000ea20000000a00 */
[----:B------:R-:W2:Y:S02]  /*5670*/  LDCU UR5, c[0x0][0x3c4] ;  /* 0x00007880ff0577ac */ /* 0x000ea40008000800 */
[----:B--2-4-:R-:W-:Y:S02]  /*5680*/  SHF.R.U64 R9, R16, UR5, R17 ;  /* 0x0000000510097c19 */ /* 0x014fe40008001211 */
        /* <DEDUP_REMOVED lines=9> */
.L_x_71:
[----:B------:R-:W-:Y:S05]  /*5720*/  BSYNC.RECONVERGENT B0 ;  /* 0x0000000000007941 */ /* 0x000fea0003800200 */
.L_x_70:
[----:B------:R-:W-:Y:S01]  /*5730*/  NOP ;  /* 0x0000000000007918 */ /* 0x000fe20000000000 */
[----:B------:R-:W-:Y:S01]  /*5740*/  BSSY.RECONVERGENT B0, `(.L_x_72) ;  /* 0x000000f000007945 */ /* 0x000fe20003800200 */
[----:B------:R-:W-:-:S03]  /*5750*/  VIADD R16, R67, 0x780 ;  /* 0x0000078043107836 */ /* 0x000fc60000000000 */
        /* <DEDUP_REMOVED lines=13> */
.L_x_73:
[----:B------:R-:W-:Y:S05]  /*5830*/  BSYNC.RECONVERGENT B0 ;  /* 0x0000000000007941 */ /* 0x000fea0003800200 */
.L_x_72:
        /* <DEDUP_REMOVED lines=16> */
.L_x_75:
[----:B------:R-:W-:Y:S05]  /*5940*/  BSYNC.RECONVERGENT B0 ;  /* 0x0000000000007941 */ /* 0x000fea0003800200 */
.L_x_74:
[-C--:B------:R-:W-:Y:S01]  /*5950*/  ISETP.GE.AND P6, PT, R16, R5.reuse, PT ;  /* 0x000000051000720c */ /* 0x080fe20003fc6270 */
[C---:B------:R-:W-:Y:S01]  /*5960*/  VIADD R20, R67.reuse, 0xa80 ;  /* 0x00000a8043147836 */ /* 0x040fe20000000000 */
[-C--:B------:R-:W-:Y:S01]  /*5970*/  ISETP.GE.AND P3, PT, R18, R5.reuse, PT ;  /* 0x000000051200720c */ /* 0x080fe20003f66270 */
[C---:B--2-4-:R-:W-:Y:S01]  /*5980*/  VIADD R8, R67.reuse, 0xd80 ;  /* 0x00000d8043087836 */ /* 0x054fe20000000000 */
[C---:B------:R-:W-:Y:S01]  /*5990*/  LOP3.LUT R22, R67.reuse, 0xc00, RZ, 0xfc, !PT ;  /* 0x00000c0043167812 */ /* 0x040fe200078efcff */
[C---:B------:R-:W-:Y:S01]  /*59a0*/  VIADD R6, R67.reuse, 0xf00 ;  /* 0x00000f0043067836 */ /* 0x040fe20000000000 */
[----:B------:R-:W-:Y:S01]  /*59b0*/  NOP ;  /* 0x0000000000007918 */ /* 0x000fe20000000000 */
[----:B------:R-:W-:Y:S01]  /*59c0*/  VIADD R66, R67, 0x1080 ;  /* 0x0000108043427836 */ /* 0x000fe20000000000 */
[----:B------:R-:W-:Y:S01]  /*59d0*/  BSSY.RECONVERGENT B0, `(.L_x_76) ;  /* 0x0000014000007945 */ /* 0x000fe20003800200 */
[----:B------:R-:W-:Y:S02]  /*59e0*/  P2R R17, PR, RZ, 0x8 ;  /* 0x00000008ff117803 */ /* 0x000fe40000000000 */
[----:B------:R-:W-:-:S02]  /*59f0*/  ISETP.GE.AND P1, PT, R20, R5, PT ;  /* 0x000000051400720c */ /* 0x000fc40003f26270 */
[-C--:B------:R-:W-:Y:S02]  /*5a00*/  ISETP.GE.AND P2, PT, R22, R5.reuse, PT ;  /* 0x000000051600720c */ /* 0x080fe40003f46270 */
[-C--:B------:R-:W-:Y:S02]  /*5a10*/  ISETP.GE.AND P3, PT, R8, R5.reuse, PT ;  /* 0x000000050800720c */ /* 0x080fe40003f66270 */
[-C--:B------:R-:W-:Y:S02]  /*5a20*/  ISETP.GE.AND P4, PT, R6, R5.reuse, PT ;  /* 0x000000050600720c */ /* 0x080fe40003f86270 */
[----:B------:R-:W-:Y:S01]  /*5a30*/  ISETP.GE.AND P5, PT, R66, R5, PT ;  /* 0x000000054200720c */ /* 0x000fe20003fa6270 */
[----:B------:R-:W-:-:S12]  /*5a40*/  @P6 BRA `(.L_x_77) ;  /* 0x0000000000306947 */ /* 0x000fd80003800000 */
[----:B------:R-:W2:Y:S01]  /*5a50*/  LDS.64 R12, [R4+0x3c00] ;  /* 0x003c0000040c7984 */ /* 0x000ea20000000a00 */
[----:B------:R-:W2:Y:S01]  /*5a60*/  LDCU UR5, c[0x0][0x3c4] ;  /* 0x00007880ff0577ac */ /* 0x000ea20008000800 */
[----:B------:R-:W4:Y:S01]  /*5a70*/  LDC.64 R10, c[0x0][0x3a0] ;  /* 0x0000e800ff0a7b82 */ /* 0x000f220000000a00 */
[----:B--2---:R-:W-:Y:S02]  /*5a80*/  SHF.R.U64 R5, R12, UR5, R13 ;  /* 0x000000050c057c19 */ /* 0x004fe4000800120d */
[----:B------:R-:W-:Y:S02]  /*5a90*/  LOP3.LUT R13, R13, 0x7fffffff, RZ, 0x3c, !PT ;  /* 0x7fffffff0d0d7812 */ /* 0x000fe400078e3cff */
[----:B------:R-:W-:Y:S02]  /*5aa0*/  LOP3.LUT R5, R5, UR4, RZ, 0x30, !PT ;  /* 0x0000000405057c12 */ /* 0x000fe4000f8e30ff */
[----:B------:R-:W-:-:S03]  /*5ab0*/  LOP3.LUT R12, RZ, R12, RZ, 0x33, !PT ;  /* 0x0000000cff0c7212 */ /* 0x000fc600078e33ff */
[----:B------:R-:W-:-:S06]  /*5ac0*/  IMAD R5, R5, 0x4, R0 ;  /* 0x0000000405057824 */ /* 0x000fcc00078e0200 */
[----:B------:R-:W2:Y:S02]  /*5ad0*/  LDS R5, [R5+0x9000] ;  /* 0x0090000005057984 */ /* 0x000ea40000000800 */
[----:B--2---:R-:W-:-:S04]  /*5ae0*/  IMAD.IADD R9, R16, 0x1, R5 ;  /* 0x0000000110097824 */ /* 0x004fc800078e0205 */
[----:B----4-:R-:W-:-:S05]  /*5af0*/  IMAD.WIDE.U32 R10, R9, 0x8, R10 ;  /* 0x00000008090a7825 */ /* 0x010fca00078e000a */
[----:B------:R2:W-:Y:S02]  /*5b00*/  STG.E.64 desc[UR8][R10.64], R12 ;  /* 0x0000000c0a007986 */ /* 0x0005e4000c101b08 */
.L_x_77:
[----:B------:R-:W-:Y:S05]  /*5b10*/  BSYNC.RECONVERGENT B0 ;  /* 0x0000000000007941 */ /* 0x000fea0003800200 */
.L_x_76:
[----:B------:R-:W-:Y:S01]  /*5b20*/  ISETP.NE.AND P6, PT, R17, RZ, PT ;  /* 0x000000ff1100720c */ /* 0x000fe20003fc5270 */
[----:B------:R-:W-:Y:S01]  /*5b30*/  NOP ;  /* 0x0000000000007918 */ /* 0x000fe20000000000 */
[----:B------:R-:W-:Y:S11]  /*5b40*/  BSSY.RECONVERGENT B0, `(.L_x_78) ;  /* 0x000000e000007945 */ /* 0x000ff60003800200 */
[----:B------:R-:W-:Y:S05]  /*5b50*/  @P6 BRA `(.L_x_79) ;  /* 0x0000000000306947 */ /* 0x000fea0003800000 */
[----:B--2---:R-:W2:Y:S01]  /*5b60*/  LDS.64 R12, [R4+0x4800] ;  /* 0x00480000040c7984 */ /* 0x004ea20000000a00 */
        /* <DEDUP_REMOVED lines=11> */
.L_x_79:
[----:B------:R-:W-:Y:S05]  /*5c20*/  BSYNC.RECONVERGENT B0 ;  /* 0x0000000000007941 */ /* 0x000fea0003800200 */
.L_x_78:
[----:B------:R-:W-:Y:S01]  /*5c30*/  NOP ;  /* 0x0000000000007918 */ /* 0x000fe20000000000 */
[----:B------:R-:W-:Y:S04]  /*5c40*/  BSSY.RECONVERGENT B0, `(.L_x_80) ;  /* 0x000000e000007945 */ /* 0x000fe80003800200 */
[----:B------:R-:W-:Y:S05]  /*5c50*/  @P1 BRA `(.L_x_81) ;  /* 0x0000000000301947 */ /* 0x000fea0003800000 */
[----:B--2-4-:R-:W2:Y:S01]  /*5c60*/  LDS.64 R12, [R4+0x5400] ;  /* 0x00540000040c7984 */ /* 0x014ea20000000a00 */
        /* <DEDUP_REMOVED lines=11> */
.L_x_81:
[----:B------:R-:W-:Y:S05]  /*5d20*/  BSYNC.RECONVERGENT B0 ;  /* 0x0000000000007941 */ /* 0x000fea0003800200 */
.L_x_80:
        /* <DEDUP_REMOVED lines=15> */
.L_x_83:
[----:B------:R-:W-:Y:S05]  /*5e20*/  BSYNC.RECONVERGENT B0 ;  /* 0x0000000000007941 */ /* 0x000fea0003800200 */
.L_x_82:
        /* <DEDUP_REMOVED lines=15> */
.L_x_85:
[----:B------:R-:W-:Y:S05]  /*5f20*/  BSYNC.RECONVERGENT B0 ;  /* 0x0000000000007941 */ /* 0x000fea0003800200 */
.L_x_84:
        /* <DEDUP_REMOVED lines=15> */
.L_x_87:
[----:B------:R-:W-:Y:S05]  /*6020*/  BSYNC.RECONVERGENT B0 ;  /* 0x0000000000007941 */ /* 0x000fea0003800200 */
.L_x_86:
        /* <DEDUP_REMOVED lines=15> */
.L_x_89:
[----:B------:R-:W-:Y:S05]  /*6120*/  BSYNC.RECONVERGENT B0 ;  /* 0x0000000000007941 */ /* 0x000fea0003800200 */
.L_x_88:
[----:B------:R-:W-:Y:S01]  /*6130*/  NOP ;  /* 0x0000000000007918 */ /* 0x000fe20000000000 */
.L_x_65:
[----:B---3--:R-:W3:Y:S01]  /*6140*/  LDS.64 R76, [R4] ;  /* 0x00000000044c7984 */ /* 0x008ee20000000a00 */
[----:B------:R-:W3:Y:S03]  /*6150*/  LDCU UR5, c[0x0][0x3c4] ;  /* 0x00007880ff0577ac */ /* 0x000ee60008000800 */
[----:B------:R-:W0:Y:S04]  /*6160*/  LDS.64 R32, [R4+0xc00] ;  /* 0x000c000004207984 */ /* 0x000e280000000a00 */
[----:B------:R-:W4:Y:S04]  /*6170*/  LDS.64 R34, [R4+0x1800] ;  /* 0x0018000004227984 */ /* 0x000f280000000a00 */
[----:B------:R-:W4:Y:S04]  /*6180*/  LDS.64 R36, [R4+0x2400] ;  /* 0x0024000004247984 */ /* 0x000f280000000a00 */
[----:B------:R-:W4:Y:S04]  /*6190*/  LDS.64 R38, [R4+0x3000] ;  /* 0x0030000004267984 */ /* 0x000f280000000a00 */
[----:B------:R-:W4:Y:S04]  /*61a0*/  LDS.64 R40, [R4+0x3c00] ;  /* 0x003c000004287984 */ /* 0x000f280000000a00 */
[----:B------:R-:W4:Y:S04]  /*61b0*/  LDS.64 R44, [R4+0x4800] ;  /* 0x00480000042c7984 */ /* 0x000f280000000a00 */
[----:B-1----:R-:W1:Y:S04]  /*61c0*/  LDS.64 R50, [R4+0x5400] ;  /* 0x0054000004327984 */ /* 0x002e680000000a00 */
[----:B------:R-:W1:Y:S04]  /*61d0*/  LDS.64 R56, [R4+0x6000] ;  /* 0x0060000004387984 */ /* 0x000e680000000a00 */
[----:B------:R-:W1:Y:S04]  /*61e0*/  LDS.64 R62, [R4+0x6c00] ;  /* 0x006c0000043e7984 */ /* 0x000e680000000a00 */
[----:B------:R-:W1:Y:S01]  /*61f0*/  LDS.64 R66, [R4+0x7800] ;  /* 0x0078000004427984 */ /* 0x000e620000000a00 */
[----:B---3--:R-:W-:-:S03]  /*6200*/  SHF.R.U64 R76, R76, UR5, R77 ;  /* 0x000000054c4c7c19 */ /* 0x008fc6000800124d */
[----:B------:R3:W1:Y:S01]  /*6210*/  LDS.64 R68, [R4+0x8400] ;  /* 0x0084000004447984 */ /* 0x0006620000000a00 */
[----:B0-----:R-:W-:-:S03]  /*6220*/  SHF.R.U64 R52, R32, UR5, R33 ;  /* 0x0000000520347c19 */ /* 0x001fc60008001221 */
[----:B--2---:R0:W5:Y:S01]  /*6230*/  @!P0 LDG.E.64 R8, desc[UR8][R14.64+0x100] ;  /* 0x000100080e088981 */ /* 0x004162000c1e1b00 */
[----:B----4-:R-:W-:-:S03]  /*6240*/  SHF.R.U64 R48, R34, UR5, R35 ;  /* 0x0000000522307c19 */ /* 0x010fc60008001223 */
[----:B---3--:R0:W5:Y:S01]  /*6250*/  @!P0 LDG.E.64 R4, desc[UR8][R14.64] ;  /* 0x000000080e048981 */ /* 0x008162000c1e1b00 */
[----:B------:R-:W-:-:S03]  /*6260*/  SHF.R.U64 R46, R36, UR5, R37 ;  /* 0x00000005242e7c19 */ /* 0x000fc60008001225 */
[----:B------:R0:W5:Y:S01]  /*6270*/  @!P0 LDG.E.64 R10, desc[UR8][R14.64+0x200] ;  /* 0x000200080e0a8981 */ /* 0x000162000c1e1b00 */
[----:B------:R-:W-:-:S03]  /*6280*/  SHF.R.U64 R37, R38, UR5, R39 ;  /* 0x0000000526257c19 */ /* 0x000fc60008001227 */
[----:B------:R0:W5:Y:S01]  /*6290*/  @!P0 LDG.E.64 R12, desc[UR8][R14.64+0x300] ;  /* 0x000300080e0c8981 */ /* 0x000162000c1e1b00 */
[----:B------:R-:W-:Y:S02]  /*62a0*/  SHF.R.U64 R36, R40, UR5, R41 ;  /* 0x0000000528247c19 */ /* 0x000fe40008001229 */
[----:B------:R-:W2:Y:S01]  /*62b0*/  LDC R41, c[0x0][0x3c0] ;  /* 0x0000f000ff297b82 */ /* 0x000ea20000000800 */
[----:B------:R0:W5:Y:S01]  /*62c0*/  @!P0 LDG.E.64 R16, desc[UR8][R14.64+0x400] ;  /* 0x000400080e108981 */ /* 0x000162000c1e1b00 */
[----:B------:R-:W-:-:S03]  /*62d0*/  SHF.R.U64 R35, R44, UR5, R45 ;  /* 0x000000052c237c19 */ /* 0x000fc6000800122d */
[----:B------:R0:W5:Y:S01]  /*62e0*/  @!P0 LDG.E.64 R18, desc[UR8][R14.64+0x500] ;  /* 0x000500080e128981 */ /* 0x000162000c1e1b00 */
[----:B-1----:R-:W-:-:S03]  /*62f0*/  SHF.R.U64 R34, R50, UR5, R51 ;  /* 0x0000000532227c19 */ /* 0x002fc60008001233 */
[----:B------:R0:W5:Y:S01]  /*6300*/  @!P0 LDG.E.64 R20, desc[UR8][R14.64+0x600] ;  /* 0x000600080e148981 */ /* 0x000162000c1e1b00 */
[----:B------:R-:W-:-:S03]  /*6310*/  SHF.R.U64 R33, R56, UR5, R57 ;  /* 0x0000000538217c19 */ /* 0x000fc60008001239 */
[----:B------:R0:W5:Y:S01]  /*6320*/  @!P0 LDG.E.64 R22, desc[UR8][R14.64+0x700] ;  /* 0x000700080e168981 */ /* 0x000162000c1e1b00 */
[----:B------:R-:W-:-:S03]  /*6330*/  SHF.R.U64 R32, R62, UR5, R63 ;  /* 0x000000053e207c19 */ /* 0x000fc6000800123f */
[----:B------:R0:W5:Y:S01]  /*6340*/  @!P0 LDG.E.64 R24, desc[UR8][R14.64+0x800] ;  /* 0x000800080e188981 */ /* 0x000162000c1e1b00 */
[----:B------:R-:W-:-:S03]  /*6350*/  SHF.R.U64 R6, R66, UR5, R67 ;  /* 0x0000000542067c19 */ /* 0x000fc60008001243 */
[----:B------:R0:W5:Y:S01]  /*6360*/  @!P0 LDG.E.64 R26, desc[UR8][R14.64+0x900] ;  /* 0x000900080e1a8981 */ /* 0x000162000c1e1b00 */
[----:B------:R-:W-:-:S03]  /*6370*/  SHF.R.U64 R0, R68, UR5, R69 ;  /* 0x0000000544007c19 */ /* 0x000fc60008001245 */
[----:B------:R0:W5:Y:S04]  /*6380*/  @!P0 LDG.E.64 R28, desc[UR8][R14.64+0xa00] ;  /* 0x000a00080e1c8981 */ /* 0x000168000c1e1b00 */
[----:B------:R0:W5:Y:S01]  /*6390*/  @!P0 LDG.E.64 R30, desc[UR8][R14.64+0xb00] ;  /* 0x000b00080e1e8981 */ /* 0x000162000c1e1b00 */
[----:B------:R-:W1:Y:S01]  /*63a0*/  S2R R42, SR_TID.X ;  /* 0x00000000002a7919 */ /* 0x000e620000002100 */
[----:B------:R-:W-:Y:S02]  /*63b0*/  LOP3.LUT R45, R76, UR4, RZ, 0x30, !PT ;  /* 0x000000044c2d7c12 */ /* 0x000fe4000f8e30ff */
[----:B------:R-:W-:Y:S02]  /*63c0*/  LOP3.LUT R40, R52, UR4, RZ, 0x30, !PT ;  /* 0x0000000434287c12 */ /* 0x000fe4000f8e30ff */
[----:B------:R-:W-:-:S02]  /*63d0*/  LOP3.LUT R39, R48, UR4, RZ, 0x30, !PT ;  /* 0x0000000430277c12 */ /* 0x000fc4000f8e30ff */
[----:B------:R-:W-:Y:S02]  /*63e0*/  LOP3.LUT R38, R46, UR4, RZ, 0x30, !PT ;  /* 0x000000042e267c12 */ /* 0x000fe4000f8e30ff */
[----:B------:R-:W-:Y:S02]  /*63f0*/  LOP3.LUT R37, R37, UR4, RZ, 0x30, !PT ;  /* 0x0000000425257c12 */ /* 0x000fe4000f8e30ff */
[----:B------:R-:W-:Y:S02]  /*6400*/  LOP3.LUT R36, R36, UR4, RZ, 0x30, !PT ;  /* 0x0000000424247c12 */ /* 0x000fe4000f8e30ff */
[----:B------:R-:W-:Y:S02]  /*6410*/  LOP3.LUT R35, R35, UR4, RZ, 0x30, !PT ;  /* 0x0000000423237c12 */ /* 0x000fe4000f8e30ff */
[----:B------:R-:W-:Y:S02]  /*6420*/  LOP3.LUT R34, R34, UR4, RZ, 0x30, !PT ;  /* 0x0000000422227c12 */ /* 0x000fe4000f8e30ff */
[----:B------:R-:W-:-:S02]  /*6430*/  LOP3.LUT R33, R33, UR4, RZ, 0x30, !PT ;  /* 0x0000000421217c12 */ /* 0x000fc4000f8e30ff */
[----:B------:R-:W-:Y:S02]  /*6440*/  LOP3.LUT R32, R32, UR4, RZ, 0x30, !PT ;  /* 0x0000000420207c12 */ /* 0x000fe4000f8e30ff */
[----:B------:R-:W-:Y:S02]  /*6450*/  LOP3.LUT R6, R6, UR4, RZ, 0x30, !PT ;  /* 0x0000000406067c12 */ /* 0x000fe4000f8e30ff */
[----:B------:R-:W-:Y:S01]  /*6460*/  LOP3.LUT R0, R0, UR4, RZ, 0x30, !PT ;  /* 0x0000000400007c12 */ /* 0x000fe2000f8e30ff */
[----:B0-2---:R-:W-:Y:S06]  /*6470*/  @!P0 BRA `(.L_x_90) ;  /* 0x0000000000948947 */ /* 0x005fec0003800000 */
[----:B------:R-:W-:Y:S02]  /*6480*/  IMAD R44, R2, 0x1200, RZ ;  /* 0x00001200022c7824 */ /* 0x000fe400078e02ff */
[----:B------:R-:W-:Y:S02]  /*6490*/  VIADD R51, R7, 0x20 ;  /* 0x0000002007337836 */ /* 0x000fe40000000000 */
[----:B------:R-:W-:Y:S02]  /*64a0*/  IMAD.IADD R44, R41, 0x1, -R44 ;  /* 0x00000001292c7824 */ /* 0x000fe400078e0a2c */
[C---:B------:R-:W-:Y:S02]  /*64b0*/  VIADD R57, R7.reuse, 0x40 ;  /* 0x0000004007397836 */ /* 0x040fe40000000000 */
[C---:B------:R-:W-:Y:S01]  /*64c0*/  VIADD R63, R7.reuse, 0x80 ;  /* 0x00000080073f7836 */ /* 0x040fe20000000000 */
[-C--:B------:R-:W-:Y:S02]  /*64d0*/  ISETP.GE.AND P4, PT, R7, R44.reuse, PT ;  /* 0x0000002c0700720c */ /* 0x080fe40003f86270 */
        /* <DEDUP_REMOVED lines=9> */
[----:B-----5:R0:W5:Y:S01]  /*6570*/  @!P4 LDG.E.64 R4, desc[UR8][R14.64] ;  /* 0x000000080e04c981 */ /* 0x020162000c1e1b00 */
[-C--:B------:R-:W-:Y:S01]  /*6580*/  ISETP.GE.AND P4, PT, R51, R44.reuse, PT ;  /* 0x0000002c3300720c */ /* 0x080fe20003f86270 */
[----:B------:R-:W-:Y:S02]  /*6590*/  VIADD R51, R7, 0x100 ;  /* 0x0000010007337836 */ /* 0x000fe40000000000 */
[----:B------:R0:W5:Y:S01]  /*65a0*/  @!P5 LDG.E.64 R8, desc[UR8][R14.64+0x100] ;  /* 0x000100080e08d981 */ /* 0x000162000c1e1b00 */
[----:B------:R-:W-:Y:S01]  /*65b0*/  ISETP.GE.AND P5, PT, R57, R44, PT ;  /* 0x0000002c3900720c */ /* 0x000fe20003fa6270 */
[----:B------:R-:W-:-:S02]  /*65c0*/  VIADD R57, R7, 0x120 ;  /* 0x0000012007397836 */ /* 0x000fc40000000000 */
[----:B------:R0:W5:Y:S01]  /*65d0*/  @!P6 LDG.E.64 R10, desc[UR8][R14.64+0x200] ;  /* 0x000200080e0ae981 */ /* 0x000162000c1e1b00 */
[-C--:B------:R-:W-:Y:S01]  /*65e0*/  ISETP.GE.AND P6, PT, R51, R44.reuse, PT ;  /* 0x0000002c3300720c */ /* 0x080fe20003fc6270 */
[C---:B------:R-:W-:Y:S02]  /*65f0*/  VIADD R51, R7.reuse, 0x140 ;  /* 0x0000014007337836 */ /* 0x040fe40000000000 */
[----:B------:R-:W-:Y:S01]  /*6600*/  VIADD R7, R7, 0x160 ;  /* 0x0000016007077836 */ /* 0x000fe20000000000 */
[----:B------:R0:W5:Y:S01]  /*6610*/  @!P1 LDG.E.64 R12, desc[UR8][R14.64+0x300] ;  /* 0x000300080e0c9981 */ /* 0x000162000c1e1b00 */
[----:B------:R-:W-:-:S03]  /*6620*/  ISETP.GE.AND P1, PT, R57, R44, PT ;  /* 0x0000002c3900720c */ /* 0x000fc60003f26270 */
        /* <DEDUP_REMOVED lines=8> */
[----:B------:R0:W5:Y:S04]  /*66b0*/  @!P2 LDG.E.64 R28, desc[UR8][R14.64+0xa00] ;  /* 0x000a00080e1ca981 */ /* 0x000168000c1e1b00 */
[----:B------:R0:W5:Y:S02]  /*66c0*/  @!P3 LDG.E.64 R30, desc[UR8][R14.64+0xb00] ;  /* 0x000b00080e1eb981 */ /* 0x000164000c1e1b00 */
.L_x_90:
[----:B------:R-:W-:Y:S01]  /*66d0*/  BAR.SYNC.DEFER_BLOCKING 0x0 ;  /* 0x0000000000007b1d */ /* 0x000fe20000010000 */
[C---:B01----:R-:W-:Y:S02]  /*66e0*/  VIADD R14, R42.reuse, 0x180 ;  /* 0x000001802a0e7836 */ /* 0x043fe40000000000 */
[C---:B------:R-:W-:Y:S02]  /*66f0*/  VIADD R46, R42.reuse, 0x300 ;  /* 0x000003002a2e7836 */ /* 0x040fe40000000000 */
[----:B------:R-:W-:-:S03]  /*6700*/  VIADD R44, R42, 0x480 ;  /* 0x000004802a2c7836 */ /* 0x000fc60000000000 */
[----:B------:R-:W0:Y:S01]  /*6710*/  S2UR UR5, SR_CgaCtaId ;  /* 0x00000000000579c3 */ /* 0x000e220000008800 */
[----:B------:R-:W-:Y:S01]  /*6720*/  UMOV UR4, 0x400 ;  /* 0x0000040000047882 */ /* 0x000fe20000000000 */
[----:B------:R-:W-:Y:S01]  /*6730*/  VIADD R7, R42, 0xf00 ;  /* 0x00000f002a077836 */ /* 0x000fe20000000000 */
[----:B-----5:R1:W-:Y:S04]  /*6740*/  STS.64 [R3+-0x8], R4 ;  /* 0xfffff80403007388 */ /* 0x0203e80000000a00 */
[----:B------:R2:W-:Y:S01]  /*6750*/  STS.64 [R43+-0x8], R8 ;  /* 0xfffff8082b007388 */ /* 0x0005e20000000a00 */
[----:B0-----:R-:W-:-:S03]  /*6760*/  ULEA UR4, UR5, UR4, 0x18 ;  /* 0x0000000405047291 */ /* 0x001fc6000f8ec0ff */
[----:B------:R0:W-:Y:S04]  /*6770*/  STS.64 [R47+-0x8], R10 ;  /* 0xfffff80a2f007388 */ /* 0x0001e80000000a00 */
[----:B------:R3:W-:Y:S01]  /*6780*/  STS.64 [R49+-0x8], R12 ;  /* 0xfffff80c31007388 */ /* 0x0007e20000000a00 */
[C---:B-1----:R-:W-:Y:S01]  /*6790*/  LEA R5, R42.reuse, UR4, 0x2 ;  /* 0x000000042a057c11 */ /* 0x042fe2000f8e10ff */
[C---:B------:R-:W-:Y:S02]  /*67a0*/  VIADD R4, R42.reuse, 0x1080 ;  /* 0x000010802a047836 */ /* 0x040fe40000000000 */
[----:B------:R1:W-:Y:S01]  /*67b0*/  STS.64 [R53+-0x8], R16 ;  /* 0xfffff81035007388 */ /* 0x0003e20000000a00 */
[C---:B--2---:R-:W-:Y:S01]  /*67c0*/  LOP3.LUT R9, R42.reuse, 0xc00, RZ, 0xfc, !PT ;  /* 0x00000c002a097812 */ /* 0x044fe200078efcff */
[----:B------:R-:W-:-:S02]  /*67d0*/  VIADD R8, R42, 0xd80 ;  /* 0x00000d802a087836 */ /* 0x000fc40000000000 */
[----:B------:R2:W-:Y:S01]  /*67e0*/  STS.64 [R55+-0x8], R18 ;  /* 0xfffff81237007388 */ /* 0x0005e20000000a00 */
[C---:B0-----:R-:W-:Y:S02]  /*67f0*/  VIADD R11, R42.reuse, 0x900 ;  /* 0x000009002a0b7836 */ /* 0x041fe40000000000 */
[C---:B------:R-:W-:Y:S01]  /*6800*/  VIADD R10, R42.reuse, 0xa80 ;  /* 0x00000a802a0a7836 */ /* 0x040fe20000000000 */
[----:B------:R2:W-:Y:S01]  /*6810*/  STS.64 [R59+-0x8], R20 ;  /* 0xfffff8143b007388 */ /* 0x0005e20000000a00 */
[C---:B---3--:R-:W-:Y:S02]  /*6820*/  VIADD R12, R42.reuse, 0x780 ;  /* 0x000007802a0c7836 */ /* 0x048fe40000000000 */
[C---:B------:R-:W-:Y:S01]  /*6830*/  IMAD R5, R42.reuse, 0x4, R5 ;  /* 0x000000042a057824 */ /* 0x040fe200078e0205 */
[----:B------:R2:W-:Y:S01]  /*6840*/  STS.64 [R61+-0x8], R22 ;  /* 0xfffff8163d007388 */ /* 0x0005e20000000a00 */
[----:B-1----:R-:W-:-:S03]  /*6850*/  VIADD R16, R42, 0x600 ;  /* 0x000006002a107836 */ /* 0x002fc60000000000 */
[----:B------:R2:W-:Y:S04]  /*6860*/  STS.64 [R65+-0x8], R24 ;  /* 0xfffff81841007388 */ /* 0x0005e80000000a00 */
[----:B------:R2:W-:Y:S04]  /*6870*/  STS.64 [R71+-0x8], R26 ;  /* 0xfffff81a47007388 */ /* 0x0005e80000000a00 */
[----:B------:R2:W-:Y:S04]  /*6880*/  STS.64 [R73+-0x8], R28 ;  /* 0xfffff81c49007388 */ /* 0x0005e80000000a00 */
[----:B------:R2:W-:Y:S01]  /*6890*/  STS.64 [R75+-0x8], R30 ;  /* 0xfffff81e4b007388 */ /* 0x0005e20000000a00 */
[----:B------:R-:W-:Y:S06]  /*68a0*/  BAR.SYNC.DEFER_BLOCKING 0x0 ;  /* 0x0000000000007b1d */ /* 0x000fec0000010000 */
[----:B------:R-:W-:Y:S05]  /*68b0*/  @P0 BRA `(.L_x_91) ;  /* 0x0000000400640947 */ /* 0x000fea0003800000 */
[----:B------:R-:W0:Y:S01]  /*68c0*/  S2UR UR5, SR_CgaCtaId ;  /* 0x00000000000579c3 */ /* 0x000e220000008800 */
[----:B------:R-:W-:Y:S01]  /*68d0*/  UMOV UR4, 0x400 ;  /* 0x0000040000047882 */ /* 0x000fe20000000000 */
[----:B--2---:R-:W-:Y:S06]  /*68e0*/  LDS.64 R18, [R5] ;  /* 0x0000000005127984 */ /* 0x004fec0000000a00 */
[----:B------:R-:W1:Y:S01]  /*68f0*/  LDC.64 R2, c[0x0][0x3b0] ;  /* 0x0000ec00ff027b82 */ /* 0x000e620000000a00 */
[----:B0-----:R-:W-:-:S06]  /*6900*/  ULEA UR4, UR5, UR4, 0x18 ;  /* 0x0000000405047291 */ /* 0x001fcc000f8ec0ff */
[----:B------:R-:W-:Y:S02]  /*6910*/  LEA R45, R45, UR4, 0x2 ;  /* 0x000000042d2d7c11 */ /* 0x000fe4000f8e10ff */
[----:B------:R-:W-:Y:S02]  /*6920*/  LEA R40, R40, UR4, 0x2 ;  /* 0x0000000428287c11 */ /* 0x000fe4000f8e10ff */
[----:B------:R-:W-:Y:S01]  /*6930*/  LEA R39, R39, UR4, 0x2 ;  /* 0x0000000427277c11 */ /* 0x000fe2000f8e10ff */
[----:B------:R-:W0:Y:S01]  /*6940*/  LDS R13, [R45+0x9000] ;  /* 0x009000002d0d7984 */ /* 0x000e220000000800 */
[----:B------:R-:W-:Y:S02]  /*6950*/  LEA R38, R38, UR4, 0x2 ;  /* 0x0000000426267c11 */ /* 0x000fe4000f8e10ff */
[----:B------:R-:W-:Y:S02]  /*6960*/  LEA R37, R37, UR4, 0x2 ;  /* 0x0000000425257c11 */ /* 0x000fe4000f8e10ff */
[----:B------:R-:W-:-:S02]  /*6970*/  LEA R36, R36, UR4, 0x2 ;  /* 0x0000000424247c11 */ /* 0x000fc4000f8e10ff */
[----:B------:R-:W-:Y:S02]  /*6980*/  LEA R35, R35, UR4, 0x2 ;  /* 0x0000000423237c11 */ /* 0x000fe4000f8e10ff */
[----:B------:R-:W-:Y:S02]  /*6990*/  LEA R34, R34, UR4, 0x2 ;  /* 0x0000000422227c11 */ /* 0x000fe4000f8e10ff */
[----:B------:R-:W-:Y:S02]  /*69a0*/  LEA R32, R32, UR4, 0x2 ;  /* 0x0000000420207c11 */ /* 0x000fe4000f8e10ff */
[----:B------:R-:W-:Y:S01]  /*69b0*/  LEA R0, R0, UR4, 0x2 ;  /* 0x0000000400007c11 */ /* 0x000fe2000f8e10ff */
[----:B0-----:R-:W-:-:S04]  /*69c0*/  IMAD.IADD R13, R13, 0x1, R42 ;  /* 0x000000010d0d7824 */ /* 0x001fc800078e022a */
[----:B-1----:R-:W-:-:S05]  /*69d0*/  IMAD.WIDE.U32 R20, R13, 0x8, R2 ;  /* 0x000000080d147825 */ /* 0x002fca00078e0002 */
[----:B------:R-:W-:Y:S01]  /*69e0*/  STG.E.64 desc[UR8][R20.64], R18 ;  /* 0x0000001214007986 */ /* 0x000fe2000c101b08 */
[----:B------:R-:W-:-:S03]  /*69f0*/  NOP ;  /* 0x0000000000007918 */ /* 0x000fc60000000000 */
[----:B------:R-:W0:Y:S04]  /*6a00*/  LDS R13, [R40+0x9000] ;  /* 0x00900000280d7984 */ /* 0x000e280000000800 */
[----:B------:R-:W1:Y:S01]  /*6a10*/  LDS.64 R22, [R5+0xc00] ;  /* 0x000c000005167984 */ /* 0x000e620000000a00 */
[----:B0-----:R-:W-:-:S04]  /*6a20*/  IMAD.IADD R13, R14, 0x1, R13 ;  /* 0x000000010e0d7824 */ /* 0x001fc800078e020d */
[----:B------:R-:W-:-:S05]  /*6a30*/  IMAD.WIDE.U32 R14, R13, 0x8, R2 ;  /* 0x000000080d0e7825 */ /* 0x000fca00078e0002 */
[----:B-1----:R-:W-:Y:S01]  /*6a40*/  STG.E.64 desc[UR8][R14.64], R22 ;  /* 0x000000160e007986 */ /* 0x002fe2000c101b08 */
        /* <DEDUP_REMOVED lines=23> */
[----:B-1----:R0:W-:Y:S01]  /*6bc0*/  STG.E.64 desc[UR8][R12.64], R18 ;  /* 0x000000120c007986 */ /* 0x0021e2000c101b08 */
[----:B------:R-:W-:-:S03]  /*6bd0*/  NOP ;  /* 0x0000000000007918 */ /* 0x000fc60000000000 */
[----:B------:R-:W1:Y:S04]  /*6be0*/  LDS R20, [R35+0x9000] ;  /* 0x0090000023147984 */ /* 0x000e680000000800 */
[----:B------:R-:W2:Y:S01]  /*6bf0*/  LDS.64 R14, [R5+0x4800] ;  /* 0x00480000050e7984 */ /* 0x000ea20000000a00 */
[----:B0-----:R-:W-:Y:S01]  /*6c00*/  LEA R18, R33, UR4, 0x2 ;  /* 0x0000000421127c11 */ /* 0x001fe2000f8e10ff */
[----:B-1----:R-:W-:-:S04]  /*6c10*/  IMAD.IADD R17, R11, 0x1, R20 ;  /* 0x000000010b117824 */ /* 0x002fc800078e0214 */
[----:B------:R-:W-:-:S05]  /*6c20*/  IMAD.WIDE.U32 R16, R17, 0x8, R2 ;  /* 0x0000000811107825 */ /* 0x000fca00078e0002 */
[----:B--2---:R-:W-:Y:S01]  /*6c30*/  STG.E.64 desc[UR8][R16.64], R14 ;  /* 0x0000000e10007986 */ /* 0x004fe2000c101b08 */
        /* <DEDUP_REMOVED lines=9> */
[----:B0-----:R-:W-:Y:S01]  /*6cd0*/  IMAD.IADD R15, R9, 0x1, R18 ;  /* 0x00000001090f7824 */ /* 0x001fe200078e0212 */
[----:B------:R-:W-:-:S03]  /*6ce0*/  LEA R18, R6, UR4, 0x2 ;  /* 0x0000000406127c11 */ /* 0x000fc6000f8e10ff */
        /* <DEDUP_REMOVED lines=20> */
[----:B------:R-:W-:Y:S01]  /*6e30*/  NOP ;  /* 0x0000000000007918 */ /* 0x000fe20000000000 */
[----:B------:R-:W-:Y:S05]  /*6e40*/  EXIT ;  /* 0x000000000000794d */ /* 0x000fea0003800000 */
.L_x_91:
[----:B------:R-:W0:Y:S01]  /*6e50*/  S2UR UR5, SR_CgaCtaId ;  /* 0x00000000000579c3 */ /* 0x000e220000008800 */
[----:B------:R-:W-:Y:S01]  /*6e60*/  UMOV UR4, 0x400 ;  /* 0x0000040000047882 */ /* 0x000fe20000000000 */
[----:B------:R-:W-:-:S05]  /*6e70*/  IMAD R3, R2, -0x1200, R41 ;  /* 0xffffee0002037824 */ /* 0x000fca00078e0229 */
[-C--:B------:R-:W-:Y:S02]  /*6e80*/  ISETP.GE.AND P0, PT, R42, R3.reuse, PT ;  /* 0x000000032a00720c */ /* 0x080fe40003f06270 */
[----:B------:R-:W-:-:S11]  /*6e90*/  ISETP.GE.AND P1, PT, R14, R3, PT ;  /* 0x000000030e00720c */ /* 0x000fd60003f26270 */
[----:B--2---:R-:W-:Y:S01]  /*6ea0*/  @!P0 LDS.64 R18, [R5] ;  /* 0x0000000005128984 */ /* 0x004fe20000000a00 */
[----:B------:R-:W1:Y:S01]  /*6eb0*/  @!P0 LDC.64 R20, c[0x0][0x3b0] ;  /* 0x0000ec00ff148b82 */ /* 0x000e620000000a00 */
[----:B0-----:R-:W-:-:S07]  /*6ec0*/  ULEA UR4, UR5, UR4, 0x18 ;  /* 0x0000000405047291 */ /* 0x001fce000f8ec0ff */
[----:B------:R-:W0:Y:S01]  /*6ed0*/  @!P1 LDC.64 R24, c[0x0][0x3b0] ;  /* 0x0000ec00ff189b82 */ /* 0x000e220000000a00 */
[----:B------:R-:W-:Y:S02]  /*6ee0*/  LEA R45, R45, UR4, 0x2 ;  /* 0x000000042d2d7c11 */ /* 0x000fe4000f8e10ff */
[----:B------:R-:W-:Y:S02]  /*6ef0*/  LEA R40, R40, UR4, 0x2 ;  /* 0x0000000428287c11 */ /* 0x000fe4000f8e10ff */
[----:B------:R-:W-:Y:S01]  /*6f00*/  LEA R2, R39, UR4, 0x2 ;  /* 0x0000000427027c11 */ /* 0x000fe2000f8e10ff */
[----:B------:R-:W2:Y:S01]  /*6f10*/  LDS R13, [R45+0x9000] ;  /* 0x009000002d0d7984 */ /* 0x000ea20000000800 */
[----:B------:R-:W-:Y:S02]  /*6f20*/  LEA R38, R38, UR4, 0x2 ;  /* 0x0000000426267c11 */ /* 0x000fe4000f8e10ff */
[----:B------:R-:W-:Y:S02]  /*6f30*/  LEA R37, R37, UR4, 0x2 ;  /* 0x0000000425257c11 */ /* 0x000fe4000f8e10ff */
[----:B------:R-:W-:-:S02]  /*6f40*/  LEA R36, R36, UR4, 0x2 ;  /* 0x0000000424247c11 */ /* 0x000fc4000f8e10ff */
[----:B------:R-:W-:Y:S02]  /*6f50*/  LEA R34, R34, UR4, 0x2 ;  /* 0x0000000422227c11 */ /* 0x000fe4000f8e10ff */
[----:B------:R-:W-:Y:S02]  /*6f60*/  LEA R32, R32, UR4, 0x2 ;  /* 0x0000000420207c11 */ /* 0x000fe4000f8e10ff */
[----:B------:R-:W-:Y:S01]  /*6f70*/  LEA R0, R0, UR4, 0x2 ;  /* 0x0000000400007c11 */ /* 0x000fe2000f8e10ff */
[----:B--2---:R-:W-:-:S04]  /*6f80*/  IMAD.IADD R13, R13, 0x1, R42 ;  /* 0x000000010d0d7824 */ /* 0x004fc800078e022a */
[----:B-1----:R-:W-:-:S05]  /*6f90*/  @!P0 IMAD.WIDE.U32 R20, R13, 0x8, R20 ;  /* 0x000000080d148825 */ /* 0x002fca00078e0014 */
[----:B------:R1:W-:Y:S01]  /*6fa0*/  @!P0 STG.E.64 desc[UR8][R20.64], R18 ;  /* 0x0000001214008986 */ /* 0x0003e2000c101b08 */
[----:B------:R-:W-:-:S03]  /*6fb0*/  NOP ;  /* 0x0000000000007918 */ /* 0x000fc60000000000 */
[----:B------:R-:W2:Y:S01]  /*6fc0*/  LDS R13, [R40+0x9000] ;  /* 0x00900000280d7984 */ /* 0x000ea20000000800 */
[----:B------:R-:W-:-:S03]  /*6fd0*/  ISETP.GE.AND P0, PT, R46, R3, PT ;  /* 0x000000032e00720c */ /* 0x000fc60003f06270 */
[----:B------:R-:W3:Y:S10]  /*6fe0*/  @!P1 LDS.64 R22, [R5+0xc00] ;  /* 0x000c000005169984 */ /* 0x000ef40000000a00 */
[----:B-1----:R-:W1:Y:S01]  /*6ff0*/  @!P0 LDC.64 R20, c[0x0][0x3b0] ;  /* 0x0000ec00ff148b82 */ /* 0x002e620000000a00 */
[----:B--2---:R-:W-:-:S04]  /*7000*/  IMAD.IADD R13, R14, 0x1, R13 ;  /* 0x000000010e0d7824 */ /* 0x004fc800078e020d */
[----:B0-----:R-:W-:-:S05]  /*7010*/  @!P1 IMAD.WIDE.U32 R14, R13, 0x8, R24 ;  /* 0x000000080d0e9825 */ /* 0x001fca00078e0018 */
[----:B---3--:R0:W-:Y:S01]  /*7020*/  @!P1 STG.E.64 desc[UR8][R14.64], R22 ;  /* 0x000000160e009986 */ /* 0x0081e2000c101b08 */
[----:B------:R-:W-:-:S03]  /*7030*/  NOP ;  /* 0x0000000000007918 */ /* 0x000fc60000000000 */
[----:B------:R-:W2:Y:S01]  /*7040*/  LDS R2, [R2+0x9000] ;  /* 0x0090000002027984 */ /* 0x000ea20000000800 */
[----:B------:R-:W-:-:S03]  /*7050*/  ISETP.GE.AND P1, PT, R44, R3, PT ;  /* 0x000000032c00720c */ /* 0x000fc60003f26270 */
[----:B------:R-:W3:Y:S10]  /*7060*/  @!P0 LDS.64 R18, [R5+0x1800] ;  /* 0x0018000005128984 */ /* 0x000ef40000000a00 */
[----:B0-----:R-:W0:Y:S01]  /*7070*/  @!P1 LDC.64 R22, c[0x0][0x3b0] ;  /* 0x0000ec00ff169b82 */ /* 0x001e220000000a00 */
[----:B--2---:R-:W-:Y:S01]  /*7080*/  IMAD.IADD R13, R46, 0x1, R2 ;  /* 0x000000012e0d7824 */ /* 0x004fe200078e0202 */
[----:B------:R-:W-:-:S03]  /*7090*/  LEA R2, R35, UR4, 0x2 ;  /* 0x0000000423027c11 */ /* 0x000fc6000f8e10ff */
[----:B-1----:R-:W-:-:S05]  /*70a0*/  @!P0 IMAD.WIDE.U32 R20, R13, 0x8, R20 ;  /* 0x000000080d148825 */ /* 0x002fca00078e0014 */
[----:B---3--:R1:W-:Y:S01]  /*70b0*/  @!P0 STG.E.64 desc[UR8][R20.64], R18 ;  /* 0x0000001214008986 */ /* 0x0083e2000c101b08 */
[----:B------:R-:W-:-:S03]  /*70c0*/  NOP ;  /* 0x0000000000007918 */ /* 0x000fc60000000000 */
[----:B------:R-:W2:Y:S01]  /*70d0*/  LDS R13, [R38+0x9000] ;  /* 0x00900000260d7984 */ /* 0x000ea20000000800 */
[----:B------:R-:W-:-:S03]  /*70e0*/  ISETP.GE.AND P0, PT, R16, R3, PT ;  /* 0x000000031000720c */ /* 0x000fc60003f06270 */
[----:B------:R-:W3:Y:S10]  /*70f0*/  @!P1 LDS.64 R14, [R5+0x2400] ;  /* 0x00240000050e9984 */ /* 0x000ef40000000a00 */
[----:B-1----:R-:W1:Y:S01]  /*7100*/  @!P0 LDC.64 R20, c[0x0][0x3b0] ;  /* 0x0000ec00ff148b82 */ /* 0x002e620000000a00 */
[----:B--2---:R-:W-:-:S04]  /*7110*/  IMAD.IADD R13, R44, 0x1, R13 ;  /* 0x000000012c0d7824 */ /* 0x004fc800078e020d */
[----:B0-----:R-:W-:-:S05]  /*7120*/  @!P1 IMAD.WIDE.U32 R22, R13, 0x8, R22 ;  /* 0x000000080d169825 */ /* 0x001fca00078e0016 */
[----:B---3--:R-:W-:Y:S01]  /*7130*/  @!P1 STG.E.64 desc[UR8][R22.64], R14 ;  /* 0x0000000e16009986 */ /* 0x008fe2000c101b08 */
[----:B------:R-:W-:-:S03]  /*7140*/  NOP ;  /* 0x0000000000007918 */ /* 0x000fc60000000000 */
[----:B------:R-:W0:Y:S01]  /*7150*/  LDS R13, [R37+0x9000] ;  /* 0x00900000250d7984 */ /* 0x000e220000000800 */
[----:B------:R-:W-:-:S03]  /*7160*/  ISETP.GE.AND P1, PT, R12, R3, PT ;  /* 0x000000030c00720c */ /* 0x000fc60003f26270 */
[----:B------:R-:W2:Y:S01]  /*7170*/  @!P0 LDS.64 R18, [R5+0x3000] ;  /* 0x0030000005128984 */ /* 0x000ea20000000a00 */
[----:B0-----:R-:W-:-:S04]  /*7180*/  IMAD.IADD R13, R16, 0x1, R13 ;  /* 0x00000001100d7824 */ /* 0x001fc800078e020d */
[----:B-1----:R-:W-:-:S05]  /*7190*/  @!P0 IMAD.WIDE.U32 R16, R13, 0x8, R20 ;  /* 0x000000080d108825 */ /* 0x002fca00078e0014 */
[----:B------:R-:W0:Y:S01]  /*71a0*/  @!P1 LDC.64 R20, c[0x0][0x3b0] ;  /* 0x0000ec00ff149b82 */ /* 0x000e220000000a00 */
[----:B--2---:R1:W-:Y:S01]  /*71b0*/  @!P0 STG.E.64 desc[UR8][R16.64], R18 ;  /* 0x0000001210008986 */ /* 0x0043e2000c101b08 */
        /* <DEDUP_REMOVED lines=20> */
[----:B------:R-:W3:Y:S01]  /*7300*/  @!P1 LDS.64 R12, [R5+0x5400] ;  /* 0x00540000050c9984 */ /* 0x000ee20000000a00 */
[----:B-1----:R-:W-:-:S09]  /*7310*/  LEA R18, R6, UR4, 0x2 ;  /* 0x0000000406127c11 */ /* 0x002fd2000f8e10ff */
[----:B------:R-:W1:Y:S01]  /*7320*/  @!P0 LDC.64 R16, c[0x0][0x3b0] ;  /* 0x0000ec00ff108b82 */ /* 0x000e620000000a00 */
        /* <DEDUP_REMOVED lines=8> */
[----:B--2---:R-:W-:-:S04]  /*73b0*/  IMAD.IADD R9, R9, 0x1, R2 ;  /* 0x0000000109097824 */ /* 0x004fc800078e0202 */
        /* <DEDUP_REMOVED lines=17> */
[----:B---3--:R-:W-:Y:S01]  /*74d0*/  @!P0 STG.E.64 desc[UR8][R6.64], R12 ;  /* 0x0000000c06008986 */ /* 0x008fe2000c101b08 */
[----:B------:R-:W-:-:S03]  /*74e0*/  NOP ;  /* 0x0000000000007918 */ /* 0x000fc60000000000 */
[----:B------:R-:W1:Y:S04]  /*74f0*/  LDS R11, [R0+0x9000] ;  /* 0x00900000000b7984 */ /* 0x000e680000000800 */
[----:B------:R-:W2:Y:S01]  /*7500*/  @!P1 LDS.64 R2, [R5+0x8400] ;  /* 0x0084000005029984 */ /* 0x000ea20000000a00 */
[----:B-1----:R-:W-:-:S04]  /*7510*/  IMAD.IADD R11, R4, 0x1, R11 ;  /* 0x00000001040b7824 */ /* 0x002fc800078e020b */
[----:B0-----:R-:W-:-:S05]  /*7520*/  @!P1 IMAD.WIDE.U32 R8, R11, 0x8, R8 ;  /* 0x000000080b089825 */ /* 0x001fca00078e0008 */
[----:B--2---:R-:W-:Y:S01]  /*7530*/  @!P1 STG.E.64 desc[UR8][R8.64], R2 ;  /* 0x0000000208009986 */ /* 0x004fe2000c101b08 */
[----:B------:R-:W-:Y:S01]  /*7540*/  NOP ;  /* 0x0000000000007918 */ /* 0x000fe20000000000 */
[----:B------:R-:W-:Y:S05]  /*7550*/  EXIT ;  /* 0x000000000000794d */ /* 0x000fea0003800000 */
.L_x_29:
[----:B------:R-:W-:Y:S02]  /*7560*/  IMAD.MOV.U32 R60, RZ, RZ, R53 ;  /* 0x000000ffff3c7224 */ /* 0x000fe400078e0035 */
[----:B------:R-:W-:Y:S02]  /*7570*/  IMAD.MOV.U32 R61, RZ, RZ, 0x1 ;  /* 0x00000001ff3d7424 */ /* 0x000fe400078e00ff */
[----:B------:R-:W-:Y:S02]  /*7580*/  IMAD.MOV.U32 R62, RZ, RZ, RZ ;  /* 0x000000ffff3e7224 */ /* 0x000fe400078e00ff */
[----:B------:R-:W-:-:S07]  /*7590*/  IMAD.MOV.U32 R59, RZ, RZ, -0x1 ;  /* 0xffffffffff3b7424 */ /* 0x000fce00078e00ff */
[----:B------:R-:W-:Y:S05]  /*75a0*/  WARPSYNC.COLLECTIVE R59, `(.L_x_92) ;  /* 0x000000003b087348 */ /* 0x000fea0003c00000 */
[----:B------:R0:W1:Y:S02]  /*75b0*/  SHFL.UP P0, R58, R60, R61, R62 ;  /* 0x0400003d3c3a7389 */ /* 0x000064000000003e */
[----:B01----:R-:W-:Y:S05]  /*75c0*/  ENDCOLLECTIVE ;  /* 0x000000000000791b */ /* 0x003fea0003800000 */
.L_x_92:
[----:B------:R-:W-:Y:S02]  /*75d0*/  IMAD.MOV.U32 R61, RZ, RZ, 0x2 ;  /* 0x00000002ff3d7424 */ /* 0x000fe400078e00ff */
[----:B------:R-:W-:-:S04]  /*75e0*/  IMAD.MOV.U32 R54, RZ, RZ, R58 ;  /* 0x000000ffff367224 */ /* 0x000fc800078e003a */
[----:B------:R-:W-:-:S04]  /*75f0*/  @P0 IMAD.IADD R54, R53, 0x1, R54 ;  /* 0x0000000135360824 */ /* 0x000fc800078e0236 */
[----:B------:R-:W-:-:S07]  /*7600*/  IMAD.MOV.U32 R60, RZ, RZ, R54 ;  /* 0x000000ffff3c7224 */ /* 0x000fce00078e0036 */
[----:B------:R-:W-:Y:S05]  /*7610*/  WARPSYNC.COLLECTIVE R59, `(.L_x_93) ;  /* 0x000000003b087348 */ /* 0x000fea0003c00000 */
[----:B------:R0:W1:Y:S02]  /*7620*/  SHFL.UP P0, R58, R60, R61, R62 ;  /* 0x0400003d3c3a7389 */ /* 0x000064000000003e */
[----:B01----:R-:W-:Y:S05]  /*7630*/  ENDCOLLECTIVE ;  /* 0x000000000000791b */ /* 0x003fea0003800000 */
.L_x_93:
[----:B------:R-:W-:Y:S02]  /*7640*/  IMAD.MOV.U32 R61, RZ, RZ, 0x4 ;  /* 0x00000004ff3d7424 */ /* 0x000fe400078e00ff */
[----:B------:R-:W-:-:S04]  /*7650*/  IMAD.MOV.U32 R55, RZ, RZ, R58 ;  /* 0x000000ffff377224 */ /* 0x000fc800078e003a */
[----:B------:R-:W-:-:S04]  /*7660*/  @P0 IMAD.IADD R55, R54, 0x1, R55 ;  /* 0x0000000136370824 */ /* 0x000fc800078e0237 */
[----:B------:R-:W-:-:S07]  /*7670*/  IMAD.MOV.U32 R60, RZ, RZ, R55 ;  /* 0x000000ffff3c7224 */ /* 0x000fce00078e0037 */
[----:B------:R-:W-:Y:S05]  /*7680*/  WARPSYNC.COLLECTIVE R59, `(.L_x_94) ;  /* 0x000000003b087348 */ /* 0x000fea0003c00000 */
[----:B------:R0:W1:Y:S02]  /*7690*/  SHFL.UP P0, R58, R60, R61, R62 ;  /* 0x0400003d3c3a7389 */ /* 0x000064000000003e */
[----:B01----:R-:W-:Y:S05]  /*76a0*/  ENDCOLLECTIVE ;  /* 0x000000000000791b */ /* 0x003fea0003800000 */
.L_x_94:
[----:B------:R-:W-:Y:S02]  /*76b0*/  IMAD.MOV.U32 R61, RZ, RZ, 0x8 ;  /* 0x00000008ff3d7424 */ /* 0x000fe400078e00ff */
[----:B------:R-:W-:-:S04]  /*76c0*/  IMAD.MOV.U32 R56, RZ, RZ, R58 ;  /* 0x000000ffff387224 */ /* 0x000fc800078e003a */
[----:B------:R-:W-:-:S04]  /*76d0*/  @P0 IMAD.IADD R56, R55, 0x1, R56 ;  /* 0x0000000137380824 */ /* 0x000fc800078e0238 */
[----:B------:R-:W-:-:S07]  /*76e0*/  IMAD.MOV.U32 R60, RZ, RZ, R56 ;  /* 0x000000ffff3c7224 */ /* 0x000fce00078e0038 */
[----:B------:R-:W-:Y:S05]  /*76f0*/  WARPSYNC.COLLECTIVE R59, `(.L_x_95) ;  /* 0x000000003b087348 */ /* 0x000fea0003c00000 */
[----:B------:R0:W1:Y:S02]  /*7700*/  SHFL.UP P0, R58, R60, R61, R62 ;  /* 0x0400003d3c3a7389 */ /* 0x000064000000003e */
[----:B01----:R-:W-:Y:S05]  /*7710*/  ENDCOLLECTIVE ;  /* 0x000000000000791b */ /* 0x003fea0003800000 */
.L_x_95:
[----:B------:R-:W-:Y:S02]  /*7720*/  IMAD.MOV.U32 R61, RZ, RZ, 0x10 ;  /* 0x00000010ff3d7424 */ /* 0x000fe400078e00ff */
[----:B------:R-:W-:-:S04]  /*7730*/  IMAD.MOV.U32 R57, RZ, RZ, R58 ;  /* 0x000000ffff397224 */ /* 0x000fc800078e003a */
[----:B------:R-:W-:-:S04]  /*7740*/  @P0 IMAD.IADD R57, R56, 0x1, R57 ;  /* 0x0000000138390824 */ /* 0x000fc800078e0239 */
[----:B------:R-:W-:-:S07]  /*7750*/  IMAD.MOV.U32 R60, RZ, RZ, R57 ;  /* 0x000000ffff3c7224 */ /* 0x000fce00078e0039 */
[----:B------:R-:W-:Y:S05]  /*7760*/  WARPSYNC.COLLECTIVE R59, `(.L_x_96) ;  /* 0x000000003b087348 */ /* 0x000fea0003c00000 */
[----:B------:R0:W1:Y:S02]  /*7770*/  SHFL.UP P0, R58, R60, R61, R62 ;  /* 0x0400003d3c3a7389 */ /* 0x000064000000003e */
[----:B01----:R-:W-:Y:S05]  /*7780*/  ENDCOLLECTIVE ;  /* 0x000000000000791b */ /* 0x003fea0003800000 */
.L_x_96:
[----:B------:R-:W-:Y:S05]  /*7790*/  BRA `(.L_x_97) ;  /* 0xffffffac005c7947 */ /* 0x000fea000383ffff */
.L_x_98:
[----:B------:R-:W-:-:S00]  /*77a0*/  BRA `(.L_x_98) ;  /* 0xfffffffc00fc7947 */ /* 0x000fc0000383ffff */
[----:B------:R-:W-:-:S00]  /*77b0*/  NOP ;  /* 0x0000000000007918 */ /* 0x000fc00000000000 */
        /* <DEDUP_REMOVED lines=12> */
.L_x_1332:


//--------------------- .text._ZN3cub18CUB_300001_SM_10006detail10radix_sort30DeviceRadixSortHistogramKernelINS1_5radix10policy_hubIxxjE10Policy1000ELNS0_9SortOrderE1ExjNS1_21identity_decomposer_tEEEvPT2_PKT1_SA_iiT3_ --------------------------
	.section	.text._ZN3cub18CUB_300001_SM_10006detail10radix_sort30DeviceRadixSortHistogramKernelINS1_5radix10policy_hubIxxjE10Policy1000ELNS0_9SortOrderE1ExjNS1_21identity_decomposer_tEEEvPT2_PKT1_SA_iiT3_,"ax",@progbits
	.align	128
        .global         _ZN3cub18CUB_300001_SM_10006detail10radix_sort30DeviceRadixSortHistogramKernelINS1_5radix10policy_hubIxxjE10Policy1000ELNS0_9SortOrderE1ExjNS1_21identity_decomposer_tEEEvPT2_PKT1_SA_iiT3_
        .type           _ZN3cub18CUB_300001_SM_10006detail10radix_sort30DeviceRadixSortHistogramKernelINS1_5radix10policy_hubIxxjE10Policy1000ELNS0_9SortOrderE1ExjNS1_21identity_decomposer_tEEEvPT2_PKT1_SA_iiT3_,@function
        .size           _ZN3cub18CUB_300001_SM_10006detail10radix_sort30DeviceRadixSortHistogramKernelINS1_5radix10policy_hubIxxjE10Policy1000ELNS0_9SortOrderE1ExjNS1_21identity_decomposer_tEEEvPT2_PKT1_SA_iiT3_,(.L_x_1333 - _ZN3cub18CUB_300001_SM_10006detail10radix_sort30DeviceRadixSortHistogramKernelINS1_5radix10policy_hubIxxjE10Policy1000ELNS0_9SortOrderE1ExjNS1_21identity_decomposer_tEEEvPT2_PKT1_SA_iiT3_)
        .other          _ZN3cub18CUB_300001_SM_10006detail10radix_sort30DeviceRadixSortHistogramKernelINS1_5radix10policy_hubIxxjE10Policy1000ELNS0_9SortOrderE1ExjNS1_21identity_decomposer_tEEEvPT2_PKT1_SA_iiT3_,@"STO_CUDA_ENTRY STV_DEFAULT"
_ZN3cub18CUB_300001_SM_10006detail10radix_sort30DeviceRadixSortHistogramKernelINS1_5radix10policy_hubIxxjE10Policy1000ELNS0_9SortOrderE1ExjNS1_21identity_decomposer_tEEEvPT2_PKT1_SA_iiT3_:
.text._ZN3cub18CUB_300001_SM_10006detail10radix_sort30DeviceRadixSortHistogramKernelINS1_5radix10policy_hubIxxjE10Policy1000ELNS0_9SortOrderE1ExjNS1_21identity_decomposer_tEEEvPT2_PKT1_SA_iiT3_:
[----:B------:R-:W-:Y:S01]  /*0000*/  LDC R1, c[0x0][0x37c] ;  /* 0x0000df00ff017b82 */ /* 0x000fe20000000800 */
[----:B------:R-:W0:Y:S02]  /*0010*/  LDCU UR4, c[0x0][0x390] ;  /* 0x00007200ff0477ac */ /* 0x000e240008000800 */
[----:B0-----:R-:W-:-:S13]  /*0020*/  ISETP.NE.AND P0, PT, RZ, UR4, PT ;  /* 0x00000004ff007c0c */ /* 0x001fda000bf05270 */
[----:B------:R-:W-:Y:S05]  /*0030*/  @!P0 EXIT ;  /* 0x000000000000894d */ /* 0x000fea0003800000 */
[----:B------:R-:W0:Y:S01]  /*0040*/  LDCU UR4, c[0x0][0x398] ;  /* 0x00007300ff0477ac */ /* 0x000e220008000800 */
[----:B------:R-:W1:Y:S01]  /*0050*/  S2R R0, SR_TID.X ;  /* 0x0000000000007919 */ /* 0x000e620000002100 */
[----:B------:R-:W2:Y:S01]  /*0060*/  S2UR UR6, SR_CTAID.X ;  /* 0x00000000000679c3 */ /* 0x000ea20000002500 */
[----:B------:R-:W0:Y:S01]  /*0070*/  LDCU UR5, c[0x0][0x394] ;  /* 0x00007280ff0577ac */ /* 0x000e220008000800 */
[----:B------:R-:W3:Y:S01]  /*0080*/  LDCU.64 UR12, c[0x0][0x358] ;  /* 0x00006b00ff0c77ac */ /* 0x000ee20008000a00 */
[----:B------:R-:W4:Y:S01]  /*0090*/  LDCU UR20, c[0x0][0x370] ;  /* 0x00006e00ff1477ac */ /* 0x000f220008000800 */
[----:B0-----:R-:W-:-:S04]  /*00a0*/  UIADD3 UR4, UPT, UPT, UR4, 0x7, -UR5 ;  /* 0x0000000704047890 */ /* 0x001fc8000fffe805 */
[----:B------:R-:W-:Y:S02]  /*00b0*/  UISETP.GE.AND UP0, UPT, UR4, 0x8, UPT ;  /* 0x000000080400788c */ /* 0x000fe4000bf06270 */
[----:B------:R-:W-:Y:S02]  /*00c0*/  USHF.R.S32.HI UR5, URZ, 0x1f, UR4 ;  /* 0x0000001fff057899 */ /* 0x000fe40008011404 */
[----:B--2---:R-:W-:Y:S02]  /*00d0*/  USHF.L.U32 UR6, UR6, 0xb, URZ ;  /* 0x0000000b06067899 */ /* 0x004fe400080006ff */
[----:B------:R-:W-:Y:S01]  /*00e0*/  PLOP3.LUT P0, PT, PT, PT, UP0, 0x80, 0x8 ;  /* 0x000000000008781c */ /* 0x000fe20003f0f008 */
[----:B------:R-:W-:-:S03]  /*00f0*/  ULEA.HI UR5, UR5, UR4, URZ, 0x3 ;  /* 0x0000000405057291 */ /* 0x000fc6000f8f18ff */
[----:B-1----:R-:W-:Y:S01]  /*0100*/  ISETP.GT.U32.OR P0, PT, R0, 0xff, !P0 ;  /* 0x000000ff0000780c */ /* 0x002fe20004704470 */
[----:B------:R-:W-:Y:S01]  /*0110*/  USHF.R.S32.HI UR5, URZ, 0x3, UR5 ;  /* 0x00000003ff057899 */ /* 0x000fe20008011405 */
[----:B------:R-:W-:Y:S02]  /*0120*/  UMOV UR4, URZ ;  /* 0x000000ff00047c82 */ /* 0x000fe40008000000 */
[----:B------:R-:W-:Y:S01]  /*0130*/  P2R R51, PR, RZ, 0x1 ;  /* 0x00000001ff337803 */ /* 0x000fe20000000000 */
[----:B------:R-:W-:Y:S02]  /*0140*/  UIADD3 UR11, UPT, UPT, UR5, -0x1, URZ ;  /* 0xffffffff050b7890 */ /* 0x000fe4000fffe0ff */
[----:B------:R-:W-:Y:S02]  /*0150*/  ULOP3.LUT UR14, UR5, 0x7, URZ, 0xc0, !UPT ;  /* 0x00000007050e7892 */ /* 0x000fe4000f8ec0ff */
[----:B------:R-:W-:Y:S02]  /*0160*/  ULOP3.LUT UR15, UR5, 0x3, URZ, 0xc0, !UPT ;  /* 0x00000003050f7892 */ /* 0x000fe4000f8ec0ff */
[----:B------:R-:W-:-:S02]  /*0170*/  ULOP3.LUT UR16, UR5, 0xffffff0, URZ, 0xc0, !UPT ;  /* 0x0ffffff005107892 */ /* 0x000fc4000f8ec0ff */
[----:B------:R-:W-:Y:S02]  /*0180*/  ULOP3.LUT UR17, UR5, 0xffffff8, URZ, 0xc0, !UPT ;  /* 0x0ffffff805117892 */ /* 0x000fe4000f8ec0ff */
[----:B---34-:R-:W-:-:S12]  /*0190*/  ULOP3.LUT UR7, UR5, 0x1, URZ, 0xc0, !UPT ;  /* 0x0000000105077892 */ /* 0x018fd8000f8ec0ff */
.L_x_182:
[----:B------:R-:W-:Y:S01]  /*01a0*/  ISETP.NE.AND P0, PT, R51, RZ, PT ;  /* 0x000000ff3300720c */ /* 0x000fe20003f05270 */
[----:B------:R-:W-:-:S12]  /*01b0*/  BSSY.RECONVERGENT B0, `(.L_x_99) ;  /* 0x0000086000007945 */ /* 0x000fd80003800200 */
[----:B0-2345:R-:W-:Y:S05]  /*01c0*/  @P0 BRA `(.L_x_100) ;  /* 0x0000000800100947 */ /* 0x03dfea0003800000 */
[----:B------:R-:W0:Y:S01]  /*01d0*/  S2UR UR8, SR_CgaCtaId ;  /* 0x00000000000879c3 */ /* 0x000e220000008800 */
[----:B------:R-:W-:Y:S01]  /*01e0*/  IMAD.U32 R2, RZ, RZ, UR11 ;  /* 0x0000000bff027e24 */ /* 0x000fe2000f8e00ff */
[----:B------:R-:W-:-:S04]  /*01f0*/  UMOV UR5, 0x400 ;  /* 0x0000040000057882 */ /* 0x000fc80000000000 */
[----:B------:R-:W-:Y:S01]  /*0200*/  ISETP.GE.U32.AND P1, PT, R2, 0xf, PT ;  /* 0x0000000f0200780c */ /* 0x000fe20003f26070 */
[----:B------:R-:W-:Y:S01]  /*0210*/  IMAD.MOV.U32 R2, RZ, RZ, RZ ;  /* 0x000000ffff027224 */ /* 0x000fe200078e00ff */
[----:B0-----:R-:W-:-:S06]  /*0220*/  ULEA UR5, UR8, UR5, 0x18 ;  /* 0x0000000508057291 */ /* 0x001fcc000f8ec0ff */
[----:B------:R-:W-:-:S05]  /*0230*/  LEA R5, R0, UR5, 0x2 ;  /* 0x0000000500057c11 */ /* 0x000fca000f8e10ff */
[----:B------:R-:W-:Y:S05]  /*0240*/  @!P1 BRA `(.L_x_101) ;  /* 0x00000000005c9947 */ /* 0x000fea0003800000 */
[----:B------:R-:W-:Y:S01]  /*0250*/  VIADD R2, R5, 0x2000 ;  /* 0x0000200005027836 */ /* 0x000fe20000000000 */
[----:B------:R-:W-:-:S12]  /*0260*/  UIADD3 UR5, UPT, UPT, -UR16, URZ, URZ ;  /* 0x000000ff10057290 */ /* 0x000fd8000fffe1ff */
.L_x_102:
[----:B------:R-:W-:Y:S01]  /*0270*/  UIADD3 UR5, UPT, UPT, UR5, 0x10, URZ ;  /* 0x0000001005057890 */ /* 0x000fe2000fffe0ff */
[----:B------:R-:W-:Y:S03]  /*0280*/  STS [R2+-0x2000], RZ ;  /* 0xffe000ff02007388 */ /* 0x000fe60000000800 */
[----:B------:R-:W-:Y:S01]  /*0290*/  UISETP.NE.AND UP0, UPT, UR5, URZ, UPT ;  /* 0x000000ff0500728c */ /* 0x000fe2000bf05270 */
        /* <DEDUP_REMOVED lines=16> */
[----:B------:R-:W-:Y:S06]  /*03a0*/  BRA.U UP0, `(.L_x_102) ;  /* 0xfffffffd00b07547 */ /* 0x000fec000b83ffff */
[----:B------:R-:W-:-:S07]  /*03b0*/  IMAD.U32 R2, RZ, RZ, UR16 ;  /* 0x00000010ff027e24 */ /* 0x000fce000f8e00ff */
.L_x_101:
[----:B------:R-:W0:Y:S08]  /*03c0*/  LDC R3, c[0x0][0x398] ;  /* 0x0000e600ff037b82 */ /* 0x000e300000000800 */
[----:B------:R-:W0:Y:S02]  /*03d0*/  LDC R4, c[0x0][0x394] ;  /* 0x0000e500ff047b82 */ /* 0x000e240000000800 */
[----:B0-----:R-:W-:-:S04]  /*03e0*/  IADD3 R3, PT, PT, R3, 0x7, -R4 ;  /* 0x0000000703037810 */ /* 0x001fc80007ffe804 */
[----:B------:R-:W-:-:S04]  /*03f0*/  SHF.R.S32.HI R4, RZ, 0x1f, R3 ;  /* 0x0000001fff047819 */ /* 0x000fc80000011403 */
[----:B------:R-:W-:-:S04]  /*0400*/  LEA.HI R4, R4, R3, RZ, 0x3 ;  /* 0x0000000304047211 */ /* 0x000fc800078f18ff */
[----:B------:R-:W-:-:S04]  /*0410*/  SHF.R.S32.HI R4, RZ, 0x3, R4 ;  /* 0x00000003ff047819 */ /* 0x000fc80000011404 */
[----:B------:R-:W-:Y:S01]  /*0420*/  LOP3.LUT R3, R4, 0xf, RZ, 0xc0, !PT ;  /* 0x0000000f04037812 */ /* 0x000fe200078ec0ff */
[----:B------:R-:W-:-:S03]  /*0430*/  IMAD.U32 R4, RZ, RZ, UR14 ;  /* 0x0000000eff047e24 */ /* 0x000fc6000f8e00ff */
[C---:B------:R-:W-:Y:S01]  /*0440*/  ISETP.NE.AND P0, PT, R3.reuse, RZ, PT ;  /* 0x000000ff0300720c */ /* 0x040fe20003f05270 */
[----:B------:R-:W-:Y:S02]  /*0450*/  VIADD R4, R4, 0xffffffff ;  /* 0xffffffff04047836 */ /* 0x000fe40000000000 */
[----:B------:R-:W-:-:S10]  /*0460*/  VIADD R6, R3, 0xffffffff ;  /* 0xffffffff03067836 */ /* 0x000fd40000000000 */
[----:B------:R-:W-:Y:S05]  /*0470*/  @!P0 BRA `(.L_x_103) ;  /* 0x00000000007c8947 */ /* 0x000fea0003800000 */
[----:B------:R-:W-:Y:S01]  /*0480*/  ISETP.GE.U32.AND P2, PT, R6, 0x7, PT ;  /* 0x000000070600780c */ /* 0x000fe20003f46070 */
[----:B------:R-:W-:-:S12]  /*0490*/  UISETP.NE.AND UP0, UPT, UR14, URZ, UPT ;  /* 0x000000ff0e00728c */ /* 0x000fd8000bf05270 */
[----:B------:R-:W-:Y:S05]  /*04a0*/  @!P2 BRA `(.L_x_104) ;  /* 0x000000000028a947 */ /* 0x000fea0003800000 */
        /* <DEDUP_REMOVED lines=10> */
.L_x_104:
[----:B------:R-:W-:Y:S05]  /*0550*/  BRA.U !UP0, `(.L_x_103) ;  /* 0x0000000108447547 */ /* 0x000fea000b800000 */
[----:B------:R-:W-:Y:S01]  /*0560*/  ISETP.GE.U32.AND P2, PT, R4, 0x3, PT ;  /* 0x000000030400780c */ /* 0x000fe20003f46070 */
[----:B------:R-:W-:-:S12]  /*0570*/  UISETP.NE.AND UP0, UPT, UR15, URZ, UPT ;  /* 0x000000ff0f00728c */ /* 0x000fd8000bf05270 */
[C---:B0-----:R-:W-:Y:S02]  /*0580*/  @P2 IMAD R3, R2.reuse, 0x400, R5 ;  /* 0x0000040002032824 */ /* 0x041fe400078e0205 */
[----:B------:R-:W-:-:S03]  /*0590*/  @P2 VIADD R2, R2, 0x4 ;  /* 0x0000000402022836 */ /* 0x000fc60000000000 */
[----:B------:R1:W-:Y:S04]  /*05a0*/  @P2 STS [R3], RZ ;  /* 0x000000ff03002388 */ /* 0x0003e80000000800 */
[----:B------:R1:W-:Y:S04]  /*05b0*/  @P2 STS [R3+0x400], RZ ;  /* 0x000400ff03002388 */ /* 0x0003e80000000800 */
[----:B------:R1:W-:Y:S04]  /*05c0*/  @P2 STS [R3+0x800], RZ ;  /* 0x000800ff03002388 */ /* 0x0003e80000000800 */
[----:B------:R1:W-:Y:S01]  /*05d0*/  @P2 STS [R3+0xc00], RZ ;  /* 0x000c00ff03002388 */ /* 0x0003e20000000800 */
[----:B------:R-:W-:Y:S05]  /*05e0*/  BRA.U !UP0, `(.L_x_103) ;  /* 0x0000000108207547 */ /* 0x000fea000b800000 */
[----:B------:R-:W-:Y:S01]  /*05f0*/  IMAD R2, R2, 0x400, R5 ;  /* 0x0000040002027824 */ /* 0x000fe200078e0205 */
[----:B------:R-:W-:-:S04]  /*0600*/  UISETP.NE.AND UP0, UPT, UR15, 0x1, UPT ;  /* 0x000000010f00788c */ /* 0x000fc8000bf05270 */
[----:B------:R2:W-:Y:S05]  /*0610*/  STS [R2], RZ ;  /* 0x000000ff02007388 */ /* 0x0005ea0000000800 */
[----:B------:R-:W-:Y:S05]  /*0620*/  BRA.U !UP0, `(.L_x_103) ;  /* 0x0000000108107547 */ /* 0x000fea000b800000 */
[----:B------:R-:W-:Y:S01]  /*0630*/  UISETP.NE.AND UP0, UPT, UR15, 0x2, UPT ;  /* 0x000000020f00788c */ /* 0x000fe2000bf05270 */
[----:B------:R3:W-:Y:S05]  /*0640*/  STS [R2+0x400], RZ ;  /* 0x000400ff02007388 */ /* 0x0007ea0000000800 */
[----:B------:R-:W-:-:S13]  /*0650*/  PLOP3.LUT P2, PT, PT, PT, UP0, 0x80, 0x8 ;  /* 0x000000000008781c */ /* 0x000fda0003f4f008 */
[----:B------:R3:W-:Y:S02]  /*0660*/  @P2 STS [R2+0x800], RZ ;  /* 0x000800ff02002388 */ /* 0x0007e40000000800 */
.L_x_103:
[----:B------:R-:W-:-:S13]  /*0670*/  ISETP.GT.U32.AND P2, PT, R0, 0x7f, PT ;  /* 0x0000007f0000780c */ /* 0x000fda0003f44070 */
[----:B------:R-:W-:Y:S05]  /*0680*/  @P2 BRA `(.L_x_100) ;  /* 0x0000000000e02947 */ /* 0x000fea0003800000 */
[----:B--23--:R-:W-:Y:S01]  /*0690*/  IMAD.MOV.U32 R2, RZ, RZ, RZ ;  /* 0x000000ffff027224 */ /* 0x00cfe200078e00ff */
[----:B------:R-:W-:Y:S06]  /*06a0*/  @!P1 BRA `(.L_x_105) ;  /* 0x0000000000589947 */ /* 0x000fec0003800000 */
[----:B------:R-:W-:-:S07]  /*06b0*/  IMAD.MOV.U32 R2, RZ, RZ, RZ ;  /* 0x000000ffff027224 */ /* 0x000fce00078e00ff */
.L_x_106:
[C---:B012---:R-:W-:Y:S02]  /*06c0*/  IMAD R3, R2.reuse, 0x400, R5 ;  /* 0x0000040002037824 */ /* 0x047fe400078e0205 */
[----:B------:R-:W-:-:S03]  /*06d0*/  VIADD R2, R2, 0x10 ;  /* 0x0000001002027836 */ /* 0x000fc60000000000 */
[----:B------:R2:W-:Y:S02]  /*06e0*/  STS [R3+0x200], RZ ;  /* 0x000200ff03007388 */ /* 0x0005e40000000800 */
[----:B------:R-:W-:Y:S02]  /*06f0*/  ISETP.NE.AND P1, PT, R2, UR16, PT ;  /* 0x0000001002007c0c */ /* 0x000fe4000bf25270 */
[----:B------:R2:W-:Y:S04]  /*0700*/  STS [R3+0x600], RZ ;  /* 0x000600ff03007388 */ /* 0x0005e80000000800 */
        /* <DEDUP_REMOVED lines=13> */
[----:B------:R2:W-:Y:S01]  /*07e0*/  STS [R3+0x3e00], RZ ;  /* 0x003e00ff03007388 */ /* 0x0005e20000000800 */
[----:B------:R-:W-:Y:S05]  /*07f0*/  @P1 BRA `(.L_x_106) ;  /* 0xfffffffc00b01947 */ /* 0x000fea000383ffff */
[----:B------:R-:W-:-:S07]  /*0800*/  IMAD.U32 R2, RZ, RZ, UR16 ;  /* 0x00000010ff027e24 */ /* 0x000fce000f8e00ff */
.L_x_105:
[----:B------:R-:W-:Y:S05]  /*0810*/  @!P0 BRA `(.L_x_100) ;  /* 0x00000000007c8947 */ /* 0x000fea0003800000 */
[----:B------:R-:W-:Y:S01]  /*0820*/  ISETP.GE.U32.AND P0, PT, R6, 0x7, PT ;  /* 0x000000070600780c */ /* 0x000fe20003f06070 */
[----:B------:R-:W-:-:S12]  /*0830*/  UISETP.NE.AND UP0, UPT, UR14, URZ, UPT ;  /* 0x000000ff0e00728c */ /* 0x000fd8000bf05270 */
[----:B------:R-:W-:Y:S05]  /*0840*/  @!P0 BRA `(.L_x_107) ;  /* 0x0000000000288947 */ /* 0x000fea0003800000 */
[C---:B012---:R-:W-:Y:S02]  /*0850*/  IMAD R3, R2.reuse, 0x400, R5 ;  /* 0x0000040002037824 */ /* 0x047fe400078e0205 */
[----:B------:R-:W-:-:S03]  /*0860*/  VIADD R2, R2, 0x8 ;  /* 0x0000000802027836 */ /* 0x000fc60000000000 */
[----:B------:R3:W-:Y:S04]  /*0870*/  STS [R3+0x200], RZ ;  /* 0x000200ff03007388 */ /* 0x0007e80000000800 */
[----:B------:R3:W-:Y:S04]  /*0880*/  STS [R3+0x600], RZ ;  /* 0x000600ff03007388 */ /* 0x0007e80000000800 */
[----:B------:R3:W-:Y:S04]  /*0890*/  STS [R3+0xa00], RZ ;  /* 0x000a00ff03007388 */ /* 0x0007e80000000800 */
[----:B------:R3:W-:Y:S04]  /*08a0*/  STS [R3+0xe00], RZ ;  /* 0x000e00ff03007388 */ /* 0x0007e80000000800 */
[----:B------:R3:W-:Y:S04]  /*08b0*/  STS [R3+0x1200], RZ ;  /* 0x001200ff03007388 */ /* 0x0007e80000000800 */
[----:B------:R3:W-:Y:S04]  /*08c0*/  STS [R3+0x1600], RZ ;  /* 0x001600ff03007388 */ /* 0x0007e80000000800 */
[----:B------:R3:W-:Y:S04]  /*08d0*/  STS [R3+0x1a00], RZ ;  /* 0x001a00ff03007388 */ /* 0x0007e80000000800 */
[----:B------:R3:W-:Y:S02]  /*08e0*/  STS [R3+0x1e00], RZ ;  /* 0x001e00ff03007388 */ /* 0x0007e40000000800 */
.L_x_107:
[----:B------:R-:W-:Y:S05]  /*08f0*/  BRA.U !UP0, `(.L_x_100) ;  /* 0x0000000108447547 */ /* 0x000fea000b800000 */
[----:B------:R-:W-:Y:S01]  /*0900*/  ISETP.GE.U32.AND P0, PT, R4, 0x3, PT ;  /* 0x000000030400780c */ /* 0x000fe20003f06070 */
[----:B------:R-:W-:-:S12]  /*0910*/  UISETP.NE.AND UP0, UPT, UR15, URZ, UPT ;  /* 0x000000ff0f00728c */ /* 0x000fd8000bf05270 */
[C---:B0123--:R-:W-:Y:S02]  /*0920*/  @P0 IMAD R3, R2.reuse, 0x400, R5 ;  /* 0x0000040002030824 */ /* 0x04ffe400078e0205 */
[----:B------:R-:W-:-:S03]  /*0930*/  @P0 VIADD R2, R2, 0x4 ;  /* 0x0000000402020836 */ /* 0x000fc60000000000 */
[----:B------:R4:W-:Y:S04]  /*0940*/  @P0 STS [R3+0x200], RZ ;  /* 0x000200ff03000388 */ /* 0x0009e80000000800 */
[----:B------:R4:W-:Y:S04]  /*0950*/  @P0 STS [R3+0x600], RZ ;  /* 0x000600ff03000388 */ /* 0x0009e80000000800 */
[----:B------:R4:W-:Y:S04]  /*0960*/  @P0 STS [R3+0xa00], RZ ;  /* 0x000a00ff03000388 */ /* 0x0009e80000000800 */
[----:B------:R4:W-:Y:S01]  /*0970*/  @P0 STS [R3+0xe00], RZ ;  /* 0x000e00ff03000388 */ /* 0x0009e20000000800 */
[----:B------:R-:W-:Y:S05]  /*0980*/  BRA.U !UP0, `(.L_x_100) ;  /* 0x0000000108207547 */ /* 0x000fea000b800000 */
[----:B------:R-:W-:Y:S01]  /*0990*/  IMAD R2, R2, 0x400, R5 ;  /* 0x0000040002027824 */ /* 0x000fe200078e0205 */
[----:B------:R-:W-:-:S04]  /*09a0*/  UISETP.NE.AND UP0, UPT, UR15, 0x1, UPT ;  /* 0x000000010f00788c */ /* 0x000fc8000bf05270 */
[----:B------:R0:W-:Y:S05]  /*09b0*/  STS [R2+0x200], RZ ;  /* 0x000200ff02007388 */ /* 0x0001ea0000000800 */
[----:B------:R-:W-:Y:S05]  /*09c0*/  BRA.U !UP0, `(.L_x_100) ;  /* 0x0000000108107547 */ /* 0x000fea000b800000 */
[----:B------:R-:W-:Y:S01]  /*09d0*/  UISETP.NE.AND UP0, UPT, UR15, 0x2, UPT ;  /* 0x000000020f00788c */ /* 0x000fe2000bf05270 */
[----:B------:R1:W-:Y:S05]  /*09e0*/  STS [R2+0x600], RZ ;  /* 0x000600ff02007388 */ /* 0x0003ea0000000800 */
[----:B------:R-:W-:-:S13]  /*09f0*/  PLOP3.LUT P0, PT, PT, PT, UP0, 0x80, 0x8 ;  /* 0x000000000008781c */ /* 0x000fda0003f0f008 */
[----:B------:R1:W-:Y:S02]  /*0a00*/  @P0 STS [R2+0xa00], RZ ;  /* 0x000a00ff02000388 */ /* 0x0003e40000000800 */
.L_x_100:
[----:B------:R-:W-:Y:S05]  /*0a10*/  BSYNC.RECONVERGENT B0 ;  /* 0x0000000000007941 */ /* 0x000fea0003800200 */
.L_x_99:
[----:B------:R-:W-:Y:S06]  /*0a20*/  BAR.SYNC.DEFER_BLOCKING 0x0 ;  /* 0x0000000000007b1d */ /* 0x000fec0000010000 */
[----:B------:R-:W5:Y:S02]  /*0a30*/  LDCU UR5, c[0x0][0x390] ;  /* 0x00007200ff0577ac */ /* 0x000f640008000800 */
[----:B-----5:R-:W-:-:S04]  /*0a40*/  UIMAD UR5, UR4, -0x40000000, UR5 ;  /* 0xc0000000040578a4 */ /* 0x020fc8000f8e0205 */
[----:B------:R-:W-:-:S04]  /*0a50*/  UISETP.LT.U32.AND UP0, UPT, UR5, 0x40000000, UPT ;  /* 0x400000000500788c */ /* 0x000fc8000bf01070 */
[----:B------:R-:W-:-:S04]  /*0a60*/  USEL UR9, UR5, 0x40000000, UP0 ;  /* 0x4000000005097887 */ /* 0x000fc80008000000 */
[----:B------:R-:W-:Y:S01]  /*0a70*/  UISETP.GE.U32.AND UP0, UPT, UR6, UR9, UPT ;  /* 0x000000090600728c */ /* 0x000fe2000bf06070 */
[----:B------:R-:W-:Y:S08]  /*0a80*/  BAR.SYNC.DEFER_BLOCKING 0x0 ;  /* 0x0000000000007b1d */ /* 0x000ff00000010000 */
[----:B------:R-:W-:Y:S05]  /*0a90*/  BRA.U UP0, `(.L_x_108) ;  /* 0x0000000d00887547 */ /* 0x000fea000b800000 */
[----:B------:R-:W-:-:S05]  /*0aa0*/  UMOV UR8, UR6 ;  /* 0x0000000600087c82 */ /* 0x000fca0008000000 */
.L_x_113:
[----:B-----5:R-:W5:Y:S01]  /*0ab0*/  LDCU UR5, c[0x0][0x390] ;  /* 0x00007200ff0577ac */ /* 0x020f620008000800 */
[----:B------:R-:W-:Y:S02]  /*0ac0*/  ULEA UR10, UR4, UR8, 0x1e ;  /* 0x00000008040a7291 */ /* 0x000fe4000f8ef0ff */
[----:B------:R-:W-:-:S04]  /*0ad0*/  ULEA UR8, UR20, UR8, 0xb ;  /* 0x0000000814087291 */ /* 0x000fc8000f8e58ff */
[----:B------:R-:W-:Y:S02]  /*0ae0*/  UISETP.GE.U32.AND UP0, UPT, UR8, UR9, UPT ;  /* 0x000000090800728c */ /* 0x000fe4000bf06070 */
[----:B-----5:R-:W-:-:S04]  /*0af0*/  UIADD3 UR5, UPT, UPT, -UR10, UR5, URZ ;  /* 0x000000050a057290 */ /* 0x020fc8000fffe1ff */
[----:B------:R-:W-:-:S09]  /*0b00*/  UISETP.GE.U32.AND UP1, UPT, UR5, 0x800, UPT ;  /* 0x000008000500788c */ /* 0x000fd2000bf26070 */
[----:B012---:R-:W-:Y:S05]  /*0b10*/  BRA.U !UP1, `(.L_x_109) ;  /* 0x0000000109507547 */ /* 0x007fea000b800000 */
[----:B------:R-:W0:Y:S02]  /*0b20*/  LDC.64 R32, c[0x0][0x388] ;  /* 0x0000e200ff207b82 */ /* 0x000e240000000a00 */
[----:B01234-:R-:W-:-:S04]  /*0b30*/  VIADD R3, R0, UR10 ;  /* 0x0000000a00037c36 */ /* 0x01ffc80008000000 */
[----:B------:R-:W-:-:S05]  /*0b40*/  IMAD.WIDE.U32 R32, R3, 0x8, R32 ;  /* 0x0000000803207825 */ /* 0x000fca00078e0020 */
        /* <DEDUP_REMOVED lines=17> */
.L_x_109:
[----:B------:R-:W4:Y:S01]  /*0c60*/  LDC.64 R32, c[0x0][0x388] ;  /* 0x0000e200ff207b82 */ /* 0x000f220000000a00 */
[C---:B0123--:R-:W-:Y:S01]  /*0c70*/  VIADD R2, R0.reuse, 0x80 ;  /* 0x0000008000027836 */ /* 0x04ffe20000000000 */
[C---:B------:R-:W-:Y:S01]  /*0c80*/  ISETP.GE.AND P1, PT, R0.reuse, UR5, PT ;  /* 0x0000000500007c0c */ /* 0x040fe2000bf26270 */
[----:B----4-:R-:W-:Y:S02]  /*0c90*/  VIADD R3, R0, UR10 ;  /* 0x0000000a00037c36 */ /* 0x010fe40008000000 */
[----:B------:R-:W-:Y:S01]  /*0ca0*/  IMAD.MOV.U32 R42, RZ, RZ, 0x0 ;  /* 0x00000000ff2a7424 */ /* 0x000fe200078e00ff */
[----:B------:R-:W-:Y:S01]  /*0cb0*/  ISETP.GE.AND P2, PT, R2, UR5, PT ;  /* 0x0000000502007c0c */ /* 0x000fe2000bf46270 */
[C---:B------:R-:W-:Y:S02]  /*0cc0*/  VIADD R2, R0.reuse, 0x180 ;  /* 0x0000018000027836 */ /* 0x040fe40000000000 */
[----:B------:R-:W-:Y:S02]  /*0cd0*/  IMAD.MOV.U32 R43, RZ, RZ, -0x80000000 ;  /* 0x80000000ff2b7424 */ /* 0x000fe400078e00ff */
[----:B------:R-:W-:Y:S01]  /*0ce0*/  VIADD R4, R0, 0x100 ;  /* 0x0000010000047836 */ /* 0x000fe20000000000 */
[----:B------:R-:W-:Y:S01]  /*0cf0*/  ISETP.GE.AND P4, PT, R2, UR5, PT ;  /* 0x0000000502007c0c */ /* 0x000fe2000bf86270 */
[----:B------:R-:W-:-:S02]  /*0d00*/  VIADD R2, R0, 0x300 ;  /* 0x0000030000027836 */ /* 0x000fc40000000000 */
[----:B------:R-:W-:Y:S01]  /*0d10*/  IMAD.MOV.U32 R30, RZ, RZ, 0x0 ;  /* 0x00000000ff1e7424 */ /* 0x000fe200078e00ff */
[----:B------:R-:W-:Y:S01]  /*0d20*/  ISETP.GE.AND P3, PT, R4, UR5, PT ;  /* 0x0000000504007c0c */ /* 0x000fe2000bf66270 */
[----:B------:R-:W-:Y:S02]  /*0d30*/  IMAD.MOV.U32 R31, RZ, RZ, -0x80000000 ;  /* 0x80000000ff1f7424 */ /* 0x000fe400078e00ff */
[----:B------:R-:W-:Y:S02]  /*0d40*/  IMAD.MOV.U32 R26, RZ, RZ, 0x0 ;  /* 0x00000000ff1a7424 */ /* 0x000fe400078e00ff */
[----:B------:R-:W-:Y:S02]  /*0d50*/  IMAD.MOV.U32 R27, RZ, RZ, -0x80000000 ;  /* 0x80000000ff1b7424 */ /* 0x000fe400078e00ff */
[----:B------:R-:W-:Y:S02]  /*0d60*/  VIADD R4, R0, 0x280 ;  /* 0x0000028000047836 */ /* 0x000fe40000000000 */
[----:B------:R-:W-:-:S03]  /*0d70*/  IMAD.WIDE.U32 R32, R3, 0x8, R32 ;  /* 0x0000000803207825 */ /* 0x000fc600078e0020 */
[----:B------:R-:W-:Y:S01]  /*0d80*/  ISETP.GE.AND P0, PT, R4, UR5, PT ;  /* 0x0000000504007c0c */ /* 0x000fe2000bf06270 */
[----:B------:R-:W-:Y:S01]  /*0d90*/  VIADD R3, R0, 0x200 ;  /* 0x0000020000037836 */ /* 0x000fe20000000000 */
[----:B------:R1:W5:Y:S01]  /*0da0*/  @!P1 LDG.E.64 R42, desc[UR12][R32.64] ;  /* 0x0000000c202a9981 */ /* 0x000362000c1e1b00 */
[----:B------:R-:W-:Y:S01]  /*0db0*/  ISETP.GE.AND P1, PT, R2, UR5, PT ;  /* 0x0000000502007c0c */ /* 0x000fe2000bf26270 */
[----:B------:R-:W-:Y:S02]  /*0dc0*/  VIADD R2, R0, 0x380 ;  /* 0x0000038000027836 */ /* 0x000fe40000000000 */
[----:B------:R-:W-:Y:S01]  /*0dd0*/  ISETP.GE.AND P5, PT, R3, UR5, PT ;  /* 0x0000000503007c0c */ /* 0x000fe2000bfa6270 */
[----:B------:R1:W5:Y:S02]  /*0de0*/  @!P2 LDG.E.64 R30, desc[UR12][R32.64+0x400] ;  /* 0x0004000c201ea981 */ /* 0x000364000c1e1b00 */
[----:B------:R-:W-:Y:S01]  /*0df0*/  ISETP.GE.AND P2, PT, R2, UR5, PT ;  /* 0x0000000502007c0c */ /* 0x000fe2000bf46270 */
[----:B------:R-:W-:Y:S01]  /*0e00*/  VIADD R2, R0, 0x480 ;  /* 0x0000048000027836 */ /* 0x000fe20000000000 */
[----:B------:R1:W5:Y:S01]  /*0e10*/  @!P4 LDG.E.64 R26, desc[UR12][R32.64+0xc00] ;  /* 0x000c000c201ac981 */ /* 0x000362000c1e1b00 */
[----:B------:R-:W-:-:S02]  /*0e20*/  IMAD.MOV.U32 R24, RZ, RZ, 0x0 ;  /* 0x00000000ff187424 */ /* 0x000fc400078e00ff */
[----:B------:R-:W-:Y:S01]  /*0e30*/  IMAD.MOV.U32 R25, RZ, RZ, -0x80000000 ;  /* 0x80000000ff197424 */ /* 0x000fe200078e00ff */
[----:B------:R-:W-:Y:S01]  /*0e40*/  ISETP.GE.AND P4, PT, R2, UR5, PT ;  /* 0x0000000502007c0c */ /* 0x000fe2000bf86270 */
[C---:B------:R-:W-:Y:S02]  /*0e50*/  VIADD R2, R0.reuse, 0x500 ;  /* 0x0000050000027836 */ /* 0x040fe40000000000 */
[----:B------:R-:W-:Y:S02]  /*0e60*/  IMAD.MOV.U32 R28, RZ, RZ, 0x0 ;  /* 0x00000000ff1c7424 */ /* 0x000fe400078e00ff */
[----:B------:R-:W-:Y:S01]  /*0e70*/  IMAD.MOV.U32 R29, RZ, RZ, -0x80000000 ;  /* 0x80000000ff1d7424 */ /* 0x000fe200078e00ff */
[----:B------:R1:W5:Y:S01]  /*0e80*/  @!P5 LDG.E.64 R24, desc[UR12][R32.64+0x1000] ;  /* 0x0010000c2018d981 */ /* 0x000362000c1e1b00 */
[----:B------:R-:W-:Y:S01]  /*0e90*/  IMAD.MOV.U32 R20, RZ, RZ, 0x0 ;  /* 0x00000000ff147424 */ /* 0x000fe200078e00ff */
[----:B------:R-:W-:Y:S01]  /*0ea0*/  LOP3.LUT R3, R0, 0x400, RZ, 0xfc, !PT ;  /* 0x0000040000037812 */ /* 0x000fe200078efcff */
[----:B------:R-:W-:Y:S01]  /*0eb0*/  IMAD.MOV.U32 R21, RZ, RZ, -0x80000000 ;  /* 0x80000000ff157424 */ /* 0x000fe200078e00ff */
[----:B------:R-:W-:Y:S01]  /*0ec0*/  ISETP.GE.AND P5, PT, R2, UR5, PT ;  /* 0x0000000502007c0c */ /* 0x000fe2000bfa6270 */
[----:B------:R-:W-:Y:S01]  /*0ed0*/  VIADD R2, R0, 0x600 ;  /* 0x0000060000027836 */ /* 0x000fe20000000000 */
[----:B------:R1:W5:Y:S01]  /*0ee0*/  @!P3 LDG.E.64 R28, desc[UR12][R32.64+0x800] ;  /* 0x0008000c201cb981 */ /* 0x000362000c1e1b00 */
[----:B------:R-:W-:Y:S01]  /*0ef0*/  ISETP.GE.AND P3, PT, R3, UR5, PT ;  /* 0x0000000503007c0c */ /* 0x000fe2000bf66270 */
[----:B------:R-:W-:-:S02]  /*0f00*/  IMAD.MOV.U32 R22, RZ, RZ, 0x0 ;  /* 0x00000000ff167424 */ /* 0x000fc400078e00ff */
[----:B------:R-:W-:Y:S01]  /*0f10*/  IMAD.MOV.U32 R23, RZ, RZ, -0x80000000 ;  /* 0x80000000ff177424 */ /* 0x000fe200078e00ff */
[----:B------:R1:W5:Y:S01]  /*0f20*/  @!P1 LDG.E.64 R20, desc[UR12][R32.64+0x1800] ;  /* 0x0018000c20149981 */ /* 0x000362000c1e1b00 */
[----:B------:R-:W-:Y:S01]  /*0f30*/  IMAD.MOV.U32 R18, RZ, RZ, 0x0 ;  /* 0x00000000ff127424 */ /* 0x000fe200078e00ff */
[----:B------:R-:W-:Y:S01]  /*0f40*/  ISETP.GE.AND P1, PT, R2, UR5, PT ;  /* 0x0000000502007c0c */ /* 0x000fe2000bf26270 */
[----:B------:R-:W-:Y:S02]  /*0f50*/  IMAD.MOV.U32 R19, RZ, RZ, -0x80000000 ;  /* 0x80000000ff137424 */ /* 0x000fe400078e00ff */
[C---:B------:R-:W-:Y:S01]  /*0f60*/  VIADD R3, R0.reuse, 0x580 ;  /* 0x0000058000037836 */ /* 0x040fe20000000000 */
[----:B------:R1:W5:Y:S01]  /*0f70*/  @!P0 LDG.E.64 R22, desc[UR12][R32.64+0x1400] ;  /* 0x0014000c20168981 */ /* 0x000362000c1e1b00 */
[----:B------:R-:W-:Y:S02]  /*0f80*/  VIADD R2, R0, 0x680 ;  /* 0x0000068000027836 */ /* 0x000fe40000000000 */
[----:B------:R-:W-:Y:S01]  /*0f90*/  IMAD.MOV.U32 R16, RZ, RZ, 0x0 ;  /* 0x00000000ff107424 */ /* 0x000fe200078e00ff */
[----:B------:R1:W5:Y:S01]  /*0fa0*/  @!P2 LDG.E.64 R18, desc[UR12][R32.64+0x1c00] ;  /* 0x001c000c2012a981 */ /* 0x000362000c1e1b00 */
[----:B------:R-:W-:Y:S01]  /*0fb0*/  IMAD.MOV.U32 R17, RZ, RZ, -0x80000000 ;  /* 0x80000000ff117424 */ /* 0x000fe200078e00ff */
[----:B------:R-:W-:Y:S01]  /*0fc0*/  ISETP.GE.AND P0, PT, R3, UR5, PT ;  /* 0x0000000503007c0c */ /* 0x000fe2000bf06270 */
[----:B------:R-:W-:Y:S01]  /*0fd0*/  IMAD.MOV.U32 R14, RZ, RZ, 0x0 ;  /* 0x00000000ff0e7424 */ /* 0x000fe200078e00ff */
[----:B------:R-:W-:Y:S01]  /*0fe0*/  ISETP.GE.AND P2, PT, R2, UR5, PT ;  /* 0x0000000502007c0c */ /* 0x000fe2000bf46270 */
[----:B------:R-:W-:-:S02]  /*0ff0*/  IMAD.MOV.U32 R15, RZ, RZ, -0x80000000 ;  /* 0x80000000ff0f7424 */ /* 0x000fc400078e00ff */
[C---:B------:R-:W-:Y:S01]  /*1000*/  VIADD R3, R0.reuse, 0x700 ;  /* 0x0000070000037836 */ /* 0x040fe20000000000 */
[----:B------:R1:W5:Y:S01]  /*1010*/  @!P3 LDG.E.64 R16, desc[UR12][R32.64+0x2000] ;  /* 0x0020000c2010b981 */ /* 0x000362000c1e1b00 */
[----:B------:R-:W-:-:S03]  /*1020*/  VIADD R2, R0, 0x780 ;  /* 0x0000078000027836 */ /* 0x000fc60000000000 */
[----:B------:R1:W5:Y:S01]  /*1030*/  @!P4 LDG.E.64 R14, desc[UR12][R32.64+0x2400] ;  /* 0x0024000c200ec981 */ /* 0x000362000c1e1b00 */
[----:B------:R-:W-:Y:S02]  /*1040*/  ISETP.GE.AND P3, PT, R3, UR5, PT ;  /* 0x0000000503007c0c */ /* 0x000fe4000bf66270 */
[----:B------:R-:W-:Y:S01]  /*1050*/  ISETP.GE.AND P4, PT, R2, UR5, PT ;  /* 0x0000000502007c0c */ /* 0x000fe2000bf86270 */
[----:B------:R-:W-:Y:S02]  /*1060*/  HFMA2 R5, -RZ, RZ, -0.0 , 0 ;  /* 0x80000000ff057431 */ /* 0x000fe400000001ff */
[----:B------:R-:W-:Y:S02]  /*1070*/  IMAD.MOV.U32 R12, RZ, RZ, 0x0 ;  /* 0x00000000ff0c7424 */ /* 0x000fe400078e00ff */
[----:B------:R-:W-:Y:S02]  /*1080*/  IMAD.MOV.U32 R13, RZ, RZ, -0x80000000 ;  /* 0x80000000ff0d7424 */ /* 0x000fe400078e00ff */
[----:B------:R-:W-:-:S02]  /*1090*/  IMAD.MOV.U32 R10, RZ, RZ, 0x0 ;  /* 0x00000000ff0a7424 */ /* 0x000fc400078e00ff */
[----:B------:R-:W-:Y:S02]  /*10a0*/  IMAD.MOV.U32 R11, RZ, RZ, -0x80000000 ;  /* 0x80000000ff0b7424 */ /* 0x000fe400078e00ff */
        /* <DEDUP_REMOVED lines=8> */
[----:B------:R-:W-:-:S02]  /*1130*/  IMAD.MOV.U32 R2, RZ, RZ, 0x0 ;  /* 0x00000000ff027424 */ /* 0x000fc400078e00ff */
[----:B------:R-:W-:Y:S01]  /*1140*/  IMAD.MOV.U32 R3, RZ, RZ, -0x80000000 ;  /* 0x80000000ff037424 */ /* 0x000fe200078e00ff */
[----:B------:R1:W5:Y:S04]  /*1150*/  @!P2 LDG.E.64 R6, desc[UR12][R32.64+0x3400] ;  /* 0x0034000c2006a981 */ /* 0x000368000c1e1b00 */
[----:B------:R1:W5:Y:S04]  /*1160*/  @!P3 LDG.E.64 R4, desc[UR12][R32.64+0x3800] ;  /* 0x0038000c2004b981 */ /* 0x000368000c1e1b00 */
[----:B------:R1:W5:Y:S02]  /*1170*/  @!P4 LDG.E.64 R2, desc[UR12][R32.64+0x3c00] ;  /* 0x003c000c2002c981 */ /* 0x000364000c1e1b00 */
.L_x_110:
[----:B------:R-:W2:Y:S01]  /*1180*/  LDCU UR21, c[0x0][0x398] ;  /* 0x00007300ff1577ac */ /* 0x000ea20008000800 */
[----:B------:R-:W2:Y:S02]  /*1190*/  LDCU UR5, c[0x0][0x394] ;  /* 0x00007280ff0577ac */ /* 0x000ea40008000800 */
[----:B--2---:R-:W-:-:S09]  /*11a0*/  UISETP.GT.AND UP1, UPT, UR21, UR5, UPT ;  /* 0x000000051500728c */ /* 0x004fd2000bf24270 */
[----:B------:R-:W-:Y:S05]  /*11b0*/  BRA.U !UP1, `(.L_x_111) ;  /* 0x0000000509bc7547 */ /* 0x000fea000b800000 */
[----:B------:R-:W2:Y:S01]  /*11c0*/  S2UR UR10, SR_CgaCtaId ;  /* 0x00000000000a79c3 */ /* 0x000ea20000008800 */
[----:B------:R-:W-:Y:S01]  /*11d0*/  UMOV UR5, 0x400 ;  /* 0x0000040000057882 */ /* 0x000fe20000000000 */
[----:B01---5:R-:W-:Y:S01]  /*11e0*/  LOP3.LUT R32, R3, 0x7fffffff, RZ, 0x3c, !PT ;  /* 0x7fffffff03207812 */ /* 0x023fe200078e3cff */
[----:B------:R-:W0:Y:S01]  /*11f0*/  LDCU UR18, c[0x0][0x394] ;  /* 0x00007280ff1277ac */ /* 0x000e220008000800 */
[----:B------:R-:W-:Y:S02]  /*1200*/  LOP3.LUT R33, R5, 0x7fffffff, RZ, 0x3c, !PT ;  /* 0x7fffffff05217812 */ /* 0x000fe400078e3cff */
[----:B------:R-:W-:Y:S02]  /*1210*/  LOP3.LUT R34, R7, 0x7fffffff, RZ, 0x3c, !PT ;  /* 0x7fffffff07227812 */ /* 0x000fe400078e3cff */
[----:B------:R-:W-:Y:S02]  /*1220*/  LOP3.LUT R35, R9, 0x7fffffff, RZ, 0x3c, !PT ;  /* 0x7fffffff09237812 */ /* 0x000fe400078e3cff */
[----:B------:R-:W-:-:S02]  /*1230*/  LOP3.LUT R36, R11, 0x7fffffff, RZ, 0x3c, !PT ;  /* 0x7fffffff0b247812 */ /* 0x000fc400078e3cff */
[----:B------:R-:W-:Y:S02]  /*1240*/  LOP3.LUT R37, R13, 0x7fffffff, RZ, 0x3c, !PT ;  /* 0x7fffffff0d257812 */ /* 0x000fe400078e3cff */
[----:B------:R-:W-:Y:S02]  /*1250*/  LOP3.LUT R38, R15, 0x7fffffff, RZ, 0x3c, !PT ;  /* 0x7fffffff0f267812 */ /* 0x000fe400078e3cff */
[----:B------:R-:W-:Y:S02]  /*1260*/  LOP3.LUT R39, R17, 0x7fffffff, RZ, 0x3c, !PT ;  /* 0x7fffffff11277812 */ /* 0x000fe400078e3cff */
[----:B------:R-:W-:Y:S02]  /*1270*/  LOP3.LUT R40, R19, 0x7fffffff, RZ, 0x3c, !PT ;  /* 0x7fffffff13287812 */ /* 0x000fe400078e3cff */
[----:B------:R-:W-:Y:S02]  /*1280*/  LOP3.LUT R41, R21, 0x7fffffff, RZ, 0x3c, !PT ;  /* 0x7fffffff15297812 */ /* 0x000fe400078e3cff */
[----:B------:R-:W-:-:S02]  /*1290*/  LOP3.LUT R44, R23, 0x7fffffff, RZ, 0x3c, !PT ;  /* 0x7fffffff172c7812 */ /* 0x000fc400078e3cff */
[----:B------:R-:W-:Y:S01]  /*12a0*/  LOP3.LUT R45, R25, 0x7fffffff, RZ, 0x3c, !PT ;  /* 0x7fffffff192d7812 */ /* 0x000fe200078e3cff */
[----:B--2---:R-:W-:Y:S01]  /*12b0*/  ULEA UR10, UR10, UR5, 0x18 ;  /* 0x000000050a0a7291 */ /* 0x004fe2000f8ec0ff */
[----:B------:R-:W-:Y:S02]  /*12c0*/  LOP3.LUT R46, R27, 0x7fffffff, RZ, 0x3c, !PT ;  /* 0x7fffffff1b2e7812 */ /* 0x000fe400078e3cff */
[----:B------:R-:W-:Y:S01]  /*12d0*/  LOP3.LUT R47, R29, 0x7fffffff, RZ, 0x3c, !PT ;  /* 0x7fffffff1d2f7812 */ /* 0x000fe200078e3cff */
[----:B------:R-:W-:Y:S01]  /*12e0*/  UMOV UR5, URZ ;  /* 0x000000ff00057c82 */ /* 0x000fe20008000000 */
[----:B------:R-:W-:Y:S02]  /*12f0*/  LOP3.LUT R48, R31, 0x7fffffff, RZ, 0x3c, !PT ;  /* 0x7fffffff1f307812 */ /* 0x000fe400078e3cff */
[----:B0-----:R-:W-:-:S07]  /*1300*/  LOP3.LUT R49, R43, 0x7fffffff, RZ, 0x3c, !PT ;  /* 0x7fffffff2b317812 */ /* 0x001fce00078e3cff */
.L_x_112:
[----:B--2---:R-:W-:Y:S01]  /*1310*/  IMAD R50, RZ, RZ, -UR18 ;  /* 0x80000012ff327e24 */ /* 0x004fe2000f8e02ff */
[----:B------:R-:W-:Y:S01]  /*1320*/  LOP3.LUT R52, RZ, R42, RZ, 0x33, !PT ;  /* 0x0000002aff347212 */ /* 0x000fe200078e33ff */
[----:B------:R-:W-:Y:S01]  /*1330*/  IMAD.U32 R53, RZ, RZ, UR21 ;  /* 0x00000015ff357e24 */ /* 0x000fe2000f8e00ff */
[----:B------:R-:W-:Y:S02]  /*1340*/  ULEA UR19, UR5, UR10, 0xa ;  /* 0x0000000a05137291 */ /* 0x000fe4000f8e50ff */
[----:B------:R-:W-:Y:S02]  /*1350*/  UIADD3 UR5, UPT, UPT, UR5, 0x1, URZ ;  /* 0x0000000105057890 */ /* 0x000fe4000fffe0ff */
[----:B------:R-:W-:Y:S01]  /*1360*/  VIADDMNMX R50, R50, R53, 0x8, PT ;  /* 0x0000000832327446 */ /* 0x000fe20003800135 */
[----:B------:R-:W-:-:S05]  /*1370*/  IMAD.MOV.U32 R53, RZ, RZ, -0x1 ;  /* 0xffffffffff357424 */ /* 0x000fca00078e00ff */
[----:B------:R-:W-:Y:S02]  /*1380*/  SHF.L.U32 R50, R53, R50, RZ ;  /* 0x0000003235327219 */ /* 0x000fe400000006ff */
[----:B------:R-:W-:-:S04]  /*1390*/  SHF.R.U64 R53, R52, UR18, R49 ;  /* 0x0000001234357c19 */ /* 0x000fc80008001231 */
[----:B------:R-:W-:Y:S02]  /*13a0*/  LOP3.LUT R52, R53, R50, RZ, 0x30, !PT ;  /* 0x0000003235347212 */ /* 0x000fe400078e30ff */
[----:B------:R-:W-:Y:S02]  /*13b0*/  LOP3.LUT R53, RZ, R30, RZ, 0x33, !PT ;  /* 0x0000001eff357212 */ /* 0x000fe400078e33ff */
[----:B------:R-:W-:Y:S02]  /*13c0*/  LEA R52, R52, UR19, 0x2 ;  /* 0x0000001334347c11 */ /* 0x000fe4000f8e10ff */
[----:B------:R-:W-:-:S03]  /*13d0*/  SHF.R.U64 R53, R53, UR18, R48 ;  /* 0x0000001235357c19 */ /* 0x000fc60008001230 */
[----:B------:R0:W-:Y:S01]  /*13e0*/  ATOMS.POPC.INC.32 RZ, [R52+URZ] ;  /* 0x0000000034ff7f8c */ /* 0x0001e2000d8000ff */
[----:B------:R-:W-:-:S04]  /*13f0*/  LOP3.LUT R53, R53, R50, RZ, 0x30, !PT ;  /* 0x0000003235357212 */ /* 0x000fc800078e30ff */
[----:B------:R-:W-:Y:S02]  /*1400*/  LEA R53, R53, UR19, 0x2 ;  /* 0x0000001335357c11 */ /* 0x000fe4000f8e10ff */
[----:B0-----:R-:W-:-:S03]  /*1410*/  LOP3.LUT R52, RZ, R28, RZ, 0x33, !PT ;  /* 0x0000001cff347212 */ /* 0x001fc600078e33ff */
[----:B------:R0:W-:Y:S02]  /*1420*/  ATOMS.POPC.INC.32 RZ, [R53+URZ] ;  /* 0x0000000035ff7f8c */ /* 0x0001e4000d8000ff */
[----:B0-----:R-:W-:-:S04]  /*1430*/  SHF.R.U64 R53, R52, UR18, R47 ;  /* 0x0000001234357c19 */ /* 0x001fc8000800122f */
[----:B------:R-:W-:Y:S02]  /*1440*/  LOP3.LUT R52, R53, R50, RZ, 0x30, !PT ;  /* 0x0000003235347212 */ /* 0x000fe400078e30ff */
[----:B------:R-:W-:Y:S02]  /*1450*/  LOP3.LUT R53, RZ, R26, RZ, 0x33, !PT ;  /* 0x0000001aff357212 */ /* 0x000fe400078e33ff */
[----:B------:R-:W-:Y:S02]  /*1460*/  LEA R52, R52, UR19, 0x2 ;  /* 0x0000001334347c11 */ /* 0x000fe4000f8e10ff */
[----:B------:R-:W-:-:S03]  /*1470*/  SHF.R.U64 R53, R53, UR18, R46 ;  /* 0x0000001235357c19 */ /* 0x000fc6000800122e */
[----:B------:R0:W-:Y:S02]  /*1480*/  ATOMS.POPC.INC.32 RZ, [R52+URZ] ;  /* 0x0000000034ff7f8c */ /* 0x0001e4000d8000ff */
[----:B0-----:R-:W-:Y:S02]  /*1490*/  LOP3.LUT R52, R53, R50, RZ, 0x30, !PT ;  /* 0x0000003235347212 */ /* 0x001fe400078e30ff */
[----:B------:R-:W-:Y:S02]  /*14a0*/  LOP3.LUT R53, RZ, R24, RZ, 0x33, !PT ;  /* 0x00000018ff357212 */ /* 0x000fe400078e33ff */
[----:B------:R-:W-:Y:S02]  /*14b0*/  LEA R52, R52, UR19, 0x2 ;  /* 0x0000001334347c11 */ /* 0x000fe4000f8e10ff */
[----:B------:R-:W-:-:S03]  /*14c0*/  SHF.R.U64 R53, R53, UR18, R45 ;  /* 0x0000001235357c19 */ /* 0x000fc6000800122d */
[----:B------:R-:W-:Y:S01]  /*14d0*/  ATOMS.POPC.INC.32 RZ, [R52+URZ] ;  /* 0x0000000034ff7f8c */ /* 0x000fe2000d8000ff */
[----:B------:R-:W-:-:S04]  /*14e0*/  LOP3.LUT R53, R53, R50, RZ, 0x30, !PT ;  /* 0x0000003235357212 */ /* 0x000fc800078e30ff */
[----:B------:R-:W-:-:S05]  /*14f0*/  LEA R53, R53, UR19, 0x2 ;  /* 0x0000001335357c11 */ /* 0x000fca000f8e10ff */
[----:B------:R0:W-:Y:S02]  /*1500*/  ATOMS.POPC.INC.32 RZ, [R53+URZ] ;  /* 0x0000000035ff7f8c */ /* 0x0001e4000d8000ff */
[----:B0-----:R-:W-:-:S04]  /*1510*/  LOP3.LUT R53, RZ, R22, RZ, 0x33, !PT ;  /* 0x00000016ff357212 */ /* 0x001fc800078e33ff */
[----:B------:R-:W-:-:S04]  /*1520*/  SHF.R.U64 R53, R53, UR18, R44 ;  /* 0x0000001235357c19 */ /* 0x000fc8000800122c */
[----:B------:R-:W-:-:S04]  /*1530*/  LOP3.LUT R52, R53, R50, RZ, 0x30, !PT ;  /* 0x0000003235347212 */ /* 0x000fc800078e30ff */
[----:B------:R-:W-:-:S05]  /*1540*/  LEA R52, R52, UR19, 0x2 ;  /* 0x0000001334347c11 */ /* 0x000fca000f8e10ff */
[----:B------:R0:W-:Y:S02]  /*1550*/  ATOMS.POPC.INC.32 RZ, [R52+URZ] ;  /* 0x0000000034ff7f8c */ /* 0x0001e4000d8000ff */
[----:B0-----:R-:W-:-:S04]  /*1560*/  LOP3.LUT R52, RZ, R20, RZ, 0x33, !PT ;  /* 0x00000014ff347212 */ /* 0x001fc800078e33ff */
        /* <DEDUP_REMOVED lines=44> */
[----:B------:R-:W-:Y:S01]  /*1830*/  SHF.R.U64 R53, R53, UR18, R32 ;  /* 0x0000001235357c19 */ /* 0x000fe20008001220 */
[----:B------:R-:W-:Y:S02]  /*1840*/  UIADD3 UR18, UPT, UPT, UR18, 0x8, URZ ;  /* 0x0000000812127890 */ /* 0x000fe4000fffe0ff */
[----:B------:R2:W-:Y:S01]  /*1850*/  ATOMS.POPC.INC.32 RZ, [R52+URZ] ;  /* 0x0000000034ff7f8c */ /* 0x0005e2000d8000ff */
[----:B------:R-:W-:Y:S01]  /*1860*/  LOP3.LUT R50, R53, R50, RZ, 0x30, !PT ;  /* 0x0000003235327212 */ /* 0x000fe200078e30ff */
[----:B------:R-:W-:-:S03]  /*1870*/  UISETP.GE.AND UP1, UPT, UR18, UR21, UPT ;  /* 0x000000151200728c */ /* 0x000fc6000bf26270 */
[----:B------:R-:W-:-:S05]  /*1880*/  LEA R50, R50, UR19, 0x2 ;  /* 0x0000001332327c11 */ /* 0x000fca000f8e10ff */
[----:B------:R2:W-:Y:S01]  /*1890*/  ATOMS.POPC.INC.32 RZ, [R50+URZ] ;  /* 0x0000000032ff7f8c */ /* 0x0005e2000d8000ff */
[----:B------:R-:W-:Y:S05]  /*18a0*/  BRA.U !UP1, `(.L_x_112) ;  /* 0xfffffff909987547 */ /* 0x000fea000b83ffff */
.L_x_111:
[----:B------:R-:W-:Y:S05]  /*18b0*/  BRA.U !UP0, `(.L_x_113) ;  /* 0xfffffff1087c7547 */ /* 0x000fea000b83ffff */
.L_x_108:
[----:B------:R-:W-:Y:S01]  /*18c0*/  BAR.SYNC.DEFER_BLOCKING 0x0 ;  /* 0x0000000000007b1d */ /* 0x000fe20000010000 */
[----:B------:R-:W-:-:S05]  /*18d0*/  ISETP.NE.AND P0, PT, R51, RZ, PT ;  /* 0x000000ff3300720c */ /* 0x000fca0003f05270 */
[----:B------:R-:W-:Y:S08]  /*18e0*/  BSSY.RECONVERGENT B0, `(.L_x_114) ;  /* 0x000013b000007945 */ /* 0x000ff00003800200 */
[----:B------:R-:W-:Y:S05]  /*18f0*/  @P0 BRA `(.L_x_115) ;  /* 0x0000001000e40947 */ /* 0x000fea0003800000 */
[----:B------:R-:W0:Y:S01]  /*1900*/  S2UR UR8, SR_CgaCtaId ;  /* 0x00000000000879c3 */ /* 0x000e220000008800 */
[----:B------:R-:W-:Y:S01]  /*1910*/  UISETP.GE.U32.AND UP0, UPT, UR11, 0x7, UPT ;  /* 0x000000070b00788c */ /* 0x000fe2000bf06070 */
[----:B-----5:R-:W-:Y:S01]  /*1920*/  IMAD.MOV.U32 R5, RZ, RZ, RZ ;  /* 0x000000ffff057224 */ /* 0x020fe200078e00ff */
[----:B------:R-:W-:Y:S02]  /*1930*/  UMOV UR5, 0x400 ;  /* 0x0000040000057882 */ /* 0x000fe40000000000 */
[----:B0-----:R-:W-:-:S06]  /*1940*/  ULEA UR5, UR8, UR5, 0x18 ;  /* 0x0000000508057291 */ /* 0x001fcc000f8ec0ff */
[----:B-123--:R-:W-:Y:S01]  /*1950*/  LEA R2, R0, UR5, 0x2 ;  /* 0x0000000500027c11 */ /* 0x00efe2000f8e10ff */
[----:B------:R-:W-:Y:S06]  /*1960*/  BRA.U !UP0, `(.L_x_116) ;  /* 0x0000000508387547 */ /* 0x000fec000b800000 */
[----:B------:R-:W0:Y:S01]  /*1970*/  LDC.64 R4, c[0x0][0x380] ;  /* 0x0000e000ff047b82 */ /* 0x000e220000000a00 */
[----:B----4-:R-:W-:-:S07]  /*1980*/  IMAD.MOV.U32 R3, RZ, RZ, RZ ;  /* 0x000000ffff037224 */ /* 0x010fce00078e00ff */
.L_x_133:
[----:B01234-:R-:W-:Y:S01]  /*1990*/  IMAD R6, R3, 0x400, R2 ;  /* 0x0000040003067824 */ /* 0x01ffe200078e0202 */
[----:B------:R-:W-:Y:S04]  /*19a0*/  BSSY.RECONVERGENT B1, `(.L_x_117) ;  /* 0x000000e000017945 */ /* 0x000fe80003800200 */
[----:B------:R-:W1:Y:S04]  /*19b0*/  LDS R9, [R6] ;  /* 0x0000000006097984 */ /* 0x000e680000000800 */
[----:B------:R2:W3:Y:S04]  /*19c0*/  LDS R11, [R6+0x400] ;  /* 0x00040000060b7984 */ /* 0x0004e80000000800 */
[----:B------:R2:W4:Y:S04]  /*19d0*/  LDS R13, [R6+0x800] ;  /* 0x00080000060d7984 */ /* 0x0005280000000800 */
[----:B------:R2:W0:Y:S04]  /*19e0*/  LDS R15, [R6+0xc00] ;  /* 0x000c0000060f7984 */ /* 0x0004280000000800 */
[----:B------:R2:W0:Y:S04]  /*19f0*/  LDS R17, [R6+0x1000] ;  /* 0x0010000006117984 */ /* 0x0004280000000800 */
[----:B------:R2:W0:Y:S04]  /*1a00*/  LDS R19, [R6+0x1400] ;  /* 0x0014000006137984 */ /* 0x0004280000000800 */
[----:B------:R2:W0:Y:S04]  /*1a10*/  LDS R21, [R6+0x1800] ;  /* 0x0018000006157984 */ /* 0x0004280000000800 */
[----:B------:R2:W0:Y:S01]  /*1a20*/  LDS R23, [R6+0x1c00] ;  /* 0x001c000006177984 */ /* 0x0004220000000800 */
[----:B-1----:R-:W-:-:S13]  /*1a30*/  ISETP.NE.AND P0, PT, R9, RZ, PT ;  /* 0x000000ff0900720c */ /* 0x002fda0003f05270 */
[----:B--234-:R-:W-:Y:S05]  /*1a40*/  @!P0 BRA `(.L_x_118) ;  /* 0x00000000000c8947 */ /* 0x01cfea0003800000 */
[----:B------:R-:W-:-:S04]  /*1a50*/  IMAD R7, R3, 0x100, R0 ;  /* 0x0000010003077824 */ /* 0x000fc800078e0200 */
[----:B0-----:R-:W-:-:S05]  /*1a60*/  IMAD.WIDE.U32 R6, R7, 0x4, R4 ;  /* 0x0000000407067825 */ /* 0x001fca00078e0004 */
[----:B------:R1:W-:Y:S02]  /*1a70*/  REDG.E.ADD.STRONG.GPU desc[UR12][R6.64], R9 ;  /* 0x000000090600798e */ /* 0x0003e4000c12e10c */
.L_x_118:
[----:B------:R-:W-:Y:S05]  /*1a80*/  BSYNC.RECONVERGENT B1 ;  /* 0x0000000000017941 */ /* 0x000fea0003800200 */
.L_x_117:
[----:B------:R-:W-:Y:S01]  /*1a90*/  ISETP.NE.AND P6, PT, R11, RZ, PT ;  /* 0x000000ff0b00720c */ /* 0x000fe20003fc5270 */
[----:B------:R-:W-:Y:S01]  /*1aa0*/  BSSY.RECONVERGENT B1, `(.L_x_119) ;  /* 0x000000c000017945 */ /* 0x000fe20003800200 */
[----:B------:R-:W-:Y:S02]  /*1ab0*/  ISETP.NE.AND P0, PT, R13, RZ, PT ;  /* 0x000000ff0d00720c */ /* 0x000fe40003f05270 */
[----:B0-----:R-:W-:Y:S02]  /*1ac0*/  ISETP.NE.AND P1, PT, R15, RZ, PT ;  /* 0x000000ff0f00720c */ /* 0x001fe40003f25270 */
[----:B------:R-:W-:Y:S02]  /*1ad0*/  ISETP.NE.AND P2, PT, R17, RZ, PT ;  /* 0x000000ff1100720c */ /* 0x000fe40003f45270 */
[----:B------:R-:W-:Y:S02]  /*1ae0*/  ISETP.NE.AND P3, PT, R19, RZ, PT ;  /* 0x000000ff1300720c */ /* 0x000fe40003f65270 */
[----:B------:R-:W-:-:S02]  /*1af0*/  ISETP.NE.AND P4, PT, R21, RZ, PT ;  /* 0x000000ff1500720c */ /* 0x000fc40003f85270 */
[----:B------:R-:W-:Y:S01]  /*1b00*/  ISETP.NE.AND P5, PT, R23, RZ, PT ;  /* 0x000000ff1700720c */ /* 0x000fe20003fa5270 */
[----:B------:R-:W-:-:S12]  /*1b10*/  @!P6 BRA `(.L_x_120) ;  /* 0x000000000010e947 */ /* 0x000fd80003800000 */
[----:B-1----:R-:W-:-:S04]  /*1b20*/  IMAD R7, R3, 0x100, R0 ;  /* 0x0000010003077824 */ /* 0x002fc800078e0200 */
[----:B------:R-:W-:-:S04]  /*1b30*/  VIADD R7, R7, 0x100 ;  /* 0x0000010007077836 */ /* 0x000fc80000000000 */
[----:B------:R-:W-:-:S05]  /*1b40*/  IMAD.WIDE.U32 R6, R7, 0x4, R4 ;  /* 0x0000000407067825 */ /* 0x000fca00078e0004 */
[----:B------:R0:W-:Y:S02]  /*1b50*/  REDG.E.ADD.STRONG.GPU desc[UR12][R6.64], R11 ;  /* 0x0000000b0600798e */ /* 0x0001e4000c12e10c */
.L_x_120:
[----:B------:R-:W-:Y:S05]  /*1b60*/  BSYNC.RECONVERGENT B1 ;  /* 0x0000000000017941 */ /* 0x000fea0003800200 */
.L_x_119:
[----:B------:R-:W-:Y:S04]  /*1b70*/  BSSY.RECONVERGENT B1, `(.L_x_121) ;  /* 0x0000006000017945 */ /* 0x000fe80003800200 */
[----:B------:R-:W-:Y:S05]  /*1b80*/  @!P0 BRA `(.L_x_122) ;  /* 0x0000000000108947 */ /* 0x000fea0003800000 */
[----:B01----:R-:W-:-:S04]  /*1b90*/  IMAD R7, R3, 0x100, R0 ;  /* 0x0000010003077824 */ /* 0x003fc800078e0200 */
[----:B------:R-:W-:-:S04]  /*1ba0*/  VIADD R7, R7, 0x200 ;  /* 0x0000020007077836 */ /* 0x000fc80000000000 */
[----:B------:R-:W-:-:S05]  /*1bb0*/  IMAD.WIDE.U32 R6, R7, 0x4, R4 ;  /* 0x0000000407067825 */ /* 0x000fca00078e0004 */
[----:B------:R2:W-:Y:S02]  /*1bc0*/  REDG.E.ADD.STRONG.GPU desc[UR12][R6.64], R13 ;  /* 0x0000000d0600798e */ /* 0x0005e4000c12e10c */
.L_x_122:
[----:B------:R-:W-:Y:S05]  /*1bd0*/  BSYNC.RECONVERGENT B1 ;  /* 0x0000000000017941 */ /* 0x000fea0003800200 */
.L_x_121:
[----:B------:R-:W-:Y:S04]  /*1be0*/  BSSY.RECONVERGENT B1, `(.L_x_123) ;  /* 0x0000006000017945 */ /* 0x000fe80003800200 */
[----:B------:R-:W-:Y:S05]  /*1bf0*/  @!P1 BRA `(.L_x_124) ;  /* 0x0000000000109947 */ /* 0x000fea0003800000 */
[----:B012---:R-:W-:-:S04]  /*1c00*/  IMAD R7, R3, 0x100, R0 ;  /* 0x0000010003077824 */ /* 0x007fc800078e0200 */
[----:B------:R-:W-:-:S04]  /*1c10*/  VIADD R7, R7, 0x300 ;  /* 0x0000030007077836 */ /* 0x000fc80000000000 */
[----:B------:R-:W-:-:S05]  /*1c20*/  IMAD.WIDE.U32 R6, R7, 0x4, R4 ;  /* 0x0000000407067825 */ /* 0x000fca00078e0004 */
[----:B------:R3:W-:Y:S02]  /*1c30*/  REDG.E.ADD.STRONG.GPU desc[UR12][R6.64], R15 ;  /* 0x0000000f0600798e */ /* 0x0007e4000c12e10c */
.L_x_124:
[----:B------:R-:W-:Y:S05]  /*1c40*/  BSYNC.RECONVERGENT B1 ;  /* 0x0000000000017941 */ /* 0x000fea0003800200 */
.L_x_123:
[----:B------:R-:W-:Y:S04]  /*1c50*/  BSSY.RECONVERGENT B1, `(.L_x_125) ;  /* 0x0000006000017945 */ /* 0x000fe80003800200 */
[----:B------:R-:W-:Y:S05]  /*1c60*/  @!P2 BRA `(.L_x_126) ;  /* 0x000000000010a947 */ /* 0x000fea0003800000 */
[----:B0123--:R-:W-:-:S04]  /*1c70*/  IMAD R7, R3, 0x100, R0 ;  /* 0x0000010003077824 */ /* 0x00ffc800078e0200 */
[----:B------:R-:W-:-:S04]  /*1c80*/  VIADD R7, R7, 0x400 ;  /* 0x0000040007077836 */ /* 0x000fc80000000000 */
[----:B------:R-:W-:-:S05]  /*1c90*/  IMAD.WIDE.U32 R6, R7, 0x4, R4 ;  /* 0x0000000407067825 */ /* 0x000fca00078e0004 */
[----:B------:R4:W-:Y:S02]  /*1ca0*/  REDG.E.ADD.STRONG.GPU desc[UR12][R6.64], R17 ;  /* 0x000000110600798e */ /* 0x0009e4000c12e10c */
.L_x_126:
[----:B------:R-:W-:Y:S05]  /*1cb0*/  BSYNC.RECONVERGENT B1 ;  /* 0x0000000000017941 */ /* 0x000fea0003800200 */
.L_x_125:
[----:B------:R-:W-:Y:S04]  /*1cc0*/  BSSY.RECONVERGENT B1, `(.L_x_127) ;  /* 0x0000006000017945 */ /* 0x000fe80003800200 */
[----:B------:R-:W-:Y:S05]  /*1cd0*/  @!P3 BRA `(.L_x_128) ;  /* 0x000000000010b947 */ /* 0x000fea0003800000 */
[----:B01234-:R-:W-:-:S04]  /*1ce0*/  IMAD R7, R3, 0x100, R0 ;  /* 0x0000010003077824 */ /* 0x01ffc800078e0200 */
[----:B------:R-:W-:-:S04]  /*1cf0*/  VIADD R7, R7, 0x500 ;  /* 0x0000050007077836 */ /* 0x000fc80000000000 */
[----:B------:R-:W-:-:S05]  /*1d00*/  IMAD.WIDE.U32 R6, R7, 0x4, R4 ;  /* 0x0000000407067825 */ /* 0x000fca00078e0004 */
[----:B------:R0:W-:Y:S02]  /*1d10*/  REDG.E.ADD.STRONG.GPU desc[UR12][R6.64], R19 ;  /* 0x000000130600798e */ /* 0x0001e4000c12e10c */
.L_x_128:
[----:B------:R-:W-:Y:S05]  /*1d20*/  BSYNC.RECONVERGENT B1 ;  /* 0x0000000000017941 */ /* 0x000fea0003800200 */
.L_x_127:
[----:B------:R-:W-:Y:S04]  /*1d30*/  BSSY.RECONVERGENT B1, `(.L_x_129) ;  /* 0x0000006000017945 */ /* 0x000fe80003800200 */
[----:B------:R-:W-:Y:S05]  /*1d40*/  @!P4 BRA `(.L_x_130) ;  /* 0x000000000010c947 */ /* 0x000fea0003800000 */
[----:B01234-:R-:W-:-:S04]  /*1d50*/  IMAD R7, R3, 0x100, R0 ;  /* 0x0000010003077824 */ /* 0x01ffc800078e0200 */
[----:B------:R-:W-:-:S04]  /*1d60*/  VIADD R7, R7, 0x600 ;  /* 0x0000060007077836 */ /* 0x000fc80000000000 */
[----:B------:R-:W-:-:S05]  /*1d70*/  IMAD.WIDE.U32 R6, R7, 0x4, R4 ;  /* 0x0000000407067825 */ /* 0x000fca00078e0004 */
[----:B------:R0:W-:Y:S02]  /*1d80*/  REDG.E.ADD.STRONG.GPU desc[UR12][R6.64], R21 ;  /* 0x000000150600798e */ /* 0x0001e4000c12e10c */
.L_x_130:
[----:B------:R-:W-:Y:S05]  /*1d90*/  BSYNC.RECONVERGENT B1 ;  /* 0x0000000000017941 */ /* 0x000fea0003800200 */
.L_x_129:
[----:B------:R-:W-:Y:S04]  /*1da0*/  BSSY.RECONVERGENT B1, `(.L_x_131) ;  /* 0x0000006000017945 */ /* 0x000fe80003800200 */
[----:B------:R-:W-:Y:S05]  /*1db0*/  @!P5 BRA `(.L_x_132) ;  /* 0x000000000010d947 */ /* 0x000fea0003800000 */
[----:B01234-:R-:W-:-:S04]  /*1dc0*/  IMAD R7, R3, 0x100, R0 ;  /* 0x0000010003077824 */ /* 0x01ffc800078e0200 */
[----:B------:R-:W-:-:S04]  /*1dd0*/  VIADD R7, R7, 0x700 ;  /* 0x0000070007077836 */ /* 0x000fc80000000000 */
[----:B------:R-:W-:-:S05]  /*1de0*/  IMAD.WIDE.U32 R6, R7, 0x4, R4 ;  /* 0x0000000407067825 */ /* 0x000fca00078e0004 */
[----:B------:R0:W-:Y:S02]  /*1df0*/  REDG.E.ADD.STRONG.GPU desc[UR12][R6.64], R23 ;  /* 0x000000170600798e */ /* 0x0001e4000c12e10c */
.L_x_132:
[----:B------:R-:W-:Y:S05]  /*1e00*/  BSYNC.RECONVERGENT B1 ;  /* 0x0000000000017941 */ /* 0x000fea0003800200 */
.L_x_131:
[----:B------:R-:W-:-:S05]  /*1e10*/  VIADD R3, R3, 0x8 ;  /* 0x0000000803037836 */ /* 0x000fca0000000000 */
[----:B------:R-:W-:-:S13]  /*1e20*/  ISETP.NE.AND P0, PT, R3, UR17, PT ;  /* 0x0000001103007c0c */ /* 0x000fda000bf05270 */
[----:B------:R-:W-:Y:S05]  /*1e30*/  @P0 BRA `(.L_x_133) ;  /* 0xfffffff800d40947 */ /* 0x000fea000383ffff */
[----:B------:R-:W-:-:S07]  /*1e40*/  IMAD.U32 R5, RZ, RZ, UR17 ;  /* 0x00000011ff057e24 */ /* 0x000fce000f8e00ff */
.L_x_116:
[----:B------:R-:W-:Y:S02]  /*1e50*/  UISETP.NE.AND UP0, UPT, UR14, URZ, UPT ;  /* 0x000000ff0e00728c */ /* 0x000fe4000bf05270 */
[----:B------:R-:W-:Y:S02]  /*1e60*/  IMAD.U32 R4, RZ, RZ, UR14 ;  /* 0x0000000eff047e24 */ /* 0x000fe4000f8e00ff */
[----:B----4-:R-:W-:Y:S02]  /*1e70*/  IMAD.U32 R3, RZ, RZ, UR15 ;  /* 0x0000000fff037e24 */ /* 0x010fe4000f8e00ff */
[----:B------:R-:W-:Y:S02]  /*1e80*/  VIADD R4, R4, 0xffffffff ;  /* 0xffffffff04047836 */ /* 0x000fe40000000000 */
[----:B------:R-:W-:Y:S01]  /*1e90*/  VIADD R3, R3, 0xffffffff ;  /* 0xffffffff03037836 */ /* 0x000fe20000000000 */
[----:B------:R-:W-:Y:S06]  /*1ea0*/  BRA.U !UP0, `(.L_x_134) ;  /* 0x0000000508407547 */ /* 0x000fec000b800000 */
[----:B------:R-:W-:-:S13]  /*1eb0*/  ISETP.GE.U32.AND P0, PT, R4, 0x3, PT ;  /* 0x000000030400780c */ /* 0x000fda0003f06070 */
[----:B------:R-:W-:Y:S05]  /*1ec0*/  @!P0 BRA `(.L_x_135) ;  /* 0x0000000000a48947 */ /* 0x000fea0003800000 */
[----:B0123--:R-:W-:Y:S01]  /*1ed0*/  IMAD R6, R5, 0x400, R2 ;  /* 0x0000040005067824 */ /* 0x00ffe200078e0202 */
[----:B------:R-:W-:Y:S04]  /*1ee0*/  BSSY.RECONVERGENT B1, `(.L_x_136) ;  /* 0x000000e000017945 */ /* 0x000fe80003800200 */
[----:B------:R-:W0:Y:S04]  /*1ef0*/  LDS R11, [R6] ;  /* 0x00000000060b7984 */ /* 0x000e280000000800 */
[----:B------:R-:W1:Y:S04]  /*1f00*/  LDS R13, [R6+0x400] ;  /* 0x00040000060d7984 */ /* 0x000e680000000800 */
[----:B------:R-:W2:Y:S04]  /*1f10*/  LDS R15, [R6+0x800] ;  /* 0x00080000060f7984 */ /* 0x000ea80000000800 */
[----:B------:R-:W3:Y:S01]  /*1f20*/  LDS R17, [R6+0xc00] ;  /* 0x000c000006117984 */ /* 0x000ee20000000800 */
[----:B0-----:R-:W-:-:S02]  /*1f30*/  ISETP.NE.AND P0, PT, R11, RZ, PT ;  /* 0x000000ff0b00720c */ /* 0x001fc40003f05270 */
[----:B-1----:R-:W-:Y:S02]  /*1f40*/  ISETP.NE.AND P1, PT, R13, RZ, PT ;  /* 0x000000ff0d00720c */ /* 0x002fe40003f25270 */
[----:B--2---:R-:W-:Y:S02]  /*1f50*/  ISETP.NE.AND P2, PT, R15, RZ, PT ;  /* 0x000000ff0f00720c */ /* 0x004fe40003f45270 */
[----:B---3--:R-:W-:-:S07]  /*1f60*/  ISETP.NE.AND P3, PT, R17, RZ, PT ;  /* 0x000000ff1100720c */ /* 0x008fce0003f65270 */
[----:B------:R-:W-:Y:S06]  /*1f70*/  @!P0 BRA `(.L_x_137) ;  /* 0x0000000000108947 */ /* 0x000fec0003800000 */
[----:B------:R-:W0:Y:S01]  /*1f80*/  LDC.64 R6, c[0x0][0x380] ;  /* 0x0000e000ff067b82 */ /* 0x000e220000000a00 */
[----:B------:R-:W-:-:S04]  /*1f90*/  IMAD R9, R5, 0x100, R0 ;  /* 0x0000010005097824 */ /* 0x000fc800078e0200 */
[----:B0-----:R-:W-:-:S05]  /*1fa0*/  IMAD.WIDE.U32 R6, R9, 0x4, R6 ;  /* 0x0000000409067825 */ /* 0x001fca00078e0006 */
[----:B------:R0:W-:Y:S02]  /*1fb0*/  REDG.E.ADD.STRONG.GPU desc[UR12][R6.64], R11 ;  /* 0x0000000b0600798e */ /* 0x0001e4000c12e10c */
.L_x_137:
[----:B------:R-:W-:Y:S05]  /*1fc0*/  BSYNC.RECONVERGENT B1 ;  /* 0x0000000000017941 */ /* 0x000fea0003800200 */
.L_x_136:
[----:B------:R-:W-:Y:S04]  /*1fd0*/  BSSY.RECONVERGENT B1, `(.L_x_138) ;  /* 0x0000007000017945 */ /* 0x000fe80003800200 */
[----:B------:R-:W-:Y:S05]  /*1fe0*/  @!P1 BRA `(.L_x_139) ;  /* 0x0000000000149947 */ /* 0x000fea0003800000 */
[----:B0-----:R-:W0:Y:S01]  /*1ff0*/  LDC.64 R6, c[0x0][0x380] ;  /* 0x0000e000ff067b82 */ /* 0x001e220000000a00 */
[----:B------:R-:W-:-:S04]  /*2000*/  IMAD R9, R5, 0x100, R0 ;  /* 0x0000010005097824 */ /* 0x000fc800078e0200 */
[----:B------:R-:W-:-:S04]  /*2010*/  VIADD R9, R9, 0x100 ;  /* 0x0000010009097836 */ /* 0x000fc80000000000 */
[----:B0-----:R-:W-:-:S05]  /*2020*/  IMAD.WIDE.U32 R6, R9, 0x4, R6 ;  /* 0x0000000409067825 */ /* 0x001fca00078e0006 */
[----:B------:R1:W-:Y:S02]  /*2030*/  REDG.E.ADD.STRONG.GPU desc[UR12][R6.64], R13 ;  /* 0x0000000d0600798e */ /* 0x0003e4000c12e10c */
.L_x_139:
[----:B------:R-:W-:Y:S05]  /*2040*/  BSYNC.RECONVERGENT B1 ;  /* 0x0000000000017941 */ /* 0x000fea0003800200 */
.L_x_138:
[----:B------:R-:W-:Y:S04]  /*2050*/  BSSY.RECONVERGENT B1, `(.L_x_140) ;  /* 0x0000007000017945 */ /* 0x000fe80003800200 */
[----:B------:R-:W-:Y:S05]  /*2060*/  @!P2 BRA `(.L_x_141) ;  /* 0x000000000014a947 */ /* 0x000fea0003800000 */
[----:B01----:R-:W0:Y:S01]  /*2070*/  LDC.64 R6, c[0x0][0x380] ;  /* 0x0000e000ff067b82 */ /* 0x003e220000000a00 */
[----:B------:R-:W-:-:S05]  /*2080*/  IMAD R9, R5, 0x100, R0 ;  /* 0x0000010005097824 */ /* 0x000fca00078e0200 */
[----:B------:R-:W-:-:S05]  /*2090*/  IADD3 R9, PT, PT, R9, 0x200, RZ ;  /* 0x0000020009097810 */ /* 0x000fca0007ffe0ff */
[----:B0-----:R-:W-:-:S05]  /*20a0*/  IMAD.WIDE.U32 R6, R9, 0x4, R6 ;  /* 0x0000000409067825 */ /* 0x001fca00078e0006 */
[----:B------:R2:W-:Y:S02]  /*20b0*/  REDG.E.ADD.STRONG.GPU desc[UR12][R6.64], R15 ;  /* 0x0000000f0600798e */ /* 0x0005e4000c12e10c */
.L_x_141:
[----:B------:R-:W-:Y:S05]  /*20c0*/  BSYNC.RECONVERGENT B1 ;  /* 0x0000000000017941 */ /* 0x000fea0003800200 */
.L_x_140:
[----:B------:R-:W-:Y:S04]  /*20d0*/  BSSY.RECONVERGENT B1, `(.L_x_142) ;  /* 0x0000007000017945 */ /* 0x000fe80003800200 */
[----:B------:R-:W-:Y:S05]  /*20e0*/  @!P3 BRA `(.L_x_143) ;  /* 0x000000000014b947 */ /* 0x000fea0003800000 */
[----:B012---:R-:W0:Y:S01]  /*20f0*/  LDC.64 R6, c[0x0][0x380] ;  /* 0x0000e000ff067b82 */ /* 0x007e220000000a00 */
[----:B------:R-:W-:-:S04]  /*2100*/  IMAD R9, R5, 0x100, R0 ;  /* 0x0000010005097824 */ /* 0x000fc800078e0200 */
[----:B------:R-:W-:-:S04]  /*2110*/  VIADD R9, R9, 0x300 ;  /* 0x0000030009097836 */ /* 0x000fc80000000000 */
[----:B0-----:R-:W-:-:S05]  /*2120*/  IMAD.WIDE.U32 R6, R9, 0x4, R6 ;  /* 0x0000000409067825 */ /* 0x001fca00078e0006 */
[----:B------:R3:W-:Y:S02]  /*2130*/  REDG.E.ADD.STRONG.GPU desc[UR12][R6.64], R17 ;  /* 0x000000110600798e */ /* 0x0007e4000c12e10c */
.L_x_143:
[----:B------:R-:W-:Y:S05]  /*2140*/  BSYNC.RECONVERGENT B1 ;  /* 0x0000000000017941 */ /* 0x000fea0003800200 */
.L_x_142:
[----:B------:R-:W-:-:S07]  /*2150*/  VIADD R5, R5, 0x4 ;  /* 0x0000000405057836 */ /* 0x000fce0000000000 */
.L_x_135:
[----:B------:R-:W-:Y:S01]  /*2160*/  UISETP.NE.AND UP0, UPT, UR15, URZ, UPT ;  /* 0x000000ff0f00728c */ /* 0x000fe2000bf05270 */
[----:B------:R-:W-:Y:S08]  /*2170*/  BSSY.RECONVERGENT B1, `(.L_x_134) ;  /* 0x0000023000017945 */ /* 0x000ff00003800200 */
[----:B------:R-:W-:Y:S05]  /*2180*/  BRA.U !UP0, `(.L_x_144) ;  /* 0x0000000108847547 */ /* 0x000fea000b800000 */
[----:B------:R-:W-:-:S13]  /*2190*/  ISETP.NE.AND P0, PT, R3, RZ, PT ;  /* 0x000000ff0300720c */ /* 0x000fda0003f05270 */
[----:B------:R-:W-:Y:S05]  /*21a0*/  @!P0 BRA `(.L_x_145) ;  /* 0x0000000000548947 */ /* 0x000fea0003800000 */
[----:B0123--:R-:W-:Y:S01]  /*21b0*/  IMAD R6, R5, 0x400, R2 ;  /* 0x0000040005067824 */ /* 0x00ffe200078e0202 */
[----:B------:R-:W-:Y:S04]  /*21c0*/  BSSY.RECONVERGENT B2, `(.L_x_146) ;  /* 0x000000a000027945 */ /* 0x000fe80003800200 */
[----:B------:R-:W0:Y:S04]  /*21d0*/  LDS R9, [R6] ;  /* 0x0000000006097984 */ /* 0x000e280000000800 */
[----:B------:R-:W1:Y:S01]  /*21e0*/  LDS R11, [R6+0x400] ;  /* 0x00040000060b7984 */ /* 0x000e620000000800 */
[----:B0-----:R-:W-:-:S02]  /*21f0*/  ISETP.NE.AND P0, PT, R9, RZ, PT ;  /* 0x000000ff0900720c */ /* 0x001fc40003f05270 */
[----:B-1----:R-:W-:-:S11]  /*2200*/  ISETP.NE.AND P1, PT, R11, RZ, PT ;  /* 0x000000ff0b00720c */ /* 0x002fd60003f25270 */
[----:B------:R-:W-:Y:S05]  /*2210*/  @!P0 BRA `(.L_x_147) ;  /* 0x0000000000108947 */ /* 0x000fea0003800000 */
[----:B------:R-:W0:Y:S01]  /*2220*/  LDC.64 R6, c[0x0][0x380] ;  /* 0x0000e000ff067b82 */ /* 0x000e220000000a00 */
[----:B------:R-:W-:-:S04]  /*2230*/  IMAD R13, R5, 0x100, R0 ;  /* 0x00000100050d7824 */ /* 0x000fc800078e0200 */
[----:B0-----:R-:W-:-:S05]  /*2240*/  IMAD.WIDE.U32 R6, R13, 0x4, R6 ;  /* 0x000000040d067825 */ /* 0x001fca00078e0006 */
[----:B------:R0:W-:Y:S02]  /*2250*/  REDG.E.ADD.STRONG.GPU desc[UR12][R6.64], R9 ;  /* 0x000000090600798e */ /* 0x0001e4000c12e10c */
.L_x_147:
[----:B------:R-:W-:Y:S05]  /*2260*/  BSYNC.RECONVERGENT B2 ;  /* 0x0000000000027941 */ /* 0x000fea0003800200 */
.L_x_146:
[----:B------:R-:W-:Y:S04]  /*2270*/  BSSY.RECONVERGENT B2, `(.L_x_148) ;  /* 0x0000007000027945 */ /* 0x000fe80003800200 */
[----:B------:R-:W-:Y:S05]  /*2280*/  @!P1 BRA `(.L_x_149) ;  /* 0x0000000000149947 */ /* 0x000fea0003800000 */
[----:B0-----:R-:W0:Y:S01]  /*2290*/  LDC.64 R6, c[0x0][0x380] ;  /* 0x0000e000ff067b82 */ /* 0x001e220000000a00 */
[----:B------:R-:W-:-:S04]  /*22a0*/  IMAD R8, R5, 0x100, R0 ;  /* 0x0000010005087824 */ /* 0x000fc800078e0200 */
[----:B------:R-:W-:-:S04]  /*22b0*/  VIADD R9, R8, 0x100 ;  /* 0x0000010008097836 */ /* 0x000fc80000000000 */
[----:B0-----:R-:W-:-:S05]  /*22c0*/  IMAD.WIDE.U32 R6, R9, 0x4, R6 ;  /* 0x0000000409067825 */ /* 0x001fca00078e0006 */
[----:B------:R1:W-:Y:S02]  /*22d0*/  REDG.E.ADD.STRONG.GPU desc[UR12][R6.64], R11 ;  /* 0x0000000b0600798e */ /* 0x0003e4000c12e10c */
.L_x_149:
[----:B------:R-:W-:Y:S05]  /*22e0*/  BSYNC.RECONVERGENT B2 ;  /* 0x0000000000027941 */ /* 0x000fea0003800200 */
.L_x_148:
[----:B------:R-:W-:-:S07]  /*22f0*/  VIADD R5, R5, 0x2 ;  /* 0x0000000205057836 */ /* 0x000fce0000000000 */
.L_x_145:
[----:B------:R-:W-:-:S09]  /*2300*/  UISETP.NE.AND UP0, UPT, UR7, URZ, UPT ;  /* 0x000000ff0700728c */ /* 0x000fd2000bf05270 */
[----:B------:R-:W-:Y:S05]  /*2310*/  BRA.U !UP0, `(.L_x_144) ;  /* 0x0000000108207547 */ /* 0x000fea000b800000 */
[----:B0123--:R-:W-:-:S05]  /*2320*/  IMAD R6, R5, 0x400, R2 ;  /* 0x0000040005067824 */ /* 0x00ffca00078e0202 */
[----:B------:R-:W0:Y:S02]  /*2330*/  LDS R9, [R6] ;  /* 0x0000000006097984 */ /* 0x000e240000000800 */
[----:B0-----:R-:W-:-:S13]  /*2340*/  ISETP.NE.AND P0, PT, R9, RZ, PT ;  /* 0x000000ff0900720c */ /* 0x001fda0003f05270 */
[----:B------:R-:W-:Y:S05]  /*2350*/  @!P0 BRA `(.L_x_144) ;  /* 0x0000000000108947 */ /* 0x000fea0003800000 */
[----:B------:R-:W0:Y:S01]  /*2360*/  LDC.64 R6, c[0x0][0x380] ;  /* 0x0000e000ff067b82 */ /* 0x000e220000000a00 */
[----:B------:R-:W-:-:S04]  /*2370*/  IMAD R5, R5, 0x100, R0 ;  /* 0x0000010005057824 */ /* 0x000fc800078e0200 */
[----:B0-----:R-:W-:-:S05]  /*2380*/  IMAD.WIDE.U32 R6, R5, 0x4, R6 ;  /* 0x0000000405067825 */ /* 0x001fca00078e0006 */
[----:B------:R4:W-:Y:S02]  /*2390*/  REDG.E.ADD.STRONG.GPU desc[UR12][R6.64], R9 ;  /* 0x000000090600798e */ /* 0x0009e4000c12e10c */
.L_x_144:
[----:B------:R-:W-:Y:S05]  /*23a0*/  BSYNC.RECONVERGENT B1 ;  /* 0x0000000000017941 */ /* 0x000fea0003800200 */
.L_x_134:
[----:B------:R-:W-:-:S13]  /*23b0*/  ISETP.GT.U32.AND P0, PT, R0, 0x7f, PT ;  /* 0x0000007f0000780c */ /* 0x000fda0003f04070 */
[----:B------:R-:W-:Y:S05]  /*23c0*/  @P0 BRA `(.L_x_115) ;  /* 0x0000000800300947 */ /* 0x000fea0003800000 */
[----:B------:R-:W-:Y:S01]  /*23d0*/  UISETP.GE.U32.AND UP0, UPT, UR11, 0x7, UPT ;  /* 0x000000070b00788c */ /* 0x000fe2000bf06070 */
[----:B01234-:R-:W-:-:S08]  /*23e0*/  IMAD.MOV.U32 R7, RZ, RZ, RZ ;  /* 0x000000ffff077224 */ /* 0x01ffd000078e00ff */
[----:B------:R-:W-:Y:S05]  /*23f0*/  BRA.U !UP0, `(.L_x_150) ;  /* 0x0000000108e47547 */ /* 0x000fea000b800000 */
[----:B------:R-:W0:Y:S01]  /*2400*/  LDC.64 R8, c[0x0][0x380] ;  /* 0x0000e000ff087b82 */ /* 0x000e220000000a00 */
[----:B------:R-:W-:-:S07]  /*2410*/  IMAD.MOV.U32 R5, RZ, RZ, RZ ;  /* 0x000000ffff057224 */ /* 0x000fce00078e00ff */
.L_x_167:
[C---:B------:R-:W-:Y:S01]  /*2420*/  IMAD R10, R5.reuse, 0x400, R2 ;  /* 0x00000400050a7824 */ /* 0x040fe200078e0202 */
[----:B------:R-:W-:Y:S01]  /*2430*/  BSSY.RECONVERGENT B1, `(.L_x_151) ;  /* 0x0000010000017945 */ /* 0x000fe20003800200 */
[C---:B01234-:R-:W-:Y:S02]  /*2440*/  IMAD R7, R5.reuse, 0x100, R0 ;  /* 0x0000010005077824 */ /* 0x05ffe400078e0200 */
[----:B------:R-:W-:Y:S01]  /*2450*/  VIADD R5, R5, 0x8 ;  /* 0x0000000805057836 */ /* 0x000fe20000000000 */
[----:B------:R-:W1:Y:S01]  /*2460*/  LDS R11, [R10+0x200] ;  /* 0x000200000a0b7984 */ /* 0x000e620000000800 */
[----:B0-----:R-:W-:-:S03]  /*2470*/  IMAD.WIDE.U32 R6, R7, 0x4, R8 ;  /* 0x0000000407067825 */ /* 0x001fc600078e0008 */
[----:B------:R-:W0:Y:S04]  /*2480*/  LDS R13, [R10+0x600] ;  /* 0x000600000a0d7984 */ /* 0x000e280000000800 */
[----:B------:R2:W3:Y:S04]  /*2490*/  LDS R15, [R10+0xa00] ;  /* 0x000a00000a0f7984 */ /* 0x0004e80000000800 */
[----:B------:R2:W4:Y:S04]  /*24a0*/  LDS R17, [R10+0xe00] ;  /* 0x000e00000a117984 */ /* 0x0005280000000800 */
[----:B------:R2:W2:Y:S04]  /*24b0*/  LDS R19, [R10+0x1200] ;  /* 0x001200000a137984 */ /* 0x0004a80000000800 */
[----:B------:R0:W2:Y:S04]  /*24c0*/  LDS R21, [R10+0x1600] ;  /* 0x001600000a157984 */ /* 0x0000a80000000800 */
[----:B------:R0:W2:Y:S04]  /*24d0*/  LDS R23, [R10+0x1a00] ;  /* 0x001a00000a177984 */ /* 0x0000a80000000800 */
[----:B------:R0:W2:Y:S01]  /*24e0*/  LDS R25, [R10+0x1e00] ;  /* 0x001e00000a197984 */ /* 0x0000a20000000800 */
[----:B-1----:R-:W-:-:S02]  /*24f0*/  ISETP.NE.AND P0, PT, R11, RZ, PT ;  /* 0x000000ff0b00720c */ /* 0x002fc40003f05270 */
[----:B0-----:R-:W-:-:S11]  /*2500*/  ISETP.NE.AND P1, PT, R13, RZ, PT ;  /* 0x000000ff0d00720c */ /* 0x001fd60003f25270 */
[----:B---34-:R-:W-:Y:S05]  /*2510*/  @!P0 BRA `(.L_x_152) ;  /* 0x0000000000048947 */ /* 0x018fea0003800000 */
[----:B------:R0:W-:Y:S02]  /*2520*/  REDG.E.ADD.STRONG.GPU desc[UR12][R6.64+0x200], R11 ;  /* 0x0002000b0600798e */ /* 0x0001e4000c12e10c */
.L_x_152:
[----:B------:R-:W-:Y:S05]  /*2530*/  BSYNC.RECONVERGENT B1 ;  /* 0x0000000000017941 */ /* 0x000fea0003800200 */
.L_x_151:
[----:B------:R-:W-:Y:S04]  /*2540*/  BSSY.RECONVERGENT B1, `(.L_x_153) ;  /* 0x0000003000017945 */ /* 0x000fe80003800200 */
[----:B------:R-:W-:Y:S05]  /*2550*/  @!P1 BRA `(.L_x_154) ;  /* 0x0000000000049947 */ /* 0x000fea0003800000 */
[----:B------:R1:W-:Y:S02]  /*2560*/  REDG.E.ADD.STRONG.GPU desc[UR12][R6.64+0x600], R13 ;  /* 0x0006000d0600798e */ /* 0x0003e4000c12e10c */
.L_x_154:
[----:B------:R-:W-:Y:S05]  /*2570*/  BSYNC.RECONVERGENT B1 ;  /* 0x0000000000017941 */ /* 0x000fea0003800200 */
.L_x_153:
[----:B------:R-:W-:Y:S01]  /*2580*/  ISETP.NE.AND P6, PT, R15, RZ, PT ;  /* 0x000000ff0f00720c */ /* 0x000fe20003fc5270 */
[----:B------:R-:W-:Y:S01]  /*2590*/  BSSY.RECONVERGENT B1, `(.L_x_155) ;  /* 0x0000009000017945 */ /* 0x000fe20003800200 */
[----:B------:R-:W-:Y:S02]  /*25a0*/  ISETP.NE.AND P0, PT, R5, UR17, PT ;  /* 0x0000001105007c0c */ /* 0x000fe4000bf05270 */
[----:B------:R-:W-:Y:S02]  /*25b0*/  ISETP.NE.AND P1, PT, R17, RZ, PT ;  /* 0x000000ff1100720c */ /* 0x000fe40003f25270 */
[----:B--2---:R-:W-:Y:S02]  /*25c0*/  ISETP.NE.AND P2, PT, R19, RZ, PT ;  /* 0x000000ff1300720c */ /* 0x004fe40003f45270 */
[----:B------:R-:W-:Y:S02]  /*25d0*/  ISETP.NE.AND P3, PT, R21, RZ, PT ;  /* 0x000000ff1500720c */ /* 0x000fe40003f65270 */
[----:B------:R-:W-:-:S02]  /*25e0*/  ISETP.NE.AND P4, PT, R23, RZ, PT ;  /* 0x000000ff1700720c */ /* 0x000fc40003f85270 */
[----:B------:R-:W-:Y:S01]  /*25f0*/  ISETP.NE.AND P5, PT, R25, RZ, PT ;  /* 0x000000ff1900720c */ /* 0x000fe20003fa5270 */
[----:B------:R-:W-:-:S12]  /*2600*/  @!P6 BRA `(.L_x_156) ;  /* 0x000000000004e947 */ /* 0x000fd80003800000 */
[----:B------:R2:W-:Y:S02]  /*2610*/  REDG.E.ADD.STRONG.GPU desc[UR12][R6.64+0xa00], R15 ;  /* 0x000a000f0600798e */ /* 0x0005e4000c12e10c */
.L_x_156:
[----:B------:R-:W-:Y:S05]  /*2620*/  BSYNC.RECONVERGENT B1 ;  /* 0x0000000000017941 */ /* 0x000fea0003800200 */
.L_x_155:
[----:B------:R-:W-:Y:S04]  /*2630*/  BSSY.RECONVERGENT B1, `(.L_x_157) ;  /* 0x0000003000017945 */ /* 0x000fe80003800200 */
[----:B------:R-:W-:Y:S05]  /*2640*/  @!P1 BRA `(.L_x_158) ;  /* 0x0000000000049947 */ /* 0x000fea0003800000 */
[----:B------:R3:W-:Y:S02]  /*2650*/  REDG.E.ADD.STRONG.GPU desc[UR12][R6.64+0xe00], R17 ;  /* 0x000e00110600798e */ /* 0x0007e4000c12e10c */
.L_x_158:
[----:B------:R-:W-:Y:S05]  /*2660*/  BSYNC.RECONVERGENT B1 ;  /* 0x0000000000017941 */ /* 0x000fea0003800200 */
.L_x_157:
[----:B------:R-:W-:Y:S04]  /*2670*/  BSSY.RECONVERGENT B1, `(.L_x_159) ;  /* 0x0000003000017945 */ /* 0x000fe80003800200 */
[----:B------:R-:W-:Y:S05]  /*2680*/  @!P2 BRA `(.L_x_160) ;  /* 0x000000000004a947 */ /* 0x000fea0003800000 */
[----:B------:R4:W-:Y:S02]  /*2690*/  REDG.E.ADD.STRONG.GPU desc[UR12][R6.64+0x1200], R19 ;  /* 0x001200130600798e */ /* 0x0009e4000c12e10c */
.L_x_160:
[----:B------:R-:W-:Y:S05]  /*26a0*/  BSYNC.RECONVERGENT B1 ;  /* 0x0000000000017941 */ /* 0x000fea0003800200 */
.L_x_159:
[----:B------:R-:W-:Y:S04]  /*26b0*/  BSSY.RECONVERGENT B1, `(.L_x_161) ;  /* 0x0000003000017945 */ /* 0x000fe80003800200 */
[----:B------:R-:W-:Y:S05]  /*26c0*/  @!P3 BRA `(.L_x_162) ;  /* 0x000000000004b947 */ /* 0x000fea0003800000 */
[----:B------:R0:W-:Y:S02]  /*26d0*/  REDG.E.ADD.STRONG.GPU desc[UR12][R6.64+0x1600], R21 ;  /* 0x001600150600798e */ /* 0x0001e4000c12e10c */
.L_x_162:
[----:B------:R-:W-:Y:S05]  /*26e0*/  BSYNC.RECONVERGENT B1 ;  /* 0x0000000000017941 */ /* 0x000fea0003800200 */
.L_x_161:
[----:B------:R-:W-:Y:S04]  /*26f0*/  BSSY.RECONVERGENT B1, `(.L_x_163) ;  /* 0x0000003000017945 */ /* 0x000fe80003800200 */
[----:B------:R-:W-:Y:S05]  /*2700*/  @!P4 BRA `(.L_x_164) ;  /* 0x000000000004c947 */ /* 0x000fea0003800000 */
[----:B------:R0:W-:Y:S02]  /*2710*/  REDG.E.ADD.STRONG.GPU desc[UR12][R6.64+0x1a00], R23 ;  /* 0x001a00170600798e */ /* 0x0001e4000c12e10c */
.L_x_164:
[----:B------:R-:W-:Y:S05]  /*2720*/  BSYNC.RECONVERGENT B1 ;  /* 0x0000000000017941 */ /* 0x000fea0003800200 */
.L_x_163:
[----:B------:R-:W-:Y:S04]  /*2730*/  BSSY.RECONVERGENT B1, `(.L_x_165) ;  /* 0x0000003000017945 */ /* 0x000fe80003800200 */
[----:B------:R-:W-:Y:S05]  /*2740*/  @!P5 BRA `(.L_x_166) ;  /* 0x000000000004d947 */ /* 0x000fea0003800000 */
[----:B------:R0:W-:Y:S02]  /*2750*/  REDG.E.ADD.STRONG.GPU desc[UR12][R6.64+0x1e00], R25 ;  /* 0x001e00190600798e */ /* 0x0001e4000c12e10c */
.L_x_166:
[----:B------:R-:W-:Y:S05]  /*2760*/  BSYNC.RECONVERGENT B1 ;  /* 0x0000000000017941 */ /* 0x000fea0003800200 */
.L_x_165:
[----:B------:R-:W-:Y:S05]  /*2770*/  @P0 BRA `(.L_x_167) ;  /* 0xfffffffc00280947 */ /* 0x000fea000383ffff */
[----:B01234-:R-:W-:-:S07]  /*2780*/  IMAD.U32 R7, RZ, RZ, UR17 ;  /* 0x00000011ff077e24 */ /* 0x01ffce000f8e00ff */
.L_x_150:
[----:B------:R-:W-:-:S09]  /*2790*/  UISETP.NE.AND UP0, UPT, UR14, URZ, UPT ;  /* 0x000000ff0e00728c */ /* 0x000fd2000bf05270 */
[----:B------:R-:W-:Y:S05]  /*27a0*/  BRA.U !UP0, `(.L_x_115) ;  /* 0x0000000508387547 */ /* 0x000fea000b800000 */
[----:B------:R-:W-:-:S13]  /*27b0*/  ISETP.GE.U32.AND P0, PT, R4, 0x3, PT ;  /* 0x000000030400780c */ /* 0x000fda0003f06070 */
[----:B------:R-:W-:Y:S05]  /*27c0*/  @!P0 BRA `(.L_x_168) ;  /* 0x0000000000a48947 */ /* 0x000fea0003800000 */
[----:B------:R-:W-:Y:S01]  /*27d0*/  IMAD R4, R7, 0x400, R2 ;  /* 0x0000040007047824 */ /* 0x000fe200078e0202 */
[----:B------:R-:W-:Y:S04]  /*27e0*/  BSSY.RECONVERGENT B1, `(.L_x_169) ;  /* 0x000000e000017945 */ /* 0x000fe80003800200 */
[----:B------:R-:W0:Y:S04]  /*27f0*/  LDS R11, [R4+0x200] ;  /* 0x00020000040b7984 */ /* 0x000e280000000800 */
        /* <DEDUP_REMOVED lines=12> */
.L_x_170:
[----:B------:R-:W-:Y:S05]  /*28c0*/  BSYNC.RECONVERGENT B1 ;  /* 0x0000000000017941 */ /* 0x000fea0003800200 */
.L_x_169:
[----:B------:R-:W-:Y:S04]  /*28d0*/  BSSY.RECONVERGENT B1, `(.L_x_171) ;  /* 0x0000007000017945 */ /* 0x000fe80003800200 */
[----:B------:R-:W-:Y:S05]  /*28e0*/  @!P1 BRA `(.L_x_172) ;  /* 0x0000000000149947 */ /* 0x000fea0003800000 */
[----:B0-----:R-:W0:Y:S01]  /*28f0*/  LDC.64 R4, c[0x0][0x380] ;  /* 0x0000e000ff047b82 */ /* 0x001e220000000a00 */
[----:B------:R-:W-:-:S04]  /*2900*/  IMAD R9, R7, 0x100, R0 ;  /* 0x0000010007097824 */ /* 0x000fc800078e0200 */
[----:B------:R-:W-:-:S04]  /*2910*/  VIADD R9, R9, 0x100 ;  /* 0x0000010009097836 */ /* 0x000fc80000000000 */
[----:B0-----:R-:W-:-:S05]  /*2920*/  IMAD.WIDE.U32 R4, R9, 0x4, R4 ;  /* 0x0000000409047825 */ /* 0x001fca00078e0004 */
[----:B------:R1:W-:Y:S02]  /*2930*/  REDG.E.ADD.STRONG.GPU desc[UR12][R4.64+0x200], R13 ;  /* 0x0002000d0400798e */ /* 0x0003e4000c12e10c */
.L_x_172:
[----:B------:R-:W-:Y:S05]  /*2940*/  BSYNC.RECONVERGENT B1 ;  /* 0x0000000000017941 */ /* 0x000fea0003800200 */
.L_x_171:
[----:B------:R-:W-:Y:S04]  /*2950*/  BSSY.RECONVERGENT B1, `(.L_x_173) ;  /* 0x0000007000017945 */ /* 0x000fe80003800200 */
[----:B------:R-:W-:Y:S05]  /*2960*/  @!P2 BRA `(.L_x_174) ;  /* 0x000000000014a947 */ /* 0x000fea0003800000 */
[----:B01----:R-:W0:Y:S01]  /*2970*/  LDC.64 R4, c[0x0][0x380] ;  /* 0x0000e000ff047b82 */ /* 0x003e220000000a00 */
[----:B------:R-:W-:-:S04]  /*2980*/  IMAD R9, R7, 0x100, R0 ;  /* 0x0000010007097824 */ /* 0x000fc800078e0200 */
[----:B------:R-:W-:-:S04]  /*2990*/  VIADD R9, R9, 0x200 ;  /* 0x0000020009097836 */ /* 0x000fc80000000000 */
[----:B0-----:R-:W-:-:S05]  /*29a0*/  IMAD.WIDE.U32 R4, R9, 0x4, R4 ;  /* 0x0000000409047825 */ /* 0x001fca00078e0004 */
[----:B------:R2:W-:Y:S02]  /*29b0*/  REDG.E.ADD.STRONG.GPU desc[UR12][R4.64+0x200], R15 ;  /* 0x0002000f0400798e */ /* 0x0005e4000c12e10c */
.L_x_174:
[----:B------:R-:W-:Y:S05]  /*29c0*/  BSYNC.RECONVERGENT B1 ;  /* 0x0000000000017941 */ /* 0x000fea0003800200 */
.L_x_173:
[----:B------:R-:W-:Y:S04]  /*29d0*/  BSSY.RECONVERGENT B1, `(.L_x_175) ;  /* 0x0000007000017945 */ /* 0x000fe80003800200 */
[----:B------:R-:W-:Y:S05]  /*29e0*/  @!P3 BRA `(.L_x_176) ;  /* 0x000000000014b947 */ /* 0x000fea0003800000 */
[----:B012---:R-:W0:Y:S01]  /*29f0*/  LDC.64 R4, c[0x0][0x380] ;  /* 0x0000e000ff047b82 */ /* 0x007e220000000a00 */
[----:B------:R-:W-:-:S04]  /*2a00*/  IMAD R9, R7, 0x100, R0 ;  /* 0x0000010007097824 */ /* 0x000fc800078e0200 */
[----:B------:R-:W-:-:S04]  /*2a10*/  VIADD R9, R9, 0x300 ;  /* 0x0000030009097836 */ /* 0x000fc80000000000 */
[----:B0-----:R-:W-:-:S05]  /*2a20*/  IMAD.WIDE.U32 R4, R9, 0x4, R4 ;  /* 0x0000000409047825 */ /* 0x001fca00078e0004 */
[----:B------:R3:W-:Y:S02]  /*2a30*/  REDG.E.ADD.STRONG.GPU desc[UR12][R4.64+0x200], R17 ;  /* 0x000200110400798e */ /* 0x0007e4000c12e10c */
.L_x_176:
[----:B------:R-:W-:Y:S05]  /*2a40*/  BSYNC.RECONVERGENT B1 ;  /* 0x0000000000017941 */ /* 0x000fea0003800200 */
.L_x_175:
[----:B------:R-:W-:-:S07]  /*2a50*/  VIADD R7, R7, 0x4 ;  /* 0x0000000407077836 */ /* 0x000fce0000000000 */
.L_x_168:
[----:B------:R-:W-:-:S09]  /*2a60*/  UISETP.NE.AND UP0, UPT, UR15, URZ, UPT ;  /* 0x000000ff0f00728c */ /* 0x000fd2000bf05270 */
[----:B------:R-:W-:Y:S05]  /*2a70*/  BRA.U !UP0, `(.L_x_115) ;  /* 0x0000000108847547 */ /* 0x000fea000b800000 */
[----:B------:R-:W-:-:S13]  /*2a80*/  ISETP.NE.AND P0, PT, R3, RZ, PT ;  /* 0x000000ff0300720c */ /* 0x000fda0003f05270 */
[----:B------:R-:W-:Y:S05]  /*2a90*/  @!P0 BRA `(.L_x_177) ;  /* 0x0000000000548947 */ /* 0x000fea0003800000 */
[----:B0123--:R-:W-:Y:S01]  /*2aa0*/  IMAD R4, R7, 0x400, R2 ;  /* 0x0000040007047824 */ /* 0x00ffe200078e0202 */
[----:B------:R-:W-:Y:S04]  /*2ab0*/  BSSY.RECONVERGENT B1, `(.L_x_178) ;  /* 0x000000a000017945 */ /* 0x000fe80003800200 */
[----:B------:R-:W0:Y:S04]  /*2ac0*/  LDS R3, [R4+0x200] ;  /* 0x0002000004037984 */ /* 0x000e280000000800 */
        /* <DEDUP_REMOVED lines=8> */
.L_x_179:
[----:B------:R-:W-:Y:S05]  /*2b50*/  BSYNC.RECONVERGENT B1 ;  /* 0x0000000000017941 */ /* 0x000fea0003800200 */
.L_x_178:
[----:B------:R-:W-:Y:S04]  /*2b60*/  BSSY.RECONVERGENT B1, `(.L_x_180) ;  /* 0x0000007000017945 */ /* 0x000fe80003800200 */
[----:B------:R-:W-:Y:S05]  /*2b70*/  @!P1 BRA `(.L_x_181) ;  /* 0x0000000000149947 */ /* 0x000fea0003800000 */
[----:B0-----:R-:W0:Y:S01]  /*2b80*/  LDC.64 R4, c[0x0][0x380] ;  /* 0x0000e000ff047b82 */ /* 0x001e220000000a00 */
[----:B------:R-:W-:-:S04]  /*2b90*/  IMAD R3, R7, 0x100, R0 ;  /* 0x0000010007037824 */ /* 0x000fc800078e0200 */
[----:B------:R-:W-:-:S04]  /*2ba0*/  VIADD R3, R3, 0x100 ;  /* 0x0000010003037836 */ /* 0x000fc80000000000 */
[----:B0-----:R-:W-:-:S05]  /*2bb0*/  IMAD.WIDE.U32 R4, R3, 0x4, R4 ;  /* 0x0000000403047825 */ /* 0x001fca00078e0004 */
[----:B------:R1:W-:Y:S02]  /*2bc0*/  REDG.E.ADD.STRONG.GPU desc[UR12][R4.64+0x200], R9 ;  /* 0x000200090400798e */ /* 0x0003e4000c12e10c */
.L_x_181:
[----:B------:R-:W-:Y:S05]  /*2bd0*/  BSYNC.RECONVERGENT B1 ;  /* 0x0000000000017941 */ /* 0x000fea0003800200 */
.L_x_180:
[----:B------:R-:W-:-:S07]  /*2be0*/  VIADD R7, R7, 0x2 ;  /* 0x0000000207077836 */ /* 0x000fce0000000000 */
.L_x_177:
[----:B------:R-:W-:-:S09]  /*2bf0*/  UISETP.NE.AND UP0, UPT, UR7, URZ, UPT ;  /* 0x000000ff0700728c */ /* 0x000fd2000bf05270 */
[----:B------:R-:W-:Y:S05]  /*2c00*/  BRA.U !UP0, `(.L_x_115) ;  /* 0x0000000108207547 */ /* 0x000fea000b800000 */
[----:B------:R-:W-:-:S05]  /*2c10*/  IMAD R2, R7, 0x400, R2 ;  /* 0x0000040007027824 */ /* 0x000fca00078e0202 */
[----:B0123--:R-:W0:Y:S02]  /*2c20*/  LDS R5, [R2+0x200] ;  /* 0x0002000002057984 */ /* 0x00fe240000000800 */
[----:B0-----:R-:W-:-:S13]  /*2c30*/  ISETP.NE.AND P0, PT, R5, RZ, PT ;  /* 0x000000ff0500720c */ /* 0x001fda0003f05270 */
[----:B------:R-:W-:Y:S05]  /*2c40*/  @!P0 BRA `(.L_x_115) ;  /* 0x0000000000108947 */ /* 0x000fea0003800000 */
[----:B------:R-:W0:Y:S01]  /*2c50*/  LDC.64 R2, c[0x0][0x380] ;  /* 0x0000e000ff027b82 */ /* 0x000e220000000a00 */
[----:B------:R-:W-:-:S04]  /*2c60*/  IMAD R7, R7, 0x100, R0 ;  /* 0x0000010007077824 */ /* 0x000fc800078e0200 */
[----:B0-----:R-:W-:-:S05]  /*2c70*/  IMAD.WIDE.U32 R2, R7, 0x4, R2 ;  /* 0x0000000407027825 */ /* 0x001fca00078e0002 */
[----:B------:R0:W-:Y:S02]  /*2c80*/  REDG.E.ADD.STRONG.GPU desc[UR12][R2.64+0x200], R5 ;  /* 0x000200050200798e */ /* 0x0001e4000c12e10c */
.L_x_115:
[----:B------:R-:W-:Y:S05]  /*2c90*/  BSYNC.RECONVERGENT B0 ;  /* 0x0000000000007941 */ /* 0x000fea0003800200 */
.L_x_114:
[----:B------:R-:W1:Y:S01]  /*2ca0*/  LDCU UR5, c[0x0][0x390] ;  /* 0x00007200ff0577ac */ /* 0x000e620008000800 */
[----:B------:R-:W-:Y:S02]  /*2cb0*/  UIADD3 UR4, UPT, UPT, UR4, 0x1, URZ ;  /* 0x0000000104047890 */ /* 0x000fe4000fffe0ff */
[----:B-1----:R-:W-:-:S04]  /*2cc0*/  UIADD3 UR8, UPT, UPT, UR5, -0x1, URZ ;  /* 0xffffffff05087890 */ /* 0x002fc8000fffe0ff */
[----:B------:R-:W-:-:S04]  /*2cd0*/  ULEA.HI UR8, UR8, 0x1, URZ, 0x2 ;  /* 0x0000000108087891 */ /* 0x000fc8000f8f10ff */
[----:B------:R-:W-:-:S04]  /*2ce0*/  UISETP.LT.U32.AND UP0, UPT, UR8, UR5, UPT ;  /* 0x000000050800728c */ /* 0x000fc8000bf01070 */
[----:B------:R-:W-:-:S04]  /*2cf0*/  USEL UR5, UR8, UR5, UP0 ;  /* 0x0000000508057287 */ /* 0x000fc80008000000 */
[----:B------:R-:W-:Y:S01]  /*2d00*/  UISETP.NE.AND UP0, UPT, UR4, UR5, UPT ;  /* 0x000000050400728c */ /* 0x000fe2000bf05270 */
[----:B------:R-:W-:Y:S08]  /*2d10*/  BAR.SYNC.DEFER_BLOCKING 0x0 ;  /* 0x0000000000007b1d */ /* 0x000ff00000010000 */
[----:B------:R-:W-:Y:S05]  /*2d20*/  BRA.U UP0, `(.L_x_182) ;  /* 0xffffffd5001c7547 */ /* 0x000fea000b83ffff */
[----:B------:R-:W-:Y:S05]  /*2d30*/  EXIT ;  /* 0x000000000000794d */ /* 0x000fea0003800000 */
.L_x_183:
        /* <DEDUP_REMOVED lines=12> */
.L_x_1333:


//--------------------- .text._ZN3cub18CUB_300001_SM_10006detail10radix_sort31DeviceRadixSortSingleTileKernelINS1_5radix10policy_hubIxxjE10Policy1000ELNS0_9SortOrderE1ExxjNS1_21identity_decomposer_tEEEvPKT1_PSA_PKT2_PSE_T3_iiT4_ --------------------------
	.section	.text._ZN3cub18CUB_300001_SM_10006detail10radix_sort31DeviceRadixSortSingleTileKernelINS1_5radix10policy_hubIxxjE10Policy1000ELNS0_9SortOrderE1ExxjNS1_21identity_decomposer_tEEEvPKT1_PSA_PKT2_PSE_T3_iiT4_,"ax",@progbits
	.align	128
        .global         _ZN3cub18CUB_300001_SM_10006detail10radix_sort31DeviceRadixSortSingleTileKernelINS1_5radix10policy_hubIxxjE10Policy1000ELNS0_9SortOrderE1ExxjNS1_21identity_decomposer_tEEEvPKT1_PSA_PKT2_PSE_T3_iiT4_
        .type           _ZN3cub18CUB_300001_SM_10006detail10radix_sort31DeviceRadixSortSingleTileKernelINS1_5radix10policy_hubIxxjE10Policy1000ELNS0_9SortOrderE1ExxjNS1_21identity_decomposer_tEEEvPKT1_PSA_PKT2_PSE_T3_iiT4_,@function
        .size           _ZN3cub18CUB_300001_SM_10006detail10radix_sort31DeviceRadixSortSingleTileKernelINS1_5radix10policy_hubIxxjE10Policy1000ELNS0_9SortOrderE1ExxjNS1_21identity_decomposer_tEEEvPKT1_PSA_PKT2_PSE_T3_iiT4_,(.L_x_1334 - _ZN3cub18CUB_300001_SM_10006detail10radix_sort31DeviceRadixSortSingleTileKernelINS1_5radix10policy_hubIxxjE10Policy1000ELNS0_9SortOrderE1ExxjNS1_21identity_decomposer_tEEEvPKT1_PSA_PKT2_PSE_T3_iiT4_)
        .other          _ZN3cub18CUB_300001_SM_10006detail10radix_sort31DeviceRadixSortSingleTileKernelINS1_5radix10policy_hubIxxjE10Policy1000ELNS0_9SortOrderE1ExxjNS1_21identity_decomposer_tEEEvPKT1_PSA_PKT2_PSE_T3_iiT4_,@"STO_CUDA_ENTRY STV_DEFAULT"
_ZN3cub18CUB_300001_SM_10006detail10radix_sort31DeviceRadixSortSingleTileKernelINS1_5radix10policy_hubIxxjE10Policy1000ELNS0_9SortOrderE1ExxjNS1_21identity_decomposer_tEEEvPKT1_PSA_PKT2_PSE_T3_iiT4_:
.text._ZN3cub18CUB_300001_SM_10006detail10radix_sort31DeviceRadixSortSingleTileKernelINS1_5radix10policy_hubIxxjE10Policy1000ELNS0_9SortOrderE1ExxjNS1_21identity_decomposer_tEEEvPKT1_PSA_PKT2_PSE_T3_iiT4_:
[----:B------:R-:W-:Y:S01]  /*0000*/  LDC R1, c[0x0][0x37c] ;  /* 0x0000df00ff017b82 */ /* 0x000fe20000000800 */
[----:B------:R-:W0:Y:S01]  /*0010*/  S2R R0, SR_TID.X ;  /* 0x0000000000007919 */ /* 0x000e220000002100 */
[----:B------:R-:W1:Y:S06]  /*0020*/  LDCU UR4, c[0x0][0x3a0] ;  /* 0x00007400ff0477ac */ /* 0x000e6c0008000800 */
[----:B------:R-:W2:Y:S01]  /*0030*/  LDC.64 R4, c[0x0][0x380] ;  /* 0x0000e000ff047b82 */ /* 0x000ea20000000a00 */
[----:B------:R-:W3:Y:S07]  /*0040*/  LDCU.64 UR10, c[0x0][0x358] ;  /* 0x00006b00ff0a77ac */ /* 0x000eee0008000a00 */
[----:B------:R-:W4:Y:S01]  /*0050*/  S2UR UR5, SR_CgaCtaId ;  /* 0x00000000000579c3 */ /* 0x000f220000008800 */
[----:B------:R-:W1:Y:S01]  /*0060*/  S2R R101, SR_LANEID ;  /* 0x0000000000657919 */ /* 0x000e620000000000 */
[----:B------:R-:W-:Y:S01]  /*0070*/  CS2R R74, SRZ ;  /* 0x00000000004a7805 */ /* 0x000fe2000001ff00 */
[----:B------:R-:W4:Y:S01]  /*0080*/  LDCU UR6, c[0x0][0x3a4] ;  /* 0x00007480ff0677ac */ /* 0x000f220008000800 */
[----:B------:R-:W4:Y:S01]  /*0090*/  LDCU UR7, c[0x0][0x3a8] ;  /* 0x00007500ff0777ac */ /* 0x000f220008000800 */
[----:B------:R-:W-:Y:S01]  /*00a0*/  CS2R R60, SRZ ;  /* 0x00000000003c7805 */ /* 0x000fe2000001ff00 */
[----:B------:R-:W1:Y:S01]  /*00b0*/  LDCU UR9, c[0x0][0x3a8] ;  /* 0x00007500ff0977ac */ /* 0x000e620008000800 */
[----:B0-----:R-:W-:-:S04]  /*00c0*/  IMAD R9, R0, 0x9, RZ ;  /* 0x0000000900097824 */ /* 0x001fc800078e02ff */
[C---:B--2---:R-:W-:Y:S01]  /*00d0*/  IMAD.WIDE.U32 R4, R9.reuse, 0x8, R4 ;  /* 0x0000000809047825 */ /* 0x044fe200078e0004 */
[----:B-1----:R-:W-:-:S13]  /*00e0*/  ISETP.GE.AND P0, PT, R9, UR4, PT ;  /* 0x0000000409007c0c */ /* 0x002fda000bf06270 */
[----:B---3--:R-:W2:Y:S01]  /*00f0*/  @!P0 LDG.E.64 R36, desc[UR10][R4.64] ;  /* 0x0000000a04248981 */ /* 0x008ea2000c1e1b00 */
[----:B------:R-:W-:-:S05]  /*0100*/  VIADD R6, R9, 0x1 ;  /* 0x0000000109067836 */ /* 0x000fca0000000000 */
[----:B------:R-:W-:Y:S01]  /*0110*/  ISETP.GE.AND P1, PT, R6, UR4, PT ;  /* 0x0000000406007c0c */ /* 0x000fe2000bf26270 */
[----:B------:R-:W-:-:S05]  /*0120*/  VIADD R6, R9, 0x2 ;  /* 0x0000000209067836 */ /* 0x000fca0000000000 */
[----:B------:R-:W-:Y:S02]  /*0130*/  ISETP.GE.AND P0, PT, R6, UR4, PT ;  /* 0x0000000406007c0c */ /* 0x000fe4000bf06270 */
[----:B------:R-:W-:Y:S02]  /*0140*/  P2R R6, PR, RZ, 0x2 ;  /* 0x00000002ff067803 */ /* 0x000fe40000000000 */
[----:B------:R-:W-:-:S03]  /*0150*/  P2R R44, PR, RZ, 0x1 ;  /* 0x00000001ff2c7803 */ /* 0x000fc60000000000 */
[----:B------:R-:W3:Y:S06]  /*0160*/  @!P1 LDG.E.64 R30, desc[UR10][R4.64+0x8] ;  /* 0x0000080a041e9981 */ /* 0x000eec000c1e1b00 */
[----:B------:R-:W4:Y:S01]  /*0170*/  @!P0 LDG.E.64 R34, desc[UR10][R4.64+0x10] ;  /* 0x0000100a04228981 */ /* 0x000f22000c1e1b00 */
[----:B------:R-:W-:Y:S01]  /*0180*/  ISETP.NE.AND P0, PT, R6, RZ, PT ;  /* 0x000000ff0600720c */ /* 0x000fe20003f05270 */
[C---:B------:R-:W-:Y:S01]  /*0190*/  VIADD R8, R9.reuse, 0x3 ;  /* 0x0000000309087836 */ /* 0x040fe20000000000 */
[----:B------:R-:W0:Y:S01]  /*01a0*/  LDC.64 R6, c[0x0][0x390] ;  /* 0x0000e400ff067b82 */ /* 0x000e220000000a00 */
[C---:B------:R-:W-:Y:S01]  /*01b0*/  VIADD R10, R9.reuse, 0x4 ;  /* 0x00000004090a7836 */ /* 0x040fe20000000000 */
[----:B------:R-:W-:Y:S01]  /*01c0*/  P2R R32, PR, RZ, 0x1 ;  /* 0x00000001ff207803 */ /* 0x000fe20000000000 */
[C---:B------:R-:W-:Y:S01]  /*01d0*/  VIADD R11, R9.reuse, 0x5 ;  /* 0x00000005090b7836 */ /* 0x040fe20000000000 */
[----:B------:R-:W-:Y:S01]  /*01e0*/  ISETP.GE.AND P1, PT, R8, UR4, PT ;  /* 0x0000000408007c0c */ /* 0x000fe2000bf26270 */
[C---:B------:R-:W-:Y:S01]  /*01f0*/  VIADD R28, R9.reuse, 0x6 ;  /* 0x00000006091c7836 */ /* 0x040fe20000000000 */
[C---:B------:R-:W-:Y:S01]  /*0200*/  ISETP.GE.AND P0, PT, R9.reuse, UR4, PT ;  /* 0x0000000409007c0c */ /* 0x040fe2000bf06270 */
[----:B------:R-:W-:Y:S01]  /*0210*/  VIADD R8, R9, 0x7 ;  /* 0x0000000709087836 */ /* 0x000fe20000000000 */
[----:B------:R-:W-:-:S02]  /*0220*/  ISETP.GE.AND P2, PT, R10, UR4, PT ;  /* 0x000000040a007c0c */ /* 0x000fc4000bf46270 */
[----:B------:R-:W-:Y:S02]  /*0230*/  ISETP.GE.AND P3, PT, R11, UR4, PT ;  /* 0x000000040b007c0c */ /* 0x000fe4000bf66270 */
[----:B------:R-:W-:Y:S02]  /*0240*/  ISETP.GE.AND P4, PT, R28, UR4, PT ;  /* 0x000000041c007c0c */ /* 0x000fe4000bf86270 */
[----:B------:R-:W-:Y:S02]  /*0250*/  CS2R R28, SRZ ;  /* 0x00000000001c7805 */ /* 0x000fe4000001ff00 */
[----:B------:R-:W-:Y:S01]  /*0260*/  ISETP.GE.AND P5, PT, R8, UR4, PT ;  /* 0x0000000408007c0c */ /* 0x000fe2000bfa6270 */
[----:B------:R-:W4:Y:S04]  /*0270*/  @!P1 LDG.E.64 R46, desc[UR10][R4.64+0x18] ;  /* 0x0000180a042e9981 */ /* 0x000f28000c1e1b00 */
[----:B------:R-:W4:Y:S01]  /*0280*/  @!P2 LDG.E.64 R10, desc[UR10][R4.64+0x20] ;  /* 0x0000200a040aa981 */ /* 0x000f22000c1e1b00 */
[----:B0-----:R-:W-:-:S03]  /*0290*/  IMAD.WIDE.U32 R6, R9, 0x8, R6 ;  /* 0x0000000809067825 */ /* 0x001fc600078e0006 */
[----:B------:R-:W4:Y:S01]  /*02a0*/  @!P4 LDG.E.64 R38, desc[UR10][R4.64+0x30] ;  /* 0x0000300a0426c981 */ /* 0x000f22000c1e1b00 */
[----:B------:R-:W-:-:S03]  /*02b0*/  VIADD R9, R9, 0x8 ;  /* 0x0000000809097836 */ /* 0x000fc60000000000 */
[----:B------:R-:W4:Y:S02]  /*02c0*/  @!P5 LDG.E.64 R40, desc[UR10][R4.64+0x38] ;  /* 0x0000380a0428d981 */ /* 0x000f24000c1e1b00 */
[----:B------:R-:W-:-:S13]  /*02d0*/  ISETP.GE.AND P6, PT, R9, UR4, PT ;  /* 0x0000000409007c0c */ /* 0x000fda000bfc6270 */
[----:B------:R-:W4:Y:S01]  /*02e0*/  @!P6 LDG.E.64 R42, desc[UR10][R4.64+0x40] ;  /* 0x0000400a042ae981 */ /* 0x000f22000c1e1b00 */
[----:B--2---:R-:W-:Y:S01]  /*02f0*/  @!P0 IMAD.MOV.U32 R28, RZ, RZ, R36 ;  /* 0x000000ffff1c8224 */ /* 0x004fe200078e0024 */
[----:B------:R-:W-:Y:S02]  /*0300*/  @!P0 LOP3.LUT R29, R37, 0x80000000, RZ, 0x3c, !PT ;  /* 0x80000000251d8812 */ /* 0x000fe400078e3cff */
[----:B------:R-:W2:Y:S01]  /*0310*/  @!P3 LDG.E.64 R36, desc[UR10][R4.64+0x28] ;  /* 0x0000280a0424b981 */ /* 0x000ea2000c1e1b00 */
[----:B------:R-:W-:Y:S06]  /*0320*/  BAR.SYNC.DEFER_BLOCKING 0x0 ;  /* 0x0000000000007b1d */ /* 0x000fec0000010000 */
[----:B------:R-:W5:Y:S01]  /*0330*/  @!P0 LDG.E.64 R2, desc[UR10][R6.64] ;  /* 0x0000000a06028981 */ /* 0x000f62000c1e1b00 */
[----:B------:R-:W-:-:S02]  /*0340*/  ISETP.NE.AND P0, PT, R32, RZ, PT ;  /* 0x000000ff2000720c */ /* 0x000fc40003f05270 */
[----:B------:R-:W-:Y:S01]  /*0350*/  CS2R R32, SRZ ;  /* 0x0000000000207805 */ /* 0x000fe2000001ff00 */
[----:B------:R-:W5:Y:S04]  /*0360*/  @!P1 LDG.E.64 R16, desc[UR10][R6.64+0x18] ;  /* 0x0000180a06109981 */ /* 0x000f68000c1e1b00 */
[----:B------:R-:W5:Y:S04]  /*0370*/  @!P2 LDG.E.64 R18, desc[UR10][R6.64+0x20] ;  /* 0x0000200a0612a981 */ /* 0x000f68000c1e1b00 */
[----:B------:R-:W5:Y:S02]  /*0380*/  @!P3 LDG.E.64 R20, desc[UR10][R6.64+0x28] ;  /* 0x0000280a0614b981 */ /* 0x000f64000c1e1b00 */
[----:B---3--:R-:W-:Y:S01]  /*0390*/  @!P0 IMAD.MOV.U32 R32, RZ, RZ, R30 ;  /* 0x000000ffff208224 */ /* 0x008fe200078e001e */
[----:B------:R-:W-:Y:S01]  /*03a0*/  @!P0 LOP3.LUT R33, R31, 0x80000000, RZ, 0x3c, !PT ;  /* 0x800000001f218812 */ /* 0x000fe200078e3cff */
[----:B------:R-:W5:Y:S01]  /*03b0*/  @!P0 LDG.E.64 R12, desc[UR10][R6.64+0x8] ;  /* 0x0000080a060c8981 */ /* 0x000f62000c1e1b00 */
[----:B------:R-:W-:-:S03]  /*03c0*/  ISETP.NE.AND P0, PT, R44, RZ, PT ;  /* 0x000000ff2c00720c */ /* 0x000fc60003f05270 */
[----:B------:R-:W5:Y:S04]  /*03d0*/  @!P4 LDG.E.64 R22, desc[UR10][R6.64+0x30] ;  /* 0x0000300a0616c981 */ /* 0x000f68000c1e1b00 */
[----:B------:R-:W5:Y:S04]  /*03e0*/  @!P5 LDG.E.64 R24, desc[UR10][R6.64+0x38] ;  /* 0x0000380a0618d981 */ /* 0x000f68000c1e1b00 */
[----:B------:R-:W5:Y:S04]  /*03f0*/  @!P6 LDG.E.64 R26, desc[UR10][R6.64+0x40] ;  /* 0x0000400a061ae981 */ /* 0x000f68000c1e1b00 */
[----:B------:R0:W5:Y:S01]  /*0400*/  @!P0 LDG.E.64 R14, desc[UR10][R6.64+0x10] ;  /* 0x0000100a060e8981 */ /* 0x000162000c1e1b00 */
[----:B------:R-:W-:-:S02]  /*0410*/  UMOV UR4, 0x400 ;  /* 0x0000040000047882 */ /* 0x000fc40000000000 */
[----:B----4-:R-:W-:Y:S01]  /*0420*/  ULEA UR4, UR5, UR4, 0x18 ;  /* 0x0000000405047291 */ /* 0x010fe2000f8ec0ff */
[----:B------:R-:W-:Y:S01]  /*0430*/  @!P0 IMAD.MOV.U32 R74, RZ, RZ, R34 ;  /* 0x000000ffff4a8224 */ /* 0x000fe200078e0022 */
[----:B------:R-:W-:Y:S02]  /*0440*/  @!P0 LOP3.LUT R75, R35, 0x80000000, RZ, 0x3c, !PT ;  /* 0x80000000234b8812 */ /* 0x000fe400078e3cff */
[----:B------:R-:W-:Y:S02]  /*0450*/  CS2R R34, SRZ ;  /* 0x0000000000227805 */ /* 0x000fe4000001ff00 */
[----:B------:R-:W-:Y:S02]  /*0460*/  @!P1 LOP3.LUT R35, R47, 0x80000000, RZ, 0x3c, !PT ;  /* 0x800000002f239812 */ /* 0x000fe400078e3cff */
[----:B------:R-:W-:Y:S01]  /*0470*/  LEA R47, R0, UR4, 0x2 ;  /* 0x00000004002f7c11 */ /* 0x000fe2000f8e10ff */
[----:B------:R-:W-:Y:S01]  /*0480*/  @!P2 IMAD.MOV.U32 R60, RZ, RZ, R10 ;  /* 0x000000ffff3ca224 */ /* 0x000fe200078e000a */
[----:B------:R-:W-:-:S02]  /*0490*/  SHF.R.U32.HI R102, RZ, 0x5, R0 ;  /* 0x00000005ff667819 */ /* 0x000fc40000011600 */
[----:B------:R-:W-:Y:S02]  /*04a0*/  CS2R R8, SRZ ;  /* 0x0000000000087805 */ /* 0x000fe4000001ff00 */
[----:B------:R-:W-:Y:S01]  /*04b0*/  @!P2 LOP3.LUT R61, R11, 0x80000000, RZ, 0x3c, !PT ;  /* 0x800000000b3da812 */ /* 0x000fe200078e3cff */
[----:B------:R-:W-:Y:S01]  /*04c0*/  IMAD R49, R0, 0x80, R47 ;  /* 0x0000008000317824 */ /* 0x000fe200078e022f */
[----:B------:R-:W-:Y:S02]  /*04d0*/  CS2R R10, SRZ ;  /* 0x00000000000a7805 */ /* 0x000fe4000001ff00 */
[----:B0-----:R-:W-:Y:S02]  /*04e0*/  CS2R R6, SRZ ;  /* 0x0000000000067805 */ /* 0x001fe4000001ff00 */
[----:B------:R-:W-:Y:S01]  /*04f0*/  CS2R R4, SRZ ;  /* 0x0000000000047805 */ /* 0x000fe2000001ff00 */
[----:B------:R-:W-:Y:S01]  /*0500*/  @!P1 IMAD.MOV.U32 R34, RZ, RZ, R46 ;  /* 0x000000ffff229224 */ /* 0x000fe200078e002e */
[----:B------:R-:W-:Y:S01]  /*0510*/  @!P4 LOP3.LUT R9, R39, 0x80000000, RZ, 0x3c, !PT ;  /* 0x800000002709c812 */ /* 0x000fe200078e3cff */
[----:B------:R-:W-:Y:S01]  /*0520*/  @!P4 IMAD.MOV.U32 R8, RZ, RZ, R38 ;  /* 0x000000ffff08c224 */ /* 0x000fe200078e0026 */
[----:B------:R-:W-:Y:S01]  /*0530*/  @!P5 LOP3.LUT R7, R41, 0x80000000, RZ, 0x3c, !PT ;  /* 0x800000002907d812 */ /* 0x000fe200078e3cff */
[----:B------:R-:W-:Y:S01]  /*0540*/  @!P5 IMAD.MOV.U32 R6, RZ, RZ, R40 ;  /* 0x000000ffff06d224 */ /* 0x000fe200078e0028 */
[----:B------:R-:W-:Y:S01]  /*0550*/  @!P6 LOP3.LUT R5, R43, 0x80000000, RZ, 0x3c, !PT ;  /* 0x800000002b05e812 */ /* 0x000fe200078e3cff */
[----:B------:R-:W-:Y:S01]  /*0560*/  @!P6 IMAD.MOV.U32 R4, RZ, RZ, R42 ;  /* 0x000000ffff04e224 */ /* 0x000fe200078e002a */
[----:B------:R-:W-:Y:S01]  /*0570*/  LEA R46, R102, UR4, 0x2 ;  /* 0x00000004662e7c11 */ /* 0x000fe2000f8e10ff */
[----:B------:R-:W-:Y:S01]  /*0580*/  IMAD R51, R0, -0x3c, R49 ;  /* 0xffffffc400337824 */ /* 0x000fe200078e0231 */
[----:B------:R-:W-:-:S02]  /*0590*/  UIADD3 UR8, UPT, UPT, UR6, 0x6, URZ ;  /* 0x0000000606087890 */ /* 0x000fc4000fffe0ff */
[----:B------:R-:W-:Y:S01]  /*05a0*/  UIADD3 UR5, UPT, UPT, -UR6, UR7, URZ ;  /* 0x0000000706057290 */ /* 0x000fe2000fffe1ff */
[----:B------:R-:W-:Y:S01]  /*05b0*/  BAR.SYNC.DEFER_BLOCKING 0x0 ;  /* 0x0000000000007b1d */ /* 0x000fe20000010000 */
[----:B--2---:R-:W-:Y:S01]  /*05c0*/  @!P3 IMAD.MOV.U32 R10, RZ, RZ, R36 ;  /* 0x000000ffff0ab224 */ /* 0x004fe200078e0024 */
[----:B------:R-:W-:-:S09]  /*05d0*/  @!P3 LOP3.LUT R11, R37, 0x80000000, RZ, 0x3c, !PT ;  /* 0x80000000250bb812 */ /* 0x000fd200078e3cff */
.L_x_185:
[----:B------:R-:W-:Y:S01]  /*05e0*/  UISETP.LT.AND UP0, UPT, UR5, 0x6, UPT ;  /* 0x000000060500788c */ /* 0x000fe2000bf01270 */
[----:B------:R-:W-:Y:S01]  /*05f0*/  STS [R47], RZ ;  /* 0x000000ff2f007388 */ /* 0x000fe20000000800 */
[----:B------:R-:W-:Y:S01]  /*0600*/  UMOV UR6, 0x1 ;  /* 0x0000000100067882 */ /* 0x000fe20000000000 */
[----:B------:R-:W-:Y:S01]  /*0610*/  UIADD3 UR7, UPT, UPT, UR8, -0x6, URZ ;  /* 0xfffffffa08077890 */ /* 0x000fe2000fffe0ff */
[----:B0-----:R-:W-:Y:S01]  /*0620*/  IMAD.MOV.U32 R41, RZ, RZ, R9 ;  /* 0x000000ffff297224 */ /* 0x001fe200078e0009 */
[----:B------:R-:W-:Y:S01]  /*0630*/  USEL UR4, UR5, 0x6, UP0 ;  /* 0x0000000605047887 */ /* 0x000fe20008000000 */
[----:B------:R-:W-:Y:S01]  /*0640*/  STS [R47+0x400], RZ ;  /* 0x000400ff2f007388 */ /* 0x000fe20000000800 */
[----:B------:R-:W-:Y:S01]  /*0650*/  IMAD.MOV.U32 R43, RZ, RZ, R7 ;  /* 0x000000ffff2b7224 */ /* 0x000fe200078e0007 */
[----:B------:R-:W-:Y:S01]  /*0660*/  ISETP.NE.AND P1, PT, R101, 0x1f, PT ;  /* 0x0000001f6500780c */ /* 0x000fe20003f25270 */
[----:B------:R-:W-:Y:S01]  /*0670*/  USHF.L.U32 UR4, UR6, UR4, URZ ;  /* 0x0000000406047299 */ /* 0x000fe200080006ff */
[----:B------:R-:W-:Y:S01]  /*0680*/  SHF.R.U64 R30, R28, UR7, R29 ;  /* 0x000000071c1e7c19 */ /* 0x000fe2000800121d */
[----:B------:R-:W-:Y:S01]  /*0690*/  STS [R47+0x800], RZ ;  /* 0x000800ff2f007388 */ /* 0x000fe20000000800 */
[----:B------:R-:W-:Y:S01]  /*06a0*/  IMAD.MOV.U32 R44, RZ, RZ, R4 ;  /* 0x000000ffff2c7224 */ /* 0x000fe200078e0004 */
[----:B------:R-:W-:Y:S01]  /*06b0*/  UIADD3 UR4, UPT, UPT, UR4, -0x1, URZ ;  /* 0xffffffff04047890 */ /* 0x000fe2000fffe0ff */
[----:B------:R-:W-:Y:S01]  /*06c0*/  IMAD.MOV.U32 R45, RZ, RZ, R5 ;  /* 0x000000ffff2d7224 */ /* 0x000fe200078e0005 */
[----:B------:R-:W-:Y:S01]  /*06d0*/  STS [R47+0xc00], RZ ;  /* 0x000c00ff2f007388 */ /* 0x000fe20000000800 */
[----:B------:R-:W0:Y:S01]  /*06e0*/  S2UR UR6, SR_CgaCtaId ;  /* 0x00000000000679c3 */ /* 0x000e220000008800 */
[----:B------:R-:W-:Y:S01]  /*06f0*/  ISETP.NE.AND P2, PT, R102, 0x6, PT ;  /* 0x000000066600780c */ /* 0x000fe20003f45270 */
[----:B------:R-:W-:Y:S01]  /*0700*/  UISETP.GE.AND UP0, UPT, UR8, UR9, UPT ;  /* 0x000000090800728c */ /* 0x000fe2000bf06270 */
[----:B------:R-:W-:Y:S01]  /*0710*/  LOP3.LUT R30, R30, UR4, RZ, 0xc0, !PT ;  /* 0x000000041e1e7c12 */ /* 0x000fe2000f8ec0ff */
[----:B------:R-:W-:Y:S01]  /*0720*/  STS [R47+0x1000], RZ ;  /* 0x001000ff2f007388 */ /* 0x000fe20000000800 */
[----:B------:R-:W-:-:S02]  /*0730*/  SHF.R.U64 R4, R44, UR7, R45 ;  /* 0x000000072c047c19 */ /* 0x000fc4000800122d */
[----:B------:R-:W-:Y:S01]  /*0740*/  ISETP.NE.AND P3, PT, R102, 0x7, PT ;  /* 0x000000076600780c */ /* 0x000fe20003f65270 */
[----:B------:R-:W-:Y:S01]  /*0750*/  IMAD.SHL.U32 R31, R30, 0x400, RZ ;  /* 0x000004001e1f7824 */ /* 0x000fe200078e00ff */
[----:B------:R-:W-:Y:S01]  /*0760*/  SHF.R.U32.HI R30, RZ, 0x4, R30 ;  /* 0x00000004ff1e7819 */ /* 0x000fe2000001161e */
[----:B------:R-:W-:Y:S01]  /*0770*/  STS [R47+0x1400], RZ ;  /* 0x001400ff2f007388 */ /* 0x000fe20000000800 */
[----:B------:R-:W-:Y:S02]  /*0780*/  LOP3.LUT R4, R4, UR4, RZ, 0xc0, !PT ;  /* 0x0000000404047c12 */ /* 0x000fe4000f8ec0ff */
[----:B------:R-:W-:Y:S01]  /*0790*/  LOP3.LUT R50, R31, 0x7c00, RZ, 0xc, !PT ;  /* 0x00007c001f327812 */ /* 0x000fe200078e0cff */
[----:B------:R-:W-:Y:S01]  /*07a0*/  STS [R47+0x1800], RZ ;  /* 0x001800ff2f007388 */ /* 0x000fe20000000800 */
[----:B------:R-:W-:Y:S01]  /*07b0*/  LOP3.LUT R30, R30, 0xffffffe, RZ, 0xc0, !PT ;  /* 0x0ffffffe1e1e7812 */ /* 0x000fe200078ec0ff */
[----:B------:R-:W-:Y:S02]  /*07c0*/  IMAD.MOV.U32 R31, RZ, RZ, R33 ;  /* 0x000000ffff1f7224 */ /* 0x000fe400078e0021 */
[----:B------:R-:W-:Y:S01]  /*07d0*/  STS [R47+0x1c00], RZ ;  /* 0x001c00ff2f007388 */ /* 0x000fe20000000800 */
[----:B------:R-:W-:Y:S01]  /*07e0*/  IADD3 R50, PT, PT, -R30, R47, R50 ;  /* 0x0000002f1e327210 */ /* 0x000fe20007ffe132 */
[----:B------:R-:W-:-:S02]  /*07f0*/  IMAD.MOV.U32 R30, RZ, RZ, R32 ;  /* 0x000000ffff1e7224 */ /* 0x000fc400078e0020 */
[----:B------:R-:W-:Y:S01]  /*0800*/  STS [R47+0x2000], RZ ;  /* 0x002000ff2f007388 */ /* 0x000fe20000000800 */
[----:B------:R-:W-:Y:S01]  /*0810*/  IMAD.SHL.U32 R5, R4, 0x400, RZ ;  /* 0x0000040004057824 */ /* 0x000fe200078e00ff */
[----:B------:R-:W-:Y:S02]  /*0820*/  SHF.R.U32.HI R4, RZ, 0x4, R4 ;  /* 0x00000004ff047819 */ /* 0x000fe40000011604 */
[----:B------:R-:W-:Y:S01]  /*0830*/  STS [R47+0x2400], RZ ;  /* 0x002400ff2f007388 */ /* 0x000fe20000000800 */
[----:B------:R-:W-:Y:S02]  /*0840*/  SHF.R.U64 R32, R30, UR7, R31 ;  /* 0x000000071e207c19 */ /* 0x000fe4000800121f */
[----:B------:R-:W-:Y:S01]  /*0850*/  LOP3.LUT R67, R4, 0xffffffe, RZ, 0xc0, !PT ;  /* 0x0ffffffe04437812 */ /* 0x000fe200078ec0ff */
[----:B------:R-:W-:Y:S01]  /*0860*/  STS [R47+0x2800], RZ ;  /* 0x002800ff2f007388 */ /* 0x000fe20000000800 */
[----:B------:R-:W-:-:S03]  /*0870*/  LOP3.LUT R32, R32, UR4, RZ, 0xc0, !PT ;  /* 0x0000000420207c12 */ /* 0x000fc6000f8ec0ff */
[----:B------:R-:W-:Y:S02]  /*0880*/  STS [R47+0x2c00], RZ ;  /* 0x002c00ff2f007388 */ /* 0x000fe40000000800 */
[----:B------:R-:W-:Y:S01]  /*0890*/  IMAD.SHL.U32 R33, R32, 0x400, RZ ;  /* 0x0000040020217824 */ /* 0x000fe200078e00ff */
[----:B------:R-:W-:Y:S01]  /*08a0*/  SHF.R.U32.HI R32, RZ, 0x4, R32 ;  /* 0x00000004ff207819 */ /* 0x000fe20000011620 */
[----:B------:R-:W-:Y:S03]  /*08b0*/  STS [R47+0x3000], RZ ;  /* 0x003000ff2f007388 */ /* 0x000fe60000000800 */
[----:B------:R-:W-:Y:S01]  /*08c0*/  LOP3.LUT R52, R33, 0x7c00, RZ, 0xc, !PT ;  /* 0x00007c0021347812 */ /* 0x000fe200078e0cff */
[----:B------:R-:W-:Y:S01]  /*08d0*/  STS [R47+0x3400], RZ ;  /* 0x003400ff2f007388 */ /* 0x000fe20000000800 */
[----:B------:R-:W-:-:S03]  /*08e0*/  LOP3.LUT R32, R32, 0xffffffe, RZ, 0xc0, !PT ;  /* 0x0ffffffe20207812 */ /* 0x000fc600078ec0ff */
[----:B------:R-:W-:Y:S01]  /*08f0*/  STS [R47+0x3800], RZ ;  /* 0x003800ff2f007388 */ /* 0x000fe20000000800 */
[----:B------:R-:W-:Y:S01]  /*0900*/  IADD3 R52, PT, PT, -R32, R47, R52 ;  /* 0x0000002f20347210 */ /* 0x000fe20007ffe134 */
[----:B------:R-:W-:Y:S02]  /*0910*/  IMAD.MOV.U32 R32, RZ, RZ, R74 ;  /* 0x000000ffff207224 */ /* 0x000fe400078e004a */
[----:B------:R-:W-:Y:S04]  /*0920*/  STS [R47+0x3c00], RZ ;  /* 0x003c00ff2f007388 */ /* 0x000fe80000000800 */
        /* <DEDUP_REMOVED lines=17> */
[----:B------:R-:W1:Y:S02]  /*0a40*/  LDS.U16 R48, [R50+0x2] ;  /* 0x0000020032307984 */ /* 0x000e640000000400 */
[----:B-1----:R-:W-:-:S05]  /*0a50*/  VIADD R33, R48, 0x1 ;  /* 0x0000000130217836 */ /* 0x002fca0000000000 */
[----:B------:R1:W-:Y:S04]  /*0a60*/  STS.U16 [R50+0x2], R33 ;  /* 0x0000022132007388 */ /* 0x0003e80000000400 */
[----:B------:R-:W2:Y:S01]  /*0a70*/  LDS.U16 R54, [R52+0x2] ;  /* 0x0000020034367984 */ /* 0x000ea20000000400 */
[----:B-1----:R-:W-:-:S05]  /*0a80*/  IMAD.MOV.U32 R33, RZ, RZ, R75 ;  /* 0x000000ffff217224 */ /* 0x002fca00078e004b */
[----:B------:R-:W-:-:S04]  /*0a90*/  SHF.R.U64 R36, R32, UR7, R33 ;  /* 0x0000000720247c19 */ /* 0x000fc80008001221 */
[----:B------:R-:W-:-:S04]  /*0aa0*/  LOP3.LUT R36, R36, UR4, RZ, 0xc0, !PT ;  /* 0x0000000424247c12 */ /* 0x000fc8000f8ec0ff */
[----:B------:R-:W-:Y:S01]  /*0ab0*/  SHF.R.U32.HI R38, RZ, 0x4, R36 ;  /* 0x00000004ff267819 */ /* 0x000fe20000011624 */
[----:B------:R-:W-:-:S03]  /*0ac0*/  IMAD.SHL.U32 R37, R36, 0x400, RZ ;  /* 0x0000040024257824 */ /* 0x000fc600078e00ff */
[----:B------:R-:W-:Y:S02]  /*0ad0*/  LOP3.LUT R38, R38, 0xffffffe, RZ, 0xc0, !PT ;  /* 0x0ffffffe26267812 */ /* 0x000fe400078ec0ff */
[----:B------:R-:W-:-:S04]  /*0ae0*/  LOP3.LUT R36, R37, 0x7c00, RZ, 0xc, !PT ;  /* 0x00007c0025247812 */ /* 0x000fc800078e0cff */
[----:B------:R-:W-:Y:S02]  /*0af0*/  IADD3 R55, PT, PT, -R38, R47, R36 ;  /* 0x0000002f26377210 */ /* 0x000fe40007ffe124 */
[----:B------:R-:W-:-:S04]  /*0b00*/  SHF.R.U64 R36, R34, UR7, R35 ;  /* 0x0000000722247c19 */ /* 0x000fc80008001223 */
[----:B------:R-:W-:Y:S01]  /*0b10*/  LOP3.LUT R36, R36, UR4, RZ, 0xc0, !PT ;  /* 0x0000000424247c12 */ /* 0x000fe2000f8ec0ff */
[----:B--2---:R-:W-:-:S04]  /*0b20*/  VIADD R37, R54, 0x1 ;  /* 0x0000000136257836 */ /* 0x004fc80000000000 */
[----:B------:R-:W-:Y:S01]  /*0b30*/  IMAD.SHL.U32 R38, R36, 0x400, RZ ;  /* 0x0000040024267824 */ /* 0x000fe200078e00ff */
[----:B------:R-:W-:Y:S01]  /*0b40*/  SHF.R.U32.HI R36, RZ, 0x4, R36 ;  /* 0x00000004ff247819 */ /* 0x000fe20000011624 */
[----:B------:R1:W-:Y:S03]  /*0b50*/  STS.U16 [R52+0x2], R37 ;  /* 0x0000022534007388 */ /* 0x0003e60000000400 */
[----:B------:R-:W-:Y:S01]  /*0b60*/  LOP3.LUT R38, R38, 0x7c00, RZ, 0xc, !PT ;  /* 0x00007c0026267812 */ /* 0x000fe200078e0cff */
[----:B------:R-:W2:Y:S01]  /*0b70*/  LDS.U16 R56, [R55+0x2] ;  /* 0x0000020037387984 */ /* 0x000ea20000000400 */
[----:B------:R-:W-:-:S04]  /*0b80*/  LOP3.LUT R57, R36, 0xffffffe, RZ, 0xc0, !PT ;  /* 0x0ffffffe24397812 */ /* 0x000fc800078ec0ff */
[----:B------:R-:W-:Y:S01]  /*0b90*/  IADD3 R57, PT, PT, -R57, R47, R38 ;  /* 0x0000002f39397210 */ /* 0x000fe20007ffe126 */
[----:B-1----:R-:W-:Y:S02]  /*0ba0*/  IMAD.MOV.U32 R37, RZ, RZ, R61 ;  /* 0x000000ffff257224 */ /* 0x002fe400078e003d */
[----:B--2---:R-:W-:-:S05]  /*0bb0*/  VIADD R36, R56, 0x1 ;  /* 0x0000000138247836 */ /* 0x004fca0000000000 */
[----:B------:R1:W-:Y:S04]  /*0bc0*/  STS.U16 [R55+0x2], R36 ;  /* 0x0000022437007388 */ /* 0x0003e80000000400 */
[----:B------:R-:W2:Y:S01]  /*0bd0*/  LDS.U16 R58, [R57+0x2] ;  /* 0x00000200393a7984 */ /* 0x000ea20000000400 */
[----:B-1----:R-:W-:-:S05]  /*0be0*/  IMAD.MOV.U32 R36, RZ, RZ, R60 ;  /* 0x000000ffff247224 */ /* 0x002fca00078e003c */
[----:B------:R-:W-:-:S04]  /*0bf0*/  SHF.R.U64 R38, R36, UR7, R37 ;  /* 0x0000000724267c19 */ /* 0x000fc80008001225 */
[----:B------:R-:W-:-:S05]  /*0c00*/  LOP3.LUT R38, R38, UR4, RZ, 0xc0, !PT ;  /* 0x0000000426267c12 */ /* 0x000fca000f8ec0ff */
[----:B------:R-:W-:Y:S01]  /*0c10*/  IMAD.SHL.U32 R39, R38, 0x400, RZ ;  /* 0x0000040026277824 */ /* 0x000fe200078e00ff */
[----:B------:R-:W-:-:S04]  /*0c20*/  SHF.R.U32.HI R38, RZ, 0x4, R38 ;  /* 0x00000004ff267819 */ /* 0x000fc80000011626 */
[----:B------:R-:W-:Y:S01]  /*0c30*/  LOP3.LUT R40, R39, 0x7c00, RZ, 0xc, !PT ;  /* 0x00007c0027287812 */ /* 0x000fe200078e0cff */
[----:B------:R-:W-:Y:S01]  /*0c40*/  IMAD.MOV.U32 R39, RZ, RZ, R11 ;  /* 0x000000ffff277224 */ /* 0x000fe200078e000b */
[----:B------:R-:W-:-:S04]  /*0c50*/  LOP3.LUT R59, R38, 0xffffffe, RZ, 0xc0, !PT ;  /* 0x0ffffffe263b7812 */ /* 0x000fc800078ec0ff */
[----:B------:R-:W-:Y:S01]  /*0c60*/  IADD3 R59, PT, PT, -R59, R47, R40 ;  /* 0x0000002f3b3b7210 */ /* 0x000fe20007ffe128 */
        /* <DEDUP_REMOVED lines=8> */
[----:B------:R-:W-:Y:S02]  /*0cf0*/  LOP3.LUT R40, R11, 0x7c00, RZ, 0xc, !PT ;  /* 0x00007c000b287812 */ /* 0x000fe400078e0cff */
[----:B------:R-:W-:-:S04]  /*0d00*/  LOP3.LUT R61, R10, 0xffffffe, RZ, 0xc0, !PT ;  /* 0x0ffffffe0a3d7812 */ /* 0x000fc800078ec0ff */
[----:B------:R-:W-:Y:S01]  /*0d10*/  IADD3 R61, PT, PT, -R61, R47, R40 ;  /* 0x0000002f3d3d7210 */ /* 0x000fe20007ffe128 */
[----:B------:R-:W-:-:S05]  /*0d20*/  IMAD.MOV.U32 R40, RZ, RZ, R8 ;  /* 0x000000ffff287224 */ /* 0x000fca00078e0008 */
[----:B------:R-:W-:Y:S01]  /*0d30*/  SHF.R.U64 R8, R40, UR7, R41 ;  /* 0x0000000728087c19 */ /* 0x000fe20008001229 */
[----:B--2---:R-:W-:-:S03]  /*0d40*/  VIADD R10, R60, 0x1 ;  /* 0x000000013c0a7836 */ /* 0x004fc60000000000 */
[----:B------:R-:W-:Y:S02]  /*0d50*/  LOP3.LUT R8, R8, UR4, RZ, 0xc0, !PT ;  /* 0x0000000408087c12 */ /* 0x000fe4000f8ec0ff */
[----:B------:R1:W-:Y:S03]  /*0d60*/  STS.U16 [R59+0x2], R10 ;  /* 0x0000020a3b007388 */ /* 0x0003e60000000400 */
[----:B------:R-:W-:Y:S01]  /*0d70*/  IMAD.SHL.U32 R9, R8, 0x400, RZ ;  /* 0x0000040008097824 */ /* 0x000fe200078e00ff */
[----:B------:R-:W-:Y:S01]  /*0d80*/  SHF.R.U32.HI R8, RZ, 0x4, R8 ;  /* 0x00000004ff087819 */ /* 0x000fe20000011608 */
[----:B------:R-:W2:Y:S03]  /*0d90*/  LDS.U16 R62, [R61+0x2] ;  /* 0x000002003d3e7984 */ /* 0x000ea60000000400 */
[----:B------:R-:W-:-:S02]  /*0da0*/  LOP3.LUT R42, R9, 0x7c00, RZ, 0xc, !PT ;  /* 0x00007c00092a7812 */ /* 0x000fc400078e0cff */
[----:B------:R-:W-:-:S04]  /*0db0*/  LOP3.LUT R63, R8, 0xffffffe, RZ, 0xc0, !PT ;  /* 0x0ffffffe083f7812 */ /* 0x000fc800078ec0ff */
[----:B------:R-:W-:Y:S01]  /*0dc0*/  IADD3 R63, PT, PT, -R63, R47, R42 ;  /* 0x0000002f3f3f7210 */ /* 0x000fe20007ffe12a */
[----:B------:R-:W-:-:S05]  /*0dd0*/  IMAD.MOV.U32 R42, RZ, RZ, R6 ;  /* 0x000000ffff2a7224 */ /* 0x000fca00078e0006 */
[----:B------:R-:W-:-:S04]  /*0de0*/  SHF.R.U64 R6, R42, UR7, R43 ;  /* 0x000000072a067c19 */ /* 0x000fc8000800122b */
[----:B------:R-:W-:Y:S01]  /*0df0*/  LOP3.LUT R6, R6, UR4, RZ, 0xc0, !PT ;  /* 0x0000000406067c12 */ /* 0x000fe2000f8ec0ff */
[----:B------:R-:W-:Y:S02]  /*0e00*/  UMOV UR4, 0x400 ;  /* 0x0000040000047882 */ /* 0x000fe40000000000 */
[----:B0-----:R-:W-:Y:S02]  /*0e10*/  ULEA UR4, UR6, UR4, 0x18 ;  /* 0x0000000406047291 */ /* 0x001fe4000f8ec0ff */
[----:B------:R-:W-:Y:S01]  /*0e20*/  IMAD.SHL.U32 R7, R6, 0x400, RZ ;  /* 0x0000040006077824 */ /* 0x000fe200078e00ff */
[----:B------:R-:W-:-:S04]  /*0e30*/  SHF.R.U32.HI R6, RZ, 0x4, R6 ;  /* 0x00000004ff067819 */ /* 0x000fc80000011606 */
[----:B-1----:R-:W-:Y:S02]  /*0e40*/  LOP3.LUT R10, R7, 0x7c00, RZ, 0xc, !PT ;  /* 0x00007c00070a7812 */ /* 0x002fe400078e0cff */
[----:B------:R-:W-:-:S04]  /*0e50*/  LOP3.LUT R65, R6, 0xffffffe, RZ, 0xc0, !PT ;  /* 0x0ffffffe06417812 */ /* 0x000fc800078ec0ff */
[----:B------:R-:W-:Y:S01]  /*0e60*/  IADD3 R65, PT, PT, -R65, R47, R10 ;  /* 0x0000002f41417210 */ /* 0x000fe20007ffe10a */
[----:B--2---:R-:W-:-:S05]  /*0e70*/  VIADD R8, R62, 0x1 ;  /* 0x000000013e087836 */ /* 0x004fca0000000000 */
[----:B------:R0:W-:Y:S04]  /*0e80*/  STS.U16 [R61+0x2], R8 ;  /* 0x000002083d007388 */ /* 0x0001e80000000400 */
[----:B------:R-:W1:Y:S01]  /*0e90*/  LDS.U16 R64, [R63+0x2] ;  /* 0x000002003f407984 */ /* 0x000e620000000400 */
[----:B0-----:R-:W-:-:S04]  /*0ea0*/  LOP3.LUT R8, R5, 0x7c00, RZ, 0xc, !PT ;  /* 0x00007c0005087812 */ /* 0x001fc800078e0cff */
[----:B------:R-:W-:Y:S01]  /*0eb0*/  IADD3 R67, PT, PT, -R67, R47, R8 ;  /* 0x0000002f43437210 */ /* 0x000fe20007ffe108 */
[----:B-1----:R-:W-:-:S05]  /*0ec0*/  VIADD R6, R64, 0x1 ;  /* 0x0000000140067836 */ /* 0x002fca0000000000 */
[----:B------:R-:W-:Y:S04]  /*0ed0*/  STS.U16 [R63+0x2], R6 ;  /* 0x000002063f007388 */ /* 0x000fe80000000400 */
[----:B------:R-:W0:Y:S02]  /*0ee0*/  LDS.U16 R66, [R65+0x2] ;  /* 0x0000020041427984 */ /* 0x000e240000000400 */
[----:B0-----:R-:W-:-:S05]  /*0ef0*/  VIADD R4, R66, 0x1 ;  /* 0x0000000142047836 */ /* 0x001fca0000000000 */
[----:B------:R-:W-:Y:S04]  /*0f00*/  STS.U16 [R65+0x2], R4 ;  /* 0x0000020441007388 */ /* 0x000fe80000000400 */
[----:B------:R-:W0:Y:S02]  /*0f10*/  LDS.U16 R68, [R67+0x2] ;  /* 0x0000020043447984 */ /* 0x000e240000000400 */
[----:B0-----:R-:W-:-:S05]  /*0f20*/  VIADD R6, R68, 0x1 ;  /* 0x0000000144067836 */ /* 0x001fca0000000000 */
[----:B------:R-:W-:Y:S01]  /*0f30*/  STS.U16 [R67+0x2], R6 ;  /* 0x0000020643007388 */ /* 0x000fe20000000400 */
[----:B------:R-:W-:Y:S06]  /*0f40*/  BAR.SYNC.DEFER_BLOCKING 0x0 ;  /* 0x0000000000007b1d */ /* 0x000fec0000010000 */
[----:B------:R-:W-:Y:S04]  /*0f50*/  LDS R69, [R49] ;  /* 0x0000000031457984 */ /* 0x000fe80000000800 */
[----:B------:R-:W0:Y:S04]  /*0f60*/  LDS R70, [R49+0x4] ;  /* 0x0000040031467984 */ /* 0x000e280000000800 */
[----:B------:R-:W1:Y:S04]  /*0f70*/  LDS R71, [R49+0x8] ;  /* 0x0000080031477984 */ /* 0x000e680000000800 */
[----:B------:R-:W2:Y:S04]  /*0f80*/  LDS R72, [R49+0xc] ;  /* 0x00000c0031487984 */ /* 0x000ea80000000800 */
[----:B------:R-:W3:Y:S04]  /*0f90*/  LDS R73, [R49+0x10] ;  /* 0x0000100031497984 */ /* 0x000ee80000000800 */
[----:B------:R-:W4:Y:S04]  /*0fa0*/  LDS R74, [R49+0x14] ;  /* 0x00001400314a7984 */ /* 0x000f280000000800 */
[----:B------:R-:W4:Y:S04]  /*0fb0*/  LDS R75, [R49+0x18] ;  /* 0x00001800314b7984 */ /* 0x000f280000000800 */
[----:B------:R-:W4:Y:S04]  /*0fc0*/  LDS R76, [R49+0x1c] ;  /* 0x00001c00314c7984 */ /* 0x000f280000000800 */
[----:B------:R-:W4:Y:S04]  /*0fd0*/  LDS R77, [R49+0x20] ;  /* 0x00002000314d7984 */ /* 0x000f280000000800 */
[----:B------:R-:W4:Y:S04]  /*0fe0*/  LDS R78, [R49+0x24] ;  /* 0x00002400314e7984 */ /* 0x000f280000000800 */
[----:B------:R-:W4:Y:S04]  /*0ff0*/  LDS R79, [R49+0x28] ;  /* 0x00002800314f7984 */ /* 0x000f280000000800 */
[----:B------:R-:W4:Y:S01]  /*1000*/  LDS R80, [R49+0x2c] ;  /* 0x00002c0031507984 */ /* 0x000f220000000800 */
[----:B0-----:R-:W-:-:S03]  /*1010*/  IMAD.IADD R70, R69, 0x1, R70 ;  /* 0x0000000145467824 */ /* 0x001fc600078e0246 */
[----:B------:R-:W0:Y:S01]  /*1020*/  LDS R81, [R49+0x30] ;  /* 0x0000300031517984 */ /* 0x000e220000000800 */
[----:B-1----:R-:W-:-:S03]  /*1030*/  IMAD.IADD R71, R71, 0x1, R70 ;  /* 0x0000000147477824 */ /* 0x002fc600078e0246 */
[----:B------:R-:W1:Y:S01]  /*1040*/  LDS R82, [R49+0x34] ;  /* 0x0000340031527984 */ /* 0x000e620000000800 */
[----:B--2---:R-:W-:-:S03]  /*1050*/  IMAD.IADD R72, R72, 0x1, R71 ;  /* 0x0000000148487824 */ /* 0x004fc600078e0247 */
[----:B------:R-:W2:Y:S01]  /*1060*/  LDS R83, [R49+0x38] ;  /* 0x0000380031537984 */ /* 0x000ea20000000800 */
[----:B---3--:R-:W-:-:S03]  /*1070*/  IMAD.IADD R73, R73, 0x1, R72 ;  /* 0x0000000149497824 */ /* 0x008fc600078e0248 */
[----:B------:R-:W3:Y:S01]  /*1080*/  LDS R84, [R49+0x3c] ;  /* 0x00003c0031547984 */ /* 0x000ee20000000800 */
[----:B----4-:R-:W-:-:S03]  /*1090*/  IMAD.IADD R74, R74, 0x1, R73 ;  /* 0x000000014a4a7824 */ /* 0x010fc600078e0249 */
[----:B------:R-:W4:Y:S01]  /*10a0*/  LDS R85, [R49+0x40] ;  /* 0x0000400031557984 */ /* 0x000f220000000800 */
[----:B------:R-:W-:-:S03]  /*10b0*/  IMAD.IADD R75, R75, 0x1, R74 ;  /* 0x000000014b4b7824 */ /* 0x000fc600078e024a */
        /* <DEDUP_REMOVED lines=31> */
[----:B------:R-:W-:-:S05]  /*12b0*/  IMAD.IADD R91, R91, 0x1, R90 ;  /* 0x000000015b5b7824 */ /* 0x000fca00078e025a */
[----:B0-----:R-:W-:-:S05]  /*12c0*/  IADD3 R92, PT, PT, R92, R91, RZ ;  /* 0x0000005b5c5c7210 */ /* 0x001fca0007ffe0ff */
[----:B-1----:R-:W-:-:S04]  /*12d0*/  IMAD.IADD R93, R93, 0x1, R92 ;  /* 0x000000015d5d7824 */ /* 0x002fc800078e025c */
[----:B--2---:R-:W-:-:S04]  /*12e0*/  IMAD.IADD R94, R94, 0x1, R93 ;  /* 0x000000015e5e7824 */ /* 0x004fc800078e025d */
[----:B---3--:R-:W-:-:S04]  /*12f0*/  IMAD.IADD R95, R95, 0x1, R94 ;  /* 0x000000015f5f7824 */ /* 0x008fc800078e025e */
[----:B----4-:R-:W-:-:S04]  /*1300*/  IMAD.IADD R96, R96, 0x1, R95 ;  /* 0x0000000160607824 */ /* 0x010fc800078e025f */
[----:B------:R-:W-:-:S04]  /*1310*/  IMAD.IADD R97, R97, 0x1, R96 ;  /* 0x0000000161617824 */ /* 0x000fc800078e0260 */
[----:B------:R-:W-:-:S04]  /*1320*/  IMAD.IADD R98, R98, 0x1, R97 ;  /* 0x0000000162627824 */ /* 0x000fc800078e0261 */
[----:B------:R-:W-:-:S04]  /*1330*/  IMAD.IADD R99, R99, 0x1, R98 ;  /* 0x0000000163637824 */ /* 0x000fc800078e0262 */
[----:B------:R-:W-:-:S04]  /*1340*/  IMAD.IADD R100, R100, 0x1, R99 ;  /* 0x0000000164647824 */ /* 0x000fc800078e0263 */
[----:B------:R-:W-:-:S05]  /*1350*/  IMAD.IADD R103, R5, 0x1, R100 ;  /* 0x0000000105677824 */ /* 0x000fca00078e0264 */
        /* <DEDUP_REMOVED lines=8> */
[----:B------:R-:W0:Y:S02]  /*13e0*/  SHFL.UP P0, R104, R105, 0x10, RZ ;  /* 0x0600000069687989 */ /* 0x000e2400000000ff */
[----:B0-----:R-:W-:Y:S01]  /*13f0*/  @P0 IMAD.IADD R104, R105, 0x1, R104 ;  /* 0x0000000169680824 */ /* 0x001fe200078e0268 */
[----:B------:R-:W-:-:S03]  /*1400*/  ISETP.NE.AND P0, PT, R102, 0x1, PT ;  /* 0x000000016600780c */ /* 0x000fc60003f05270 */
[----:B------:R-:W-:Y:S01]  /*1410*/  IMAD.IADD R103, R104, 0x1, -R103 ;  /* 0x0000000168677824 */ /* 0x000fe200078e0a67 */
[----:B------:R-:W-:Y:S01]  /*1420*/  @!P1 STS [R46+0x8400], R104 ;  /* 0x008400682e009388 */ /* 0x000fe20000000800 */
[----:B------:R-:W-:Y:S01]  /*1430*/  BAR.SYNC.DEFER_BLOCKING 0x0 ;  /* 0x0000000000007b1d */ /* 0x000fe20000010000 */
[----:B------:R-:W-:-:S05]  /*1440*/  ISETP.NE.AND P1, PT, R102, 0x4, PT ;  /* 0x000000046600780c */ /* 0x000fca0003f25270 */
[----:B------:R-:W0:Y:S04]  /*1450*/  LDS.128 R4, [UR4+0x8400] ;  /* 0x00840004ff047984 */ /* 0x000e280008000c00 */
[----:B------:R-:W1:Y:S01]  /*1460*/  LDS.128 R8, [UR4+0x8410] ;  /* 0x00841004ff087984 */ /* 0x000e620008000c00 */
[C---:B0-----:R-:W-:Y:S01]  /*1470*/  SEL R53, R4.reuse, R53, !P0 ;  /* 0x0000003504357207 */ /* 0x041fe20004000000 */
[----:B------:R-:W-:Y:S01]  /*1480*/  IMAD.IADD R5, R4, 0x1, R5 ;  /* 0x0000000104057824 */ /* 0x000fe200078e0205 */
[----:B------:R-:W-:-:S03]  /*1490*/  ISETP.NE.AND P0, PT, R102, 0x2, PT ;  /* 0x000000026600780c */ /* 0x000fc60003f05270 */
[----:B------:R-:W-:Y:S01]  /*14a0*/  IMAD.IADD R6, R6, 0x1, R5 ;  /* 0x0000000106067824 */ /* 0x000fe200078e0205 */
[----:B------:R-:W-:Y:S02]  /*14b0*/  SEL R53, R5, R53, !P0 ;  /* 0x0000003505357207 */ /* 0x000fe40004000000 */
[----:B------:R-:W-:Y:S01]  /*14c0*/  ISETP.NE.AND P0, PT, R102, 0x3, PT ;  /* 0x000000036600780c */ /* 0x000fe20003f05270 */
[----:B------:R-:W-:-:S03]  /*14d0*/  IMAD.IADD R7, R7, 0x1, R6 ;  /* 0x0000000107077824 */ /* 0x000fc600078e0206 */
[----:B------:R-:W-:Y:S01]  /*14e0*/  SEL R53, R6, R53, !P0 ;  /* 0x0000003506357207 */ /* 0x000fe20004000000 */
[C---:B-1----:R-:W-:Y:S01]  /*14f0*/  IMAD.IADD R8, R7.reuse, 0x1, R8 ;  /* 0x0000000107087824 */ /* 0x042fe200078e0208 */
[----:B------:R-:W-:Y:S02]  /*1500*/  ISETP.NE.AND P0, PT, R102, 0x5, PT ;  /* 0x000000056600780c */ /* 0x000fe40003f05270 */
[----:B------:R-:W-:Y:S01]  /*1510*/  SEL R53, R7, R53, !P1 ;  /* 0x0000003507357207 */ /* 0x000fe20004800000 */
[----:B------:R-:W-:Y:S01]  /*1520*/  IMAD.IADD R9, R9, 0x1, R8 ;  /* 0x0000000109097824 */ /* 0x000fe200078e0208 */
[----:B------:R-:W-:Y:S02]  /*1530*/  ISETP.NE.AND P1, PT, R101, RZ, PT ;  /* 0x000000ff6500720c */ /* 0x000fe40003f25270 */
[----:B------:R-:W-:Y:S01]  /*1540*/  SEL R53, R8, R53, !P0 ;  /* 0x0000003508357207 */ /* 0x000fe20004000000 */
[----:B------:R-:W-:Y:S01]  /*1550*/  IMAD.IADD R10, R10, 0x1, R9 ;  /* 0x000000010a0a7824 */ /* 0x000fe200078e0209 */
[----:B------:R-:W-:-:S02]  /*1560*/  ISETP.GT.U32.AND P0, PT, R0, 0x1f, PT ;  /* 0x0000001f0000780c */ /* 0x000fc40003f04070 */
[----:B------:R-:W-:Y:S01]  /*1570*/  SEL R53, R9, R53, !P2 ;  /* 0x0000003509357207 */ /* 0x000fe20005000000 */
[----:B------:R-:W-:Y:S01]  /*1580*/  IMAD.IADD R11, R11, 0x1, R10 ;  /* 0x000000010b0b7824 */ /* 0x000fe200078e020a */
[----:B------:R-:W-:Y:S02]  /*1590*/  ISETP.GT.U32.OR P2, PT, R0, 0x1f, P1 ;  /* 0x0000001f0000780c */ /* 0x000fe40000f44470 */
[----:B------:R-:W-:Y:S02]  /*15a0*/  SEL R4, R103, RZ, P1 ;  /* 0x000000ff67047207 */ /* 0x000fe40000800000 */
[----:B------:R-:W-:-:S05]  /*15b0*/  SEL R53, R10, R53, !P3 ;  /* 0x000000350a357207 */ /* 0x000fca0005800000 */
[----:B------:R-:W-:Y:S01]  /*15c0*/  @P0 IMAD.IADD R103, R53, 0x1, R4 ;  /* 0x0000000135670824 */ /* 0x000fe200078e0204 */
[----:B------:R-:W-:-:S03]  /*15d0*/  ISETP.NE.AND P0, PT, R0, RZ, PT ;  /* 0x000000ff0000720c */ /* 0x000fc60003f05270 */
[----:B------:R-:W-:-:S05]  /*15e0*/  @!P2 IMAD.U32 R103, R11, 0x10000, RZ ;  /* 0x000100000b67a824 */ /* 0x000fca00078e00ff */
[----:B------:R-:W-:Y:S01]  /*15f0*/  @!P2 STS [UR4+0x8428], R103 ;  /* 0x00842867ff00a988 */ /* 0x000fe20008000804 */
[----:B------:R-:W-:Y:S06]  /*1600*/  BAR.SYNC.DEFER_BLOCKING 0x0 ;  /* 0x0000000000007b1d */ /* 0x000fec0000010000 */
[----:B------:R-:W0:Y:S02]  /*1610*/  LDS R4, [UR4+0x8428] ;  /* 0x00842804ff047984 */ /* 0x000e240008000800 */
[----:B0-----:R-:W-:-:S05]  /*1620*/  SEL R4, R4, RZ, P0 ;  /* 0x000000ff04047207 */ /* 0x001fca0000000000 */
[----:B------:R-:W-:-:S04]  /*1630*/  IMAD.IADD R4, R4, 0x1, R103 ;  /* 0x0000000104047824 */ /* 0x000fc800078e0267 */
[--C-:B------:R-:W-:Y:S01]  /*1640*/  IMAD.IADD R6, R69, 0x1, R4.reuse ;  /* 0x0000000145067824 */ /* 0x100fe200078e0204 */
[----:B------:R-:W-:Y:S01]  /*1650*/  IADD3 R80, PT, PT, R80, R4, RZ ;  /* 0x0000000450507210 */ /* 0x000fe20007ffe0ff */
[--C-:B------:R-:W-:Y:S01]  /*1660*/  IMAD.IADD R70, R70, 0x1, R4.reuse ;  /* 0x0000000146467824 */ /* 0x100fe200078e0204 */
[----:B------:R-:W-:Y:S01]  /*1670*/  STS [R49], R4 ;  /* 0x0000000431007388 */ /* 0x000fe20000000800 */
[--C-:B------:R-:W-:Y:S02]  /*1680*/  IMAD.IADD R8, R71, 0x1, R4.reuse ;  /* 0x0000000147087824 */ /* 0x100fe400078e0204 */
[--C-:B------:R-:W-:Y:S01]  /*1690*/  IMAD.IADD R72, R72, 0x1, R4.reuse ;  /* 0x0000000148487824 */ /* 0x100fe200078e0204 */
[----:B------:R-:W-:Y:S01]  /*16a0*/  STS [R49+0x4], R6 ;  /* 0x0000040631007388 */ /* 0x000fe20000000800 */
[--C-:B------:R-:W-:Y:S02]  /*16b0*/  IMAD.IADD R10, R73, 0x1, R4.reuse ;  /* 0x00000001490a7824 */ /* 0x100fe400078e0204 */
[--C-:B------:R-:W-:Y:S01]  /*16c0*/  IMAD.IADD R74, R74, 0x1, R4.reuse ;  /* 0x000000014a4a7824 */ /* 0x100fe200078e0204 */
[----:B------:R-:W-:Y:S01]  /*16d0*/  STS [R49+0x8], R70 ;  /* 0x0000084631007388 */ /* 0x000fe20000000800 */
[----:B------:R-:W-:-:S02]  /*16e0*/  IMAD.IADD R104, R75, 0x1, R4 ;  /* 0x000000014b687824 */ /* 0x000fc400078e0204 */
[--C-:B------:R-:W-:Y:S01]  /*16f0*/  IMAD.IADD R76, R76, 0x1, R4.reuse ;  /* 0x000000014c4c7824 */ /* 0x100fe200078e0204 */
[----:B------:R-:W-:Y:S01]  /*1700*/  STS [R49+0xc], R8 ;  /* 0x00000c0831007388 */ /* 0x000fe20000000800 */
        /* <DEDUP_REMOVED lines=33> */
[----:B------:R-:W-:-:S03]  /*1920*/  IMAD.IADD R100, R100, 0x1, R4 ;  /* 0x0000000164647824 */ /* 0x000fc600078e0204 */
[----:B------:R-:W-:Y:S04]  /*1930*/  STS [R49+0x3c], R112 ;  /* 0x00003c7031007388 */ /* 0x000fe80000000800 */
        /* <DEDUP_REMOVED lines=16> */
[----:B------:R-:W-:Y:S01]  /*1a40*/  STS [R49+0x80], R100 ;  /* 0x0000806431007388 */ /* 0x000fe20000000800 */
[----:B------:R-:W-:Y:S06]  /*1a50*/  BAR.SYNC.DEFER_BLOCKING 0x0 ;  /* 0x0000000000007b1d */ /* 0x000fec0000010000 */
[----:B------:R-:W0:Y:S04]  /*1a60*/  LDS.U16 R5, [R50+0x2] ;  /* 0x0000020032057984 */ /* 0x000e280000000400 */
[----:B------:R-:W1:Y:S04]  /*1a70*/  LDS.U16 R7, [R52+0x2] ;  /* 0x0000020034077984 */ /* 0x000e680000000400 */
[----:B------:R-:W2:Y:S04]  /*1a80*/  LDS.U16 R55, [R55+0x2] ;  /* 0x0000020037377984 */ /* 0x000ea80000000400 */
[----:B------:R-:W3:Y:S04]  /*1a90*/  LDS.U16 R57, [R57+0x2] ;  /* 0x0000020039397984 */ /* 0x000ee80000000400 */
[----:B------:R-:W4:Y:S04]  /*1aa0*/  LDS.U16 R59, [R59+0x2] ;  /* 0x000002003b3b7984 */ /* 0x000f280000000400 */
[----:B------:R-:W4:Y:S04]  /*1ab0*/  LDS.U16 R61, [R61+0x2] ;  /* 0x000002003d3d7984 */ /* 0x000f280000000400 */
[----:B------:R-:W4:Y:S04]  /*1ac0*/  LDS.U16 R63, [R63+0x2] ;  /* 0x000002003f3f7984 */ /* 0x000f280000000400 */
[----:B------:R-:W4:Y:S04]  /*1ad0*/  LDS.U16 R65, [R65+0x2] ;  /* 0x0000020041417984 */ /* 0x000f280000000400 */
[----:B------:R-:W4:Y:S01]  /*1ae0*/  LDS.U16 R67, [R67+0x2] ;  /* 0x0000020043437984 */ /* 0x000f220000000400 */
[----:B0-----:R-:W-:-:S02]  /*1af0*/  IMAD.IADD R5, R48, 0x1, R5 ;  /* 0x0000000130057824 */ /* 0x001fc400078e0205 */
[----:B-1----:R-:W-:Y:S02]  /*1b00*/  IMAD.IADD R7, R54, 0x1, R7 ;  /* 0x0000000136077824 */ /* 0x002fe400078e0207 */
[----:B--2---:R-:W-:Y:S02]  /*1b10*/  IMAD.IADD R56, R56, 0x1, R55 ;  /* 0x0000000138387824 */ /* 0x004fe400078e0237 */
[----:B---3--:R-:W-:Y:S02]  /*1b20*/  IMAD.IADD R58, R58, 0x1, R57 ;  /* 0x000000013a3a7824 */ /* 0x008fe400078e0239 */
[----:B----4-:R-:W-:Y:S02]  /*1b30*/  IMAD.IADD R60, R60, 0x1, R59 ;  /* 0x000000013c3c7824 */ /* 0x010fe400078e023b */
[----:B------:R-:W-:Y:S02]  /*1b40*/  IMAD.IADD R61, R62, 0x1, R61 ;  /* 0x000000013e3d7824 */ /* 0x000fe400078e023d */
[----:B------:R-:W-:-:S02]  /*1b50*/  IMAD.IADD R64, R64, 0x1, R63 ;  /* 0x0000000140407824 */ /* 0x000fc400078e023f */
[----:B------:R-:W-:Y:S02]  /*1b60*/  IMAD.IADD R66, R66, 0x1, R65 ;  /* 0x0000000142427824 */ /* 0x000fe400078e0241 */
[----:B------:R-:W-:Y:S01]  /*1b70*/  IMAD.IADD R68, R68, 0x1, R67 ;  /* 0x0000000144447824 */ /* 0x000fe200078e0243 */
[----:B------:R-:W-:Y:S06]  /*1b80*/  BAR.SYNC.DEFER_BLOCKING 0x0 ;  /* 0x0000000000007b1d */ /* 0x000fec0000010000 */
[----:B------:R-:W-:Y:S05]  /*1b90*/  BRA.U UP0, `(.L_x_184) ;  /* 0x0000000100d07547 */ /* 0x000fea000b800000 */
[----:B------:R-:W-:Y:S01]  /*1ba0*/  LEA R55, R5, UR4, 0x3 ;  /* 0x0000000405377c11 */ /* 0x000fe2000f8e18ff */
[----:B------:R-:W-:Y:S01]  /*1bb0*/  UIADD3 UR8, UPT, UPT, UR8, 0x6, URZ ;  /* 0x0000000608087890 */ /* 0x000fe2000fffe0ff */
[----:B------:R-:W-:Y:S01]  /*1bc0*/  LEA R57, R7, UR4, 0x3 ;  /* 0x0000000407397c11 */ /* 0x000fe2000f8e18ff */
[----:B------:R-:W-:Y:S01]  /*1bd0*/  UIADD3 UR5, UPT, UPT, UR5, -0x6, URZ ;  /* 0xfffffffa05057890 */ /* 0x000fe2000fffe0ff */
[----:B------:R-:W-:Y:S01]  /*1be0*/  LEA R59, R56, UR4, 0x3 ;  /* 0x00000004383b7c11 */ /* 0x000fe2000f8e18ff */
[----:B------:R0:W-:Y:S01]  /*1bf0*/  STS.64 [R55], R28 ;  /* 0x0000001c37007388 */ /* 0x0001e20000000a00 */
[----:B------:R-:W-:Y:S02]  /*1c00*/  LEA R63, R58, UR4, 0x3 ;  /* 0x000000043a3f7c11 */ /* 0x000fe4000f8e18ff */
[----:B------:R-:W-:Y:S01]  /*1c10*/  LEA R65, R60, UR4, 0x3 ;  /* 0x000000043c417c11 */ /* 0x000fe2000f8e18ff */
[----:B------:R0:W-:Y:S01]  /*1c20*/  STS.64 [R57], R30 ;  /* 0x0000001e39007388 */ /* 0x0001e20000000a00 */
[----:B------:R-:W-:-:S02]  /*1c30*/  LEA R67, R61, UR4, 0x3 ;  /* 0x000000043d437c11 */ /* 0x000fc4000f8e18ff */
[----:B------:R-:W-:Y:S01]  /*1c40*/  LEA R69, R64, UR4, 0x3 ;  /* 0x0000000440457c11 */ /* 0x000fe2000f8e18ff */
[----:B------:R0:W-:Y:S01]  /*1c50*/  STS.64 [R59], R32 ;  /* 0x000000203b007388 */ /* 0x0001e20000000a00 */
[----:B------:R-:W-:Y:S02]  /*1c60*/  LEA R71, R66, UR4, 0x3 ;  /* 0x0000000442477c11 */ /* 0x000fe4000f8e18ff */
[----:B------:R-:W-:Y:S01]  /*1c70*/  LEA R73, R68, UR4, 0x3 ;  /* 0x0000000444497c11 */ /* 0x000fe2000f8e18ff */
[----:B------:R0:W-:Y:S04]  /*1c80*/  STS.64 [R63], R34 ;  /* 0x000000223f007388 */ /* 0x0001e80000000a00 */
[----:B------:R0:W-:Y:S04]  /*1c90*/  STS.64 [R65], R36 ;  /* 0x0000002441007388 */ /* 0x0001e80000000a00 */
[----:B------:R0:W-:Y:S04]  /*1ca0*/  STS.64 [R67], R38 ;  /* 0x0000002643007388 */ /* 0x0001e80000000a00 */
[----:B------:R0:W-:Y:S04]  /*1cb0*/  STS.64 [R69], R40 ;  /* 0x0000002845007388 */ /* 0x0001e80000000a00 */
[----:B------:R0:W-:Y:S04]  /*1cc0*/  STS.64 [R71], R42 ;  /* 0x0000002a47007388 */ /* 0x0001e80000000a00 */
[----:B------:R0:W-:Y:S01]  /*1cd0*/  STS.64 [R73], R44 ;  /* 0x0000002c49007388 */ /* 0x0001e20000000a00 */
[----:B------:R-:W-:Y:S06]  /*1ce0*/  BAR.SYNC.DEFER_BLOCKING 0x0 ;  /* 0x0000000000007b1d */ /* 0x000fec0000010000 */
[----:B------:R0:W1:Y:S04]  /*1cf0*/  LDS.64 R28, [R51] ;  /* 0x00000000331c7984 */ /* 0x0000680000000a00 */
[----:B------:R0:W2:Y:S04]  /*1d00*/  LDS.64 R32, [R51+0x8] ;  /* 0x0000080033207984 */ /* 0x0000a80000000a00 */
[----:B------:R0:W3:Y:S04]  /*1d10*/  LDS.64 R74, [R51+0x10] ;  /* 0x00001000334a7984 */ /* 0x0000e80000000a00 */
[----:B------:R0:W4:Y:S04]  /*1d20*/  LDS.64 R34, [R51+0x18] ;  /* 0x0000180033227984 */ /* 0x0001280000000a00 */
[----:B------:R0:W0:Y:S04]  /*1d30*/  LDS.64 R60, [R51+0x20] ;  /* 0x00002000333c7984 */ /* 0x0000280000000a00 */
[----:B------:R0:W0:Y:S04]  /*1d40*/  LDS.64 R10, [R51+0x28] ;  /* 0x00002800330a7984 */ /* 0x0000280000000a00 */
[----:B------:R0:W0:Y:S04]  /*1d50*/  LDS.64 R8, [R51+0x30] ;  /* 0x0000300033087984 */ /* 0x0000280000000a00 */
[----:B------:R0:W0:Y:S04]  /*1d60*/  LDS.64 R6, [R51+0x38] ;  /* 0x0000380033067984 */ /* 0x0000280000000a00 */
[----:B------:R0:W0:Y:S01]  /*1d70*/  LDS.64 R4, [R51+0x40] ;  /* 0x0000400033047984 */ /* 0x0000220000000a00 */
[----:B------:R-:W-:Y:S06]  /*1d80*/  BAR.SYNC.DEFER_BLOCKING 0x0 ;  /* 0x0000000000007b1d */ /* 0x000fec0000010000 */
[----:B-----5:R0:W-:Y:S04]  /*1d90*/  STS.64 [R55], R2 ;  /* 0x0000000237007388 */ /* 0x0201e80000000a00 */
[----:B------:R0:W-:Y:S04]  /*1da0*/  STS.64 [R57], R12 ;  /* 0x0000000c39007388 */ /* 0x0001e80000000a00 */
[----:B------:R0:W-:Y:S04]  /*1db0*/  STS.64 [R59], R14 ;  /* 0x0000000e3b007388 */ /* 0x0001e80000000a00 */
[----:B------:R0:W-:Y:S04]  /*1dc0*/  STS.64 [R63], R16 ;  /* 0x000000103f007388 */ /* 0x0001e80000000a00 */
[----:B------:R0:W-:Y:S04]  /*1dd0*/  STS.64 [R65], R18 ;  /* 0x0000001241007388 */ /* 0x0001e80000000a00 */
[----:B------:R0:W-:Y:S04]  /*1de0*/  STS.64 [R67], R20 ;  /* 0x0000001443007388 */ /* 0x0001e80000000a00 */
[----:B------:R0:W-:Y:S04]  /*1df0*/  STS.64 [R69], R22 ;  /* 0x0000001645007388 */ /* 0x0001e80000000a00 */
[----:B------:R0:W-:Y:S04]  /*1e00*/  STS.64 [R71], R24 ;  /* 0x0000001847007388 */ /* 0x0001e80000000a00 */
[----:B------:R0:W-:Y:S01]  /*1e10*/  STS.64 [R73], R26 ;  /* 0x0000001a49007388 */ /* 0x0001e20000000a00 */
[----:B------:R-:W-:Y:S06]  /*1e20*/  BAR.SYNC.DEFER_BLOCKING 0x0 ;  /* 0x0000000000007b1d */ /* 0x000fec0000010000 */
[----:B------:R0:W0:Y:S04]  /*1e30*/  LDS.64 R2, [R51] ;  /* 0x0000000033027984 */ /* 0x0000280000000a00 */
[----:B------:R0:W0:Y:S04]  /*1e40*/  LDS.64 R12, [R51+0x8] ;  /* 0x00000800330c7984 */ /* 0x0000280000000a00 */
[----:B------:R0:W0:Y:S04]  /*1e50*/  LDS.64 R14, [R51+0x10] ;  /* 0x00001000330e7984 */ /* 0x0000280000000a00 */
[----:B------:R0:W0:Y:S04]  /*1e60*/  LDS.64 R16, [R51+0x18] ;  /* 0x0000180033107984 */ /* 0x0000280000000a00 */
[----:B------:R0:W0:Y:S04]  /*1e70*/  LDS.64 R18, [R51+0x20] ;  /* 0x0000200033127984 */ /* 0x0000280000000a00 */
[----:B------:R0:W0:Y:S04]  /*1e80*/  LDS.64 R20, [R51+0x28] ;  /* 0x0000280033147984 */ /* 0x0000280000000a00 */
[----:B------:R0:W0:Y:S04]  /*1e90*/  LDS.64 R22, [R51+0x30] ;  /* 0x0000300033167984 */ /* 0x0000280000000a00 */
[----:B------:R0:W0:Y:S04]  /*1ea0*/  LDS.64 R24, [R51+0x38] ;  /* 0x0000380033187984 */ /* 0x0000280000000a00 */
[----:B------:R0:W0:Y:S01]  /*1eb0*/  LDS.64 R26, [R51+0x40] ;  /* 0x00004000331a7984 */ /* 0x0000220000000a00 */
[----:B------:R-:W-:Y:S06]  /*1ec0*/  BAR.SYNC.DEFER_BLOCKING 0x0 ;  /* 0x0000000000007b1d */ /* 0x000fec0000010000 */
[----:B-1234-:R-:W-:Y:S05]  /*1ed0*/  BRA `(.L_x_185) ;  /* 0xffffffe400c07947 */ /* 0x01efea000383ffff */
.L_x_184:
[----:B------:R-:W-:Y:S01]  /*1ee0*/  LEA R47, R5, UR4, 0x3 ;  /* 0x00000004052f7c11 */ /* 0x000fe2000f8e18ff */
[----:B------:R-:W-:Y:S01]  /*1ef0*/  IMAD R51, R0, -0x40, R51 ;  /* 0xffffffc000337824 */ /* 0x000fe200078e0233 */
[----:B------:R-:W-:Y:S01]  /*1f00*/  LEA R49, R7, UR4, 0x3 ;  /* 0x0000000407317c11 */ /* 0x000fe2000f8e18ff */
[----:B------:R-:W0:Y:S01]  /*1f10*/  LDCU UR5, c[0x0][0x3a0] ;  /* 0x00007400ff0577ac */ /* 0x000e220008000800 */
[----:B------:R-:W-:Y:S01]  /*1f20*/  LEA R53, R56, UR4, 0x3 ;  /* 0x0000000438357c11 */ /* 0x000fe2000f8e18ff */
[----:B------:R-:W-:Y:S01]  /*1f30*/  STS.64 [R47], R28 ;  /* 0x0000001c2f007388 */ /* 0x000fe20000000a00 */
[----:B------:R-:W-:Y:S02]  /*1f40*/  LEA R55, R58, UR4, 0x3 ;  /* 0x000000043a377c11 */ /* 0x000fe4000f8e18ff */
[----:B------:R-:W-:Y:S01]  /*1f50*/  LEA R57, R60, UR4, 0x3 ;  /* 0x000000043c397c11 */ /* 0x000fe2000f8e18ff */
[----:B------:R-:W-:Y:S01]  /*1f60*/  STS.64 [R49], R30 ;  /* 0x0000001e31007388 */ /* 0x000fe20000000a00 */
[----:B------:R-:W-:-:S02]  /*1f70*/  LEA R61, R61, UR4, 0x3 ;  /* 0x000000043d3d7c11 */ /* 0x000fc4000f8e18ff */
[----:B------:R-:W-:Y:S01]  /*1f80*/  LEA R59, R64, UR4, 0x3 ;  /* 0x00000004403b7c11 */ /* 0x000fe2000f8e18ff */
[----:B------:R-:W-:Y:S01]  /*1f90*/  STS.64 [R53], R32 ;  /* 0x0000002035007388 */ /* 0x000fe20000000a00 */
[----:B------:R-:W-:Y:S02]  /*1fa0*/  LEA R63, R66, UR4, 0x3 ;  /* 0x00000004423f7c11 */ /* 0x000fe4000f8e18ff */
[----:B------:R-:W-:Y:S01]  /*1fb0*/  LEA R65, R68, UR4, 0x3 ;  /* 0x0000000444417c11 */ /* 0x000fe2000f8e18ff */
[----:B------:R-:W-:Y:S04]  /*1fc0*/  STS.64 [R55], R34 ;  /* 0x0000002237007388 */ /* 0x000fe80000000a00 */
[----:B------:R-:W-:Y:S01]  /*1fd0*/  STS.64 [R57], R36 ;  /* 0x0000002439007388 */ /* 0x000fe20000000a00 */
[----:B0-----:R-:W-:-:S03]  /*1fe0*/  ISETP.GE.U32.AND P6, PT, R0, UR5, PT ;  /* 0x0000000500007c0c */ /* 0x001fc6000bfc6070 */
[----:B------:R-:W-:Y:S04]  /*1ff0*/  STS.64 [R61], R38 ;  /* 0x000000263d007388 */ /* 0x000fe80000000a00 */
[----:B------:R0:W-:Y:S04]  /*2000*/  STS.64 [R59], R40 ;  /* 0x000000283b007388 */ /* 0x0001e80000000a00 */
[----:B------:R-:W-:Y:S04]  /*2010*/  STS.64 [R63], R42 ;  /* 0x0000002a3f007388 */ /* 0x000fe80000000a00 */
[----:B------:R1:W-:Y:S01]  /*2020*/  STS.64 [R65], R44 ;  /* 0x0000002c41007388 */ /* 0x0003e20000000a00 */
[----:B------:R-:W-:Y:S08]  /*2030*/  BAR.SYNC.DEFER_BLOCKING 0x0 ;  /* 0x0000000000007b1d */ /* 0x000ff00000010000 */
[----:B0-----:R-:W0:Y:S01]  /*2040*/  LDC.64 R40, c[0x0][0x388] ;  /* 0x0000e200ff287b82 */ /* 0x001e220000000a00 */
[----:B-1----:R-:W-:-:S05]  /*2050*/  VIADD R44, R0, 0x600 ;  /* 0x00000600002c7836 */ /* 0x002fca0000000000 */
[----:B------:R-:W-:Y:S02]  /*2060*/  ISETP.GE.U32.AND P5, PT, R44, UR5, PT ;  /* 0x000000052c007c0c */ /* 0x000fe4000bfa6070 */
[----:B------:R-:W1:Y:S01]  /*2070*/  LDC.64 R42, c[0x0][0x398] ;  /* 0x0000e600ff2a7b82 */ /* 0x000e620000000a00 */
[----:B------:R-:W2:Y:S04]  /*2080*/  LDS.64 R4, [R51] ;  /* 0x0000000033047984 */ /* 0x000ea80000000a00 */
[----:B------:R-:W-:Y:S04]  /*2090*/  LDS.64 R6, [R51+0x800] ;  /* 0x0008000033067984 */ /* 0x000fe80000000a00 */
[----:B------:R-:W-:Y:S04]  /*20a0*/  LDS.64 R8, [R51+0x1000] ;  /* 0x0010000033087984 */ /* 0x000fe80000000a00 */
[----:B------:R-:W-:Y:S04]  /*20b0*/  LDS.64 R10, [R51+0x1800] ;  /* 0x00180000330a7984 */ /* 0x000fe80000000a00 */
[----:B------:R-:W-:Y:S04]  /*20c0*/  LDS.64 R28, [R51+0x2000] ;  /* 0x00200000331c7984 */ /* 0x000fe80000000a00 */
[----:B------:R-:W-:Y:S04]  /*20d0*/  LDS.64 R30, [R51+0x2800] ;  /* 0x00280000331e7984 */ /* 0x000fe80000000a00 */
[----:B------:R-:W3:Y:S04]  /*20e0*/  LDS.64 R32, [R51+0x3000] ;  /* 0x0030000033207984 */ /* 0x000ee80000000a00 */
[----:B------:R-:W-:Y:S04]  /*20f0*/  LDS.64 R34, [R51+0x3800] ;  /* 0x0038000033227984 */ /* 0x000fe80000000a00 */
[----:B------:R-:W-:Y:S01]  /*2100*/  LDS.64 R36, [R51+0x4000] ;  /* 0x0040000033247984 */ /* 0x000fe20000000a00 */
[----:B------:R-:W-:Y:S01]  /*2110*/  BAR.SYNC.DEFER_BLOCKING 0x0 ;  /* 0x0000000000007b1d */ /* 0x000fe20000010000 */
[----:B--2---:R-:W-:-:S05]  /*2120*/  @!P6 LOP3.LUT R5, R5, 0x80000000, RZ, 0x3c, !PT ;  /* 0x800000000505e812 */ /* 0x004fca00078e3cff */
[----:B-----5:R-:W-:Y:S04]  /*2130*/  STS.64 [R47], R2 ;  /* 0x000000022f007388 */ /* 0x020fe80000000a00 */
[----:B------:R2:W-:Y:S01]  /*2140*/  STS.64 [R49], R12 ;  /* 0x0000000c31007388 */ /* 0x0005e20000000a00 */
[----:B---3--:R-:W-:-:S03]  /*2150*/  @!P5 LOP3.LUT R33, R33, 0x80000000, RZ, 0x3c, !PT ;  /* 0x800000002121d812 */ /* 0x008fc600078e3cff */
[----:B------:R3:W-:Y:S04]  /*2160*/  STS.64 [R53], R14 ;  /* 0x0000000e35007388 */ /* 0x0007e80000000a00 */
[----:B------:R4:W-:Y:S04]  /*2170*/  STS.64 [R55], R16 ;  /* 0x0000001037007388 */ /* 0x0009e80000000a00 */
[----:B------:R-:W-:Y:S01]  /*2180*/  STS.64 [R57], R18 ;  /* 0x0000001239007388 */ /* 0x000fe20000000a00 */
[C---:B--2---:R-:W-:Y:S02]  /*2190*/  VIADD R12, R0.reuse, 0x100 ;  /* 0x00000100000c7836 */ /* 0x044fe40000000000 */
[C---:B------:R-:W-:Y:S01]  /*21a0*/  VIADD R13, R0.reuse, 0x200 ;  /* 0x00000200000d7836 */ /* 0x040fe20000000000 */
[----:B------:R-:W-:Y:S01]  /*21b0*/  STS.64 [R61], R20 ;  /* 0x000000143d007388 */ /* 0x000fe20000000a00 */
[----:B---3--:R-:W-:Y:S01]  /*21c0*/  VIADD R14, R0, 0x300 ;  /* 0x00000300000e7836 */ /* 0x008fe20000000000 */
[----:B------:R-:W-:-:S02]  /*21d0*/  ISETP.GE.U32.AND P0, PT, R12, UR5, PT ;  /* 0x000000050c007c0c */ /* 0x000fc4000bf06070 */
[----:B------:R-:W-:Y:S01]  /*21e0*/  STS.64 [R59], R22 ;  /* 0x000000163b007388 */ /* 0x000fe20000000a00 */
[----:B----4-:R-:W-:Y:S02]  /*21f0*/  LOP3.LUT R16, R0, 0x400, RZ, 0xfc, !PT ;  /* 0x0000040000107812 */ /* 0x010fe400078efcff */
[----:B------:R-:W-:Y:S01]  /*2200*/  ISETP.GE.U32.AND P1, PT, R13, UR5, PT ;  /* 0x000000050d007c0c */ /* 0x000fe2000bf26070 */
[----:B------:R2:W-:Y:S01]  /*2210*/  STS.64 [R63], R24 ;  /* 0x000000183f007388 */ /* 0x0005e20000000a00 */
[----:B------:R-:W-:Y:S02]  /*2220*/  ISETP.GE.U32.AND P2, PT, R14, UR5, PT ;  /* 0x000000050e007c0c */ /* 0x000fe4000bf46070 */
[----:B------:R-:W-:Y:S01]  /*2230*/  ISETP.GE.U32.AND P3, PT, R16, UR5, PT ;  /* 0x0000000510007c0c */ /* 0x000fe2000bf66070 */
[----:B------:R1:W-:Y:S03]  /*2240*/  STS.64 [R65], R26 ;  /* 0x0000001a41007388 */ /* 0x0003e60000000a00 */
[----:B------:R-:W-:Y:S01]  /*2250*/  @!P0 LOP3.LUT R7, R7, 0x80000000, RZ, 0x3c, !PT ;  /* 0x8000000007078812 */ /* 0x000fe200078e3cff */
[----:B------:R-:W-:Y:S01]  /*2260*/  BAR.SYNC.DEFER_BLOCKING 0x0 ;  /* 0x0000000000007b1d */ /* 0x000fe20000010000 */
[----:B--2---:R-:W-:-:S03]  /*2270*/  VIADD R24, R0, 0x500 ;  /* 0x0000050000187836 */ /* 0x004fc60000000000 */
[----:B------:R-:W-:Y:S02]  /*2280*/  @!P1 LOP3.LUT R9, R9, 0x80000000, RZ, 0x3c, !PT ;  /* 0x8000000009099812 */ /* 0x000fe400078e3cff */
[----:B------:R-:W-:Y:S01]  /*2290*/  @!P2 LOP3.LUT R11, R11, 0x80000000, RZ, 0x3c, !PT ;  /* 0x800000000b0ba812 */ /* 0x000fe200078e3cff */
[----:B-1----:R-:W-:Y:S01]  /*22a0*/  IMAD.WIDE.U32 R26, R0, 0x8, R42 ;  /* 0x00000008001a7825 */ /* 0x002fe200078e002a */
[----:B------:R-:W-:Y:S02]  /*22b0*/  ISETP.GE.U32.AND P4, PT, R24, UR5, PT ;  /* 0x0000000518007c0c */ /* 0x000fe4000bf86070 */
[----:B------:R-:W-:Y:S01]  /*22c0*/  @!P3 LOP3.LUT R29, R29, 0x80000000, RZ, 0x3c, !PT ;  /* 0x800000001d1db812 */ /* 0x000fe200078e3cff */
[----:B0-----:R-:W-:-:S04]  /*22d0*/  IMAD.WIDE.U32 R24, R0, 0x8, R40 ;  /* 0x0000000800187825 */ /* 0x001fc800078e0028 */
[C---:B------:R-:W-:Y:S01]  /*22e0*/  VIADD R40, R0.reuse, 0x700 ;  /* 0x0000070000287836 */ /* 0x040fe20000000000 */
[----:B------:R-:W-:-:S05]  /*22f0*/  LOP3.LUT R0, R0, 0x800, RZ, 0xfc, !PT ;  /* 0x0000080000007812 */ /* 0x000fca00078efcff */
[----:B------:R-:W-:Y:S01]  /*2300*/  @!P4 LOP3.LUT R31, R31, 0x80000000, RZ, 0x3c, !PT ;  /* 0x800000001f1fc812 */ /* 0x000fe200078e3cff */
[----:B------:R-:W0:Y:S04]  /*2310*/  @!P6 LDS.64 R38, [R51] ;  /* 0x000000003326e984 */ /* 0x000e280000000a00 */
[----:B------:R-:W1:Y:S04]  /*2320*/  LDS.64 R2, [R51+0x800] ;  /* 0x0008000033027984 */ /* 0x000e680000000a00 */
[----:B------:R-:W2:Y:S04]  /*2330*/  LDS.64 R12, [R51+0x1000] ;  /* 0x00100000330c7984 */ /* 0x000ea80000000a00 */
[----:B------:R-:W3:Y:S04]  /*2340*/  LDS.64 R14, [R51+0x1800] ;  /* 0x00180000330e7984 */ /* 0x000ee80000000a00 */
[----:B------:R-:W4:Y:S04]  /*2350*/  LDS.64 R16, [R51+0x2000] ;  /* 0x0020000033107984 */ /* 0x000f280000000a00 */
[----:B------:R-:W4:Y:S04]  /*2360*/  LDS.64 R18, [R51+0x2800] ;  /* 0x0028000033127984 */ /* 0x000f280000000a00 */
[----:B------:R-:W4:Y:S04]  /*2370*/  LDS.64 R20, [R51+0x3000] ;  /* 0x0030000033147984 */ /* 0x000f280000000a00 */
[----:B------:R-:W4:Y:S04]  /*2380*/  LDS.64 R22, [R51+0x3800] ;  /* 0x0038000033167984 */ /* 0x000f280000000a00 */
[----:B------:R1:W-:Y:S04]  /*2390*/  @!P6 STG.E.64 desc[UR10][R24.64], R4 ;  /* 0x000000041800e986 */ /* 0x0003e8000c101b0a */
[----:B0-----:R0:W-:Y:S01]  /*23a0*/  @!P6 STG.E.64 desc[UR10][R26.64], R38 ;  /* 0x000000261a00e986 */ /* 0x0011e2000c101b0a */
[----:B------:R-:W-:-:S03]  /*23b0*/  ISETP.GE.U32.AND P6, PT, R40, UR5, PT ;  /* 0x0000000528007c0c */ /* 0x000fc6000bfc6070 */
[----:B------:R0:W-:Y:S04]  /*23c0*/  @!P0 STG.E.64 desc[UR10][R24.64+0x800], R6 ;  /* 0x0008000618008986 */ /* 0x0001e8000c101b0a */
[----:B-1----:R0:W-:Y:S01]  /*23d0*/  @!P0 STG.E.64 desc[UR10][R26.64+0x800], R2 ;  /* 0x000800021a008986 */ /* 0x0021e2000c101b0a */
[----:B------:R-:W-:-:S03]  /*23e0*/  ISETP.GE.U32.AND P0, PT, R0, UR5, PT ;  /* 0x0000000500007c0c */ /* 0x000fc6000bf06070 */
[----:B------:R0:W-:Y:S02]  /*23f0*/  @!P1 STG.E.64 desc[UR10][R24.64+0x1000], R8 ;  /* 0x0010000818009986 */ /* 0x0001e4000c101b0a */
[----:B------:R-:W-:Y:S02]  /*2400*/  @!P6 LOP3.LUT R35, R35, 0x80000000, RZ, 0x3c, !PT ;  /* 0x800000002323e812 */ /* 0x000fe400078e3cff */
[----:B--2---:R0:W-:Y:S04]  /*2410*/  @!P1 STG.E.64 desc[UR10][R26.64+0x1000], R12 ;  /* 0x0010000c1a009986 */ /* 0x0041e8000c101b0a */
[----:B------:R0:W-:Y:S04]  /*2420*/  @!P2 STG.E.64 desc[UR10][R24.64+0x1800], R10 ;  /* 0x0018000a1800a986 */ /* 0x0001e8000c101b0a */
[----:B---3--:R0:W-:Y:S04]  /*2430*/  @!P2 STG.E.64 desc[UR10][R26.64+0x1800], R14 ;  /* 0x0018000e1a00a986 */ /* 0x0081e8000c101b0a */
[----:B------:R0:W-:Y:S04]  /*2440*/  @!P3 STG.E.64 desc[UR10][R24.64+0x2000], R28 ;  /* 0x0020001c1800b986 */ /* 0x0001e8000c101b0a */
[----:B----4-:R0:W-:Y:S04]  /*2450*/  @!P3 STG.E.64 desc[UR10][R26.64+0x2000], R16 ;  /* 0x002000101a00b986 */ /* 0x0101e8000c101b0a */
[----:B------:R0:W-:Y:S04]  /*2460*/  @!P4 STG.E.64 desc[UR10][R24.64+0x2800], R30 ;  /* 0x0028001e1800c986 */ /* 0x0001e8000c101b0a */
[----:B------:R0:W-:Y:S04]  /*2470*/  @!P4 STG.E.64 desc[UR10][R26.64+0x2800], R18 ;  /* 0x002800121a00c986 */ /* 0x0001e8000c101b0a */
[----:B------:R0:W-:Y:S04]  /*2480*/  @!P5 STG.E.64 desc[UR10][R24.64+0x3000], R32 ;  /* 0x003000201800d986 */ /* 0x0001e8000c101b0a */
[----:B------:R0:W-:Y:S04]  /*2490*/  @!P5 STG.E.64 desc[UR10][R26.64+0x3000], R20 ;  /* 0x003000141a00d986 */ /* 0x0001e8000c101b0a */
[----:B------:R0:W-:Y:S04]  /*24a0*/  @!P6 STG.E.64 desc[UR10][R24.64+0x3800], R34 ;  /* 0x003800221800e986 */ /* 0x0001e8000c101b0a */
[----:B------:R0:W-:Y:S01]  /*24b0*/  @!P6 STG.E.64 desc[UR10][R26.64+0x3800], R22 ;  /* 0x003800161a00e986 */ /* 0x0001e2000c101b0a */
[----:B------:R-:W-:Y:S05]  /*24c0*/  @P0 EXIT ;  /* 0x000000000000094d */ /* 0x000fea0003800000 */
[----:B0-----:R-:W0:Y:S01]  /*24d0*/  LDS.64 R2, [R51+0x4000] ;  /* 0x0040000033027984 */ /* 0x001e220000000a00 */
[----:B------:R-:W-:-:S05]  /*24e0*/  LOP3.LUT R37, R37, 0x80000000, RZ, 0x3c, !PT ;  /* 0x8000000025257812 */ /* 0x000fca00078e3cff */
[----:B------:R-:W-:Y:S04]  /*24f0*/  STG.E.64 desc[UR10][R24.64+0x4000], R36 ;  /* 0x0040002418007986 */ /* 0x000fe8000c101b0a */
[----:B0-----:R-:W-:Y:S01]  /*2500*/  STG.E.64 desc[UR10][R26.64+0x4000], R2 ;  /* 0x004000021a007986 */ /* 0x001fe2000c101b0a */
[----:B------:R-:W-:Y:S05]  /*2510*/  EXIT ;  /* 0x000000000000794d */ /* 0x000fea0003800000 */
.L_x_186:
        /* <DEDUP_REMOVED lines=14> */
.L_x_1334:


//--------------------- .text._ZN3cub18CUB_300001_SM_10006detail10radix_sort29DeviceRadixSortOnesweepKernelINS1_5radix10policy_hubIxxjE10Policy1000ELNS0_9SortOrderE0ExxjiiNS1_21identity_decomposer_tEEEvPT5_SB_PT3_PKSC_PT1_PKSG_PT2_PKSK_T4_iiT6_ --------------------------
	.section	.text._ZN3cub18CUB_300001_SM_10006detail10radix_sort29DeviceRadixSortOnesweepKernelINS1_5radix10policy_hubIxxjE10Policy1000ELNS0_9SortOrderE0ExxjiiNS1_21identity_decomposer_tEEEvPT5_SB_PT3_PKSC_PT1_PKSG_PT2_PKSK_T4_iiT6_,"ax",@progbits
	.align	128
        .global         _ZN3cub18CUB_300001_SM_10006detail10radix_sort29DeviceRadixSortOnesweepKernelINS1_5radix10policy_hubIxxjE10Policy1000ELNS0_9SortOrderE0ExxjiiNS1_21identity_decomposer_tEEEvPT5_SB_PT3_PKSC_PT1_PKSG_PT2_PKSK_T4_iiT6_
        .type           _ZN3cub18CUB_300001_SM_10006detail10radix_sort29DeviceRadixSortOnesweepKernelINS1_5radix10policy_hubIxxjE10Policy1000ELNS0_9SortOrderE0ExxjiiNS1_21identity_decomposer_tEEEvPT5_SB_PT3_PKSC_PT1_PKSG_PT2_PKSK_T4_iiT6_,@function
        .size           _ZN3cub18CUB_300001_SM_10006detail10radix_sort29DeviceRadixSortOnesweepKernelINS1_5radix10policy_hubIxxjE10Policy1000ELNS0_9SortOrderE0ExxjiiNS1_21identity_decomposer_tEEEvPT5_SB_PT3_PKSC_PT1_PKSG_PT2_PKSK_T4_iiT6_,(.L_x_1335 - _ZN3cub18CUB_300001_SM_10006detail10radix_sort29DeviceRadixSortOnesweepKernelINS1_5radix10policy_hubIxxjE10Policy1000ELNS0_9SortOrderE0ExxjiiNS1_21identity_decomposer_tEEEvPT5_SB_PT3_PKSC_PT1_PKSG_PT2_PKSK_T4_iiT6_)
        .other          _ZN3cub18CUB_300001_SM_10006detail10radix_sort29DeviceRadixSortOnesweepKernelINS1_5radix10policy_hubIxxjE10Policy1000ELNS0_9SortOrderE0ExxjiiNS1_21identity_decomposer_tEEEvPT5_SB_PT3_PKSC_PT1_PKSG_PT2_PKSK_T4_iiT6_,@"STO_CUDA_ENTRY STV_DEFAULT"
_ZN3cub18CUB_300001_SM_10006detail10radix_sort29DeviceRadixSortOnesweepKernelINS1_5radix10policy_hubIxxjE10Policy1000ELNS0_9SortOrderE0ExxjiiNS1_21identity_decomposer_tEEEvPT5_SB_PT3_PKSC_PT1_PKSG_PT2_PKSK_T4_iiT6_:
.text._ZN3cub18CUB_300001_SM_10006detail10radix_sort29DeviceRadixSortOnesweepKernelINS1_5radix10policy_hubIxxjE10Policy1000ELNS0_9SortOrderE0ExxjiiNS1_21identity_decomposer_tEEEvPT5_SB_PT3_PKSC_PT1_PKSG_PT2_PKSK_T4_iiT6_:
        /* <DEDUP_REMOVED lines=16> */
.L_x_188:
[----:B------:R-:W-:Y:S05]  /*0100*/  BSYNC.RECONVERGENT B0 ;  /* 0x0000000000007941 */ /* 0x000fea0003800200 */
.L_x_187:
[----:B------:R-:W-:Y:S01]  /*0110*/  BAR.SYNC.DEFER_BLOCKING 0x0 ;  /* 0x0000000000007b1d */ /* 0x000fe20000010000 */
[----:B------:R-:W-:-:S05]  /*0120*/  SHF.R.U32.HI R8, RZ, 0x5, R5 ;  /* 0x00000005ff087819 */ /* 0x000fca0000011605 */
[----:B------:R-:W1:Y:S01]  /*0130*/  LDCU UR4, c[0x0][0x3c0] ;  /* 0x00007800ff0477ac */ /* 0x000e620008000800 */
[----:B------:R-:W2:Y:S01]  /*0140*/  S2R R6, SR_LANEID ;  /* 0x0000000000067919 */ /* 0x000ea20000000000 */
[----:B------:R-:W3:Y:S02]  /*0150*/  LDS R7, [R9+0x9000] ;  /* 0x0090000009077984 */ /* 0x000ee40000000800 */
[----:B---3--:R-:W-:-:S04]  /*0160*/  IMAD R49, R7, 0x1200, RZ ;  /* 0x0000120007317824 */ /* 0x008fc800078e02ff */
        /* <DEDUP_REMOVED lines=24> */
.L_x_189:
[----:B------:R-:W1:Y:S01]  /*02f0*/  LDCU.64 UR6, c[0x0][0x3a8] ;  /* 0x00007500ff0677ac */ /* 0x000e620008000a00 */
[C---:B------:R-:W-:Y:S01]  /*0300*/  LOP3.LUT R0, R5.reuse, 0x1f, RZ, 0xc0, !PT ;  /* 0x0000001f05007812 */ /* 0x040fe200078ec0ff */
[----:B------:R-:W-:Y:S01]  /*0310*/  IMAD.MOV.U32 R32, RZ, RZ, -0x1 ;  /* 0xffffffffff207424 */ /* 0x000fe200078e00ff */
[----:B------:R-:W-:Y:S01]  /*0320*/  LOP3.LUT R3, R5, 0x3e0, RZ, 0xc0, !PT ;  /* 0x000003e005037812 */ /* 0x000fe200078ec0ff */
[----:B------:R-:W-:Y:S01]  /*0330*/  IMAD.MOV.U32 R33, RZ, RZ, 0x7fffffff ;  /* 0x7fffffffff217424 */ /* 0x000fe200078e00ff */
[----:B------:R-:W-:Y:S01]  /*0340*/  IADD3 R11, PT, PT, -R49, UR4, RZ ;  /* 0x00000004310b7c10 */ /* 0x000fe2000fffe1ff */
[----:B------:R-:W-:Y:S02]  /*0350*/  IMAD.MOV.U32 R30, RZ, RZ, -0x1 ;  /* 0xffffffffff1e7424 */ /* 0x000fe400078e00ff */
[----:B------:R-:W-:Y:S02]  /*0360*/  IMAD R0, R3, 0xc, R0 ;  /* 0x0000000c03007824 */ /* 0x000fe400078e0200 */
[----:B------:R-:W-:-:S02]  /*0370*/  IMAD.MOV.U32 R31, RZ, RZ, 0x7fffffff ;  /* 0x7fffffffff1f7424 */ /* 0x000fc400078e00ff */
[C---:B------:R-:W-:Y:S01]  /*0380*/  VIADD R10, R0.reuse, 0x40 ;  /* 0x00000040000a7836 */ /* 0x040fe20000000000 */
[----:B------:R-:W-:Y:S01]  /*0390*/  IADD3 R36, P0, PT, R49, R0, RZ ;  /* 0x0000000031247210 */ /* 0x000fe20007f1e0ff */
[C---:B0-----:R-:W-:Y:S01]  /*03a0*/  VIADD R2, R0.reuse, 0x20 ;  /* 0x0000002000027836 */ /* 0x041fe20000000000 */
[CC--:B------:R-:W-:Y:S01]  /*03b0*/  ISETP.GE.AND P3, PT, R0.reuse, R11.reuse, PT ;  /* 0x0000000b0000720c */ /* 0x0c0fe20003f66270 */
[----:B------:R-:W-:Y:S01]  /*03c0*/  VIADD R12, R0, 0x60 ;  /* 0x00000060000c7836 */ /* 0x000fe20000000000 */
[-C--:B------:R-:W-:Y:S01]  /*03d0*/  ISETP.GE.AND P6, PT, R10, R11.reuse, PT ;  /* 0x0000000b0a00720c */ /* 0x080fe20003fc6270 */
[----:B------:R-:W-:Y:S01]  /*03e0*/  VIADD R10, R0, 0x80 ;  /* 0x00000080000a7836 */ /* 0x000fe20000000000 */
[-C--:B------:R-:W-:Y:S01]  /*03f0*/  ISETP.GE.AND P2, PT, R2, R11.reuse, PT ;  /* 0x0000000b0200720c */ /* 0x080fe20003f46270 */
[----:B------:R-:W-:Y:S01]  /*0400*/  IMAD.X R91, RZ, RZ, RZ, P0 ;  /* 0x000000ffff5b7224 */ /* 0x000fe200000e06ff */
[----:B-1----:R-:W-:Y:S01]  /*0410*/  LEA R2, P4, R36, UR6, 0x3 ;  /* 0x0000000624027c11 */ /* 0x002fe2000f8818ff */
[----:B------:R-:W-:Y:S01]  /*0420*/  IMAD.MOV.U32 R28, RZ, RZ, -0x1 ;  /* 0xffffffffff1c7424 */ /* 0x000fe200078e00ff */
[-C--:B------:R-:W-:Y:S01]  /*0430*/  ISETP.GE.AND P5, PT, R12, R11.reuse, PT ;  /* 0x0000000b0c00720c */ /* 0x080fe20003fa6270 */
[----:B------:R-:W-:Y:S01]  /*0440*/  VIADD R12, R0, 0xa0 ;  /* 0x000000a0000c7836 */ /* 0x000fe20000000000 */
[-C--:B------:R-:W-:Y:S01]  /*0450*/  ISETP.GE.AND P1, PT, R10, R11.reuse, PT ;  /* 0x0000000b0a00720c */ /* 0x080fe20003f26270 */
[----:B------:R-:W-:Y:S01]  /*0460*/  VIADD R10, R0, 0xe0 ;  /* 0x000000e0000a7836 */ /* 0x000fe20000000000 */
[----:B------:R-:W-:Y:S01]  /*0470*/  LEA.HI.X R3, R36, UR7, R91, 0x3, P4 ;  /* 0x0000000724037c11 */ /* 0x000fe2000a0f1c5b */
[----:B------:R-:W-:Y:S01]  /*0480*/  IMAD.MOV.U32 R29, RZ, RZ, 0x7fffffff ;  /* 0x7fffffffff1d7424 */ /* 0x000fe200078e00ff */
[----:B------:R-:W-:Y:S01]  /*0490*/  ISETP.GE.AND P0, PT, R12, R11, PT ;  /* 0x0000000b0c00720c */ /* 0x000fe20003f06270 */
[----:B------:R-:W-:-:S02]  /*04a0*/  VIADD R12, R0, 0x100 ;  /* 0x00000100000c7836 */ /* 0x000fc40000000000 */
[----:B------:R1:W5:Y:S01]  /*04b0*/  @!P3 LDG.E.64 R32, desc[UR8][R2.64] ;  /* 0x000000080220b981 */ /* 0x000362000c1e1b00 */
[-C--:B------:R-:W-:Y:S01]  /*04c0*/  ISETP.GE.AND P3, PT, R10, R11.reuse, PT ;  /* 0x0000000b0a00720c */ /* 0x080fe20003f66270 */
[----:B------:R-:W-:Y:S02]  /*04d0*/  VIADD R10, R0, 0x120 ;  /* 0x00000120000a7836 */ /* 0x000fe40000000000 */
[----:B------:R1:W5:Y:S01]  /*04e0*/  @!P2 LDG.E.64 R30, desc[UR8][R2.64+0x100] ;  /* 0x00010008021ea981 */ /* 0x000362000c1e1b00 */
[----:B------:R-:W-:Y:S01]  /*04f0*/  IMAD.MOV.U32 R24, RZ, RZ, -0x1 ;  /* 0xffffffffff187424 */ /* 0x000fe200078e00ff */
[-C--:B------:R-:W-:Y:S01]  /*0500*/  ISETP.GE.AND P2, PT, R12, R11.reuse, PT ;  /* 0x0000000b0c00720c */ /* 0x080fe20003f46270 */
[----:B------:R-:W-:Y:S01]  /*0510*/  IMAD.MOV.U32 R25, RZ, RZ, 0x7fffffff ;  /* 0x7fffffffff197424 */ /* 0x000fe200078e00ff */
[----:B------:R1:W5:Y:S01]  /*0520*/  @!P6 LDG.E.64 R28, desc[UR8][R2.64+0x200] ;  /* 0x00020008021ce981 */ /* 0x000362000c1e1b00 */
[----:B------:R-:W-:Y:S01]  /*0530*/  IMAD.MOV.U32 R22, RZ, RZ, -0x1 ;  /* 0xffffffffff167424 */ /* 0x000fe200078e00ff */
[----:B------:R-:W-:Y:S01]  /*0540*/  ISETP.GE.AND P6, PT, R10, R11, PT ;  /* 0x0000000b0a00720c */ /* 0x000fe20003fc6270 */
[----:B------:R-:W-:-:S02]  /*0550*/  IMAD.MOV.U32 R23, RZ, RZ, 0x7fffffff ;  /* 0x7fffffffff177424 */ /* 0x000fc400078e00ff */
[C---:B------:R-:W-:Y:S01]  /*0560*/  VIADD R14, R0.reuse, 0xc0 ;  /* 0x000000c0000e7836 */ /* 0x040fe20000000000 */
[----:B------:R1:W5:Y:S01]  /*0570*/  @!P5 LDG.E.64 R24, desc[UR8][R2.64+0x300] ;  /* 0x000300080218d981 */ /* 0x000362000c1e1b00 */
[C---:B------:R-:W-:Y:S02]  /*0580*/  VIADD R12, R0.reuse, 0x140 ;  /* 0x00000140000c7836 */ /* 0x040fe40000000000 */
[----:B------:R-:W-:Y:S01]  /*0590*/  VIADD R10, R0, 0x160 ;  /* 0x00000160000a7836 */ /* 0x000fe20000000000 */
[----:B------:R1:W5:Y:S01]  /*05a0*/  @!P1 LDG.E.64 R22, desc[UR8][R2.64+0x400] ;  /* 0x0004000802169981 */ /* 0x000362000c1e1b00 */
[-C--:B------:R-:W-:Y:S02]  /*05b0*/  ISETP.GE.AND P4, PT, R14, R11.reuse, PT ;  /* 0x0000000b0e00720c */ /* 0x080fe40003f86270 */
[-C--:B------:R-:W-:Y:S02]  /*05c0*/  ISETP.GE.AND P5, PT, R12, R11.reuse, PT ;  /* 0x0000000b0c00720c */ /* 0x080fe40003fa6270 */
[----:B------:R-:W-:Y:S01]  /*05d0*/  ISETP.GE.AND P1, PT, R10, R11, PT ;  /* 0x0000000b0a00720c */ /* 0x000fe20003f26270 */
[----:B------:R-:W-:-:S02]  /*05e0*/  IMAD.MOV.U32 R26, RZ, RZ, -0x1 ;  /* 0xffffffffff1a7424 */ /* 0x000fc400078e00ff */
[----:B------:R-:W-:Y:S02]  /*05f0*/  IMAD.MOV.U32 R27, RZ, RZ, 0x7fffffff ;  /* 0x7fffffffff1b7424 */ /* 0x000fe400078e00ff */
[----:B------:R-:W-:Y:S02]  /*0600*/  IMAD.MOV.U32 R20, RZ, RZ, -0x1 ;  /* 0xffffffffff147424 */ /* 0x000fe400078e00ff */
[----:B------:R-:W-:Y:S02]  /*0610*/  IMAD.MOV.U32 R21, RZ, RZ, 0x7fffffff ;  /* 0x7fffffffff157424 */ /* 0x000fe400078e00ff */
[----:B------:R-:W-:Y:S01]  /*0620*/  IMAD.MOV.U32 R18, RZ, RZ, -0x1 ;  /* 0xffffffffff127424 */ /* 0x000fe200078e00ff */
[----:B------:R1:W5:Y:S01]  /*0630*/  @!P0 LDG.E.64 R26, desc[UR8][R2.64+0x500] ;  /* 0x00050008021a8981 */ /* 0x000362000c1e1b00 */
[----:B------:R-:W-:Y:S02]  /*0640*/  IMAD.MOV.U32 R19, RZ, RZ, 0x7fffffff ;  /* 0x7fffffffff137424 */ /* 0x000fe400078e00ff */
[----:B------:R-:W-:Y:S01]  /*0650*/  IMAD.MOV.U32 R16, RZ, RZ, -0x1 ;  /* 0xffffffffff107424 */ /* 0x000fe200078e00ff */
[----:B------:R1:W5:Y:S01]  /*0660*/  @!P4 LDG.E.64 R20, desc[UR8][R2.64+0x600] ;  /* 0x000600080214c981 */ /* 0x000362000c1e1b00 */
[----:B------:R-:W-:-:S02]  /*0670*/  IMAD.MOV.U32 R17, RZ, RZ, 0x7fffffff ;  /* 0x7fffffffff117424 */ /* 0x000fc400078e00ff */
[----:B------:R-:W-:Y:S01]  /*0680*/  IMAD.MOV.U32 R14, RZ, RZ, -0x1 ;  /* 0xffffffffff0e7424 */ /* 0x000fe200078e00ff */
[----:B------:R1:W5:Y:S01]  /*0690*/  @!P3 LDG.E.64 R18, desc[UR8][R2.64+0x700] ;  /* 0x000700080212b981 */ /* 0x000362000c1e1b00 */
[----:B------:R-:W-:Y:S02]  /*06a0*/  IMAD.MOV.U32 R15, RZ, RZ, 0x7fffffff ;  /* 0x7fffffffff0f7424 */ /* 0x000fe400078e00ff */
[----:B------:R-:W-:Y:S01]  /*06b0*/  IMAD.MOV.U32 R12, RZ, RZ, -0x1 ;  /* 0xffffffffff0c7424 */ /* 0x000fe200078e00ff */
[----:B------:R1:W5:Y:S01]  /*06c0*/  @!P2 LDG.E.64 R16, desc[UR8][R2.64+0x800] ;  /* 0x000800080210a981 */ /* 0x000362000c1e1b00 */
[----:B------:R-:W-:Y:S02]  /*06d0*/  IMAD.MOV.U32 R13, RZ, RZ, 0x7fffffff ;  /* 0x7fffffffff0d7424 */ /* 0x000fe400078e00ff */
[----:B------:R-:W-:Y:S01]  /*06e0*/  IMAD.MOV.U32 R10, RZ, RZ, -0x1 ;  /* 0xffffffffff0a7424 */ /* 0x000fe200078e00ff */
[----:B------:R1:W5:Y:S01]  /*06f0*/  @!P6 LDG.E.64 R14, desc[UR8][R2.64+0x900] ;  /* 0x00090008020ee981 */ /* 0x000362000c1e1b00 */
[----:B------:R-:W-:-:S03]  /*0700*/  IMAD.MOV.U32 R11, RZ, RZ, 0x7fffffff ;  /* 0x7fffffffff0b7424 */ /* 0x000fc600078e00ff */
[----:B------:R1:W5:Y:S04]  /*0710*/  @!P5 LDG.E.64 R12, desc[UR8][R2.64+0xa00] ;  /* 0x000a0008020cd981 */ /* 0x000368000c1e1b00 */
[----:B------:R1:W5:Y:S02]  /*0720*/  @!P1 LDG.E.64 R10, desc[UR8][R2.64+0xb00] ;  /* 0x000b0008020a9981 */ /* 0x000364000c1e1b00 */
.L_x_190:
[----:B01----:R-:W-:Y:S01]  /*0730*/  VIMNMX R3, PT, PT, R6, 0xe0, !PT ;  /* 0x000000e006037848 */ /* 0x003fe20007fe0100 */
[----:B------:R-:W0:Y:S01]  /*0740*/  LDCU UR4, c[0x0][0x3c8] ;  /* 0x00007900ff0477ac */ /* 0x000e220008000800 */
[----:B------:R-:W-:Y:S01]  /*0750*/  BSSY.RECONVERGENT B0, `(.L_x_191) ;  /* 0x0000029000007945 */ /* 0x000fe20003800200 */
[----:B------:R-:W-:Y:S01]  /*0760*/  IMAD.SHL.U32 R2, R8, 0x400, RZ ;  /* 0x0000040008027824 */ /* 0x000fe200078e00ff */
[--C-:B------:R-:W-:Y:S01]  /*0770*/  IADD3 R3, PT, PT, R3, 0x1f, -R6.reuse ;  /* 0x0000001f03037810 */ /* 0x100fe20007ffe806 */
[----:B------:R-:W-:Y:S01]  /*0780*/  UMOV UR5, 0xffffffff ;  /* 0xffffffff00057882 */ /* 0x000fe20000000000 */
[----:B-----5:R-:W-:Y:S02]  /*0790*/  LOP3.LUT R43, R21, 0x80000000, RZ, 0x3c, !PT ;  /* 0x80000000152b7812 */ /* 0x020fe400078e3cff */
[C---:B------:R-:W-:Y:S02]  /*07a0*/  ISETP.GE.U32.AND P0, PT, R3.reuse, 0x1e0, PT ;  /* 0x000001e00300780c */ /* 0x040fe40003f06070 */
[----:B------:R-:W-:Y:S01]  /*07b0*/  LEA.HI R34, R3, 0x1, RZ, 0x1b ;  /* 0x0000000103227811 */ /* 0x000fe200078fd8ff */
[----:B------:R-:W-:Y:S01]  /*07c0*/  IMAD.MOV.U32 R3, RZ, RZ, R6 ;  /* 0x000000ffff037224 */ /* 0x000fe200078e0006 */
[----:B------:R-:W-:-:S02]  /*07d0*/  LOP3.LUT R35, R19, 0x80000000, RZ, 0x3c, !PT ;  /* 0x8000000013237812 */ /* 0x000fc400078e3cff */
[----:B------:R-:W-:Y:S02]  /*07e0*/  LOP3.LUT R38, R34, 0xf, RZ, 0xc0, !PT ;  /* 0x0000000f22267812 */ /* 0x000fe400078ec0ff */
[----:B------:R-:W-:Y:S02]  /*07f0*/  LOP3.LUT R37, R17, 0x80000000, RZ, 0x3c, !PT ;  /* 0x8000000011257812 */ /* 0x000fe400078e3cff */
[----:B------:R-:W-:Y:S01]  /*0800*/  ISETP.NE.AND P1, PT, R38, RZ, PT ;  /* 0x000000ff2600720c */ /* 0x000fe20003f25270 */
[----:B0-----:R-:W-:Y:S01]  /*0810*/  USHF.L.U32 UR4, UR5, UR4, URZ ;  /* 0x0000000405047299 */ /* 0x001fe200080006ff */
[----:B------:R-:W-:Y:S01]  /*0820*/  LOP3.LUT R39, R15, 0x80000000, RZ, 0x3c, !PT ;  /* 0x800000000f277812 */ /* 0x000fe200078e3cff */
[----:B------:R-:W-:Y:S10]  /*0830*/  @!P0 BRA `(.L_x_192) ;  /* 0x0000000000688947 */ /* 0x000ff40003800000 */
[----:B------:R-:W-:Y:S01]  /*0840*/  IMAD R40, R6, 0x4, R2 ;  /* 0x0000000406287824 */ /* 0x000fe200078e0202 */
[----:B------:R-:W-:Y:S01]  /*0850*/  LOP3.LUT R8, R34, 0xffffff0, RZ, 0xc0, !PT ;  /* 0x0ffffff022087812 */ /* 0x000fe200078ec0ff */
[----:B------:R-:W-:-:S03]  /*0860*/  IMAD.MOV.U32 R3, RZ, RZ, R6 ;  /* 0x000000ffff037224 */ /* 0x000fc600078e0006 */
[----:B------:R-:W-:Y:S01]  /*0870*/  IADD3 R40, PT, PT, R40, 0x400, R9 ;  /* 0x0000040028287810 */ /* 0x000fe20007ffe009 */
[----:B------:R-:W-:-:S07]  /*0880*/  IMAD.MOV R8, RZ, RZ, -R8 ;  /* 0x000000ffff087224 */ /* 0x000fce00078e0a08 */
.L_x_193:
        /* <DEDUP_REMOVED lines=21> */
.L_x_192:
[----:B------:R-:W-:Y:S05]  /*09e0*/  BSYNC.RECONVERGENT B0 ;  /* 0x0000000000007941 */ /* 0x000fea0003800200 */
.L_x_191:
        /* <DEDUP_REMOVED lines=19> */
.L_x_197:
[----:B------:R-:W-:Y:S05]  /*0b20*/  BSYNC.RECONVERGENT B1 ;  /* 0x0000000000017941 */ /* 0x000fea0003800200 */
.L_x_196:
[----:B------:R-:W-:Y:S05]  /*0b30*/  @!P1 BRA `(.L_x_195) ;  /* 0x0000000000489947 */ /* 0x000fea0003800000 */
[----:B------:R-:W-:Y:S02]  /*0b40*/  ISETP.GE.U32.AND P0, PT, R45, 0x4, PT ;  /* 0x000000042d00780c */ /* 0x000fe40003f06070 */
[----:B0-----:R-:W-:-:S04]  /*0b50*/  LOP3.LUT R44, R34, 0x3, RZ, 0xc0, !PT ;  /* 0x00000003222c7812 */ /* 0x001fc800078ec0ff */
[----:B------:R-:W-:-:S07]  /*0b60*/  ISETP.NE.AND P1, PT, R44, RZ, PT ;  /* 0x000000ff2c00720c */ /* 0x000fce0003f25270 */
[C---:B------:R-:W-:Y:S02]  /*0b70*/  @P0 IMAD R45, R3.reuse, 0x4, R8 ;  /* 0x00000004032d0824 */ /* 0x040fe400078e0208 */
        /* <DEDUP_REMOVED lines=9> */
.L_x_198:
[----:B------:R-:W-:Y:S01]  /*0c10*/  VIADD R44, R44, 0x1 ;  /* 0x000000012c2c7836 */ /* 0x000fe20000000000 */
[----:B------:R0:W-:Y:S04]  /*0c20*/  STS [R2], RZ ;  /* 0x000000ff02007388 */ /* 0x0001e80000000800 */
[----:B------:R-:W-:Y:S01]  /*0c30*/  ISETP.NE.AND P0, PT, R44, RZ, PT ;  /* 0x000000ff2c00720c */ /* 0x000fe20003f05270 */
[----:B0-----:R-:W-:-:S12]  /*0c40*/  VIADD R2, R2, 0x80 ;  /* 0x0000008002027836 */ /* 0x001fd80000000000 */
[----:B------:R-:W-:Y:S05]  /*0c50*/  @P0 BRA `(.L_x_198) ;  /* 0xfffffffc00ec0947 */ /* 0x000fea000383ffff */
.L_x_195:
[----:B------:R-:W-:Y:S05]  /*0c60*/  BSYNC.RECONVERGENT B0 ;  /* 0x0000000000007941 */ /* 0x000fea0003800200 */
.L_x_194:
[----:B------:R-:W2:Y:S01]  /*0c70*/  LDCU UR7, c[0x0][0x3c4] ;  /* 0x00007880ff0777ac */ /* 0x000ea20008000800 */
[----:B------:R-:W-:Y:S01]  /*0c80*/  LOP3.LUT R57, R33, 0x80000000, RZ, 0x3c, !PT ;  /* 0x8000000021397812 */ /* 0x000fe200078e3cff */
[----:B------:R-:W-:Y:S01]  /*0c90*/  BSSY.RECONVERGENT B0, `(.L_x_199) ;  /* 0x0000062000007945 */ /* 0x000fe20003800200 */
[----:B-1----:R-:W-:Y:S01]  /*0ca0*/  LOP3.LUT R45, R29, 0x80000000, RZ, 0x3c, !PT ;  /* 0x800000001d2d7812 */ /* 0x002fe200078e3cff */
[----:B------:R-:W-:Y:S01]  /*0cb0*/  IMAD R67, R5, 0x4, R9 ;  /* 0x0000000405437824 */ /* 0x000fe200078e0209 */
[----:B------:R-:W-:Y:S01]  /*0cc0*/  LOP3.LUT R55, R31, 0x80000000, RZ, 0x3c, !PT ;  /* 0x800000001f377812 */ /* 0x000fe200078e3cff */
[----:B------:R-:W-:Y:S01]  /*0cd0*/  IMAD.MOV.U32 R66, RZ, RZ, RZ ;  /* 0x000000ffff427224 */ /* 0x000fe200078e00ff */
[----:B------:R-:W-:Y:S02]  /*0ce0*/  LOP3.LUT R53, R27, 0x80000000, RZ, 0x3c, !PT ;  /* 0x800000001b357812 */ /* 0x000fe400078e3cff */
[----:B------:R-:W-:Y:S02]  /*0cf0*/  LOP3.LUT R47, R25, 0x80000000, RZ, 0x3c, !PT ;  /* 0x80000000192f7812 */ /* 0x000fe400078e3cff */
[----:B------:R-:W-:-:S02]  /*0d00*/  LOP3.LUT R51, R23, 0x80000000, RZ, 0x3c, !PT ;  /* 0x8000000017337812 */ /* 0x000fc400078e3cff */
[----:B------:R-:W-:-:S04]  /*0d10*/  ISETP.GT.U32.AND P2, PT, R5, 0xff, PT ;  /* 0x000000ff0500780c */ /* 0x000fc80003f44070 */
[----:B------:R-:W-:Y:S02]  /*0d20*/  P2R R88, PR, RZ, 0x4 ;  /* 0x00000004ff587803 */ /* 0x000fe40000000000 */
[----:B--2---:R-:W-:Y:S02]  /*0d30*/  SHF.R.U64 R2, R32, UR7, R57 ;  /* 0x0000000720027c19 */ /* 0x004fe40008001239 */
[----:B------:R-:W-:Y:S02]  /*0d40*/  SHF.R.U64 R59, R28, UR7, R45 ;  /* 0x000000071c3b7c19 */ /* 0x000fe4000800122d */
[----:B------:R-:W-:Y:S02]  /*0d50*/  LOP3.LUT R93, R2, UR4, RZ, 0x30, !PT ;  /* 0x00000004025d7c12 */ /* 0x000fe4000f8e30ff */
[----:B------:R-:W-:Y:S02]  /*0d60*/  SHF.R.U64 R3, R30, UR7, R55 ;  /* 0x000000071e037c19 */ /* 0x000fe40008001237 */
[----:B------:R-:W-:Y:S01]  /*0d70*/  LOP3.LUT R59, R59, UR4, RZ, 0x30, !PT ;  /* 0x000000043b3b7c12 */ /* 0x000fe2000f8e30ff */
[----:B------:R-:W-:Y:S01]  /*0d80*/  IMAD R2, R93, 0x4, R8 ;  /* 0x000000045d027824 */ /* 0x000fe200078e0208 */
[----:B------:R-:W-:Y:S01]  /*0d90*/  LOP3.LUT R3, R3, UR4, RZ, 0x30, !PT ;  /* 0x0000000403037c12 */ /* 0x000fe2000f8e30ff */
[----:B------:R-:W-:Y:S01]  /*0da0*/  NOP ;  /* 0x0000000000007918 */ /* 0x000fe20000000000 */
[----:B------:R-:W-:-:S02]  /*0db0*/  SHF.R.U64 R58, R26, UR7, R53 ;  /* 0x000000071a3a7c19 */ /* 0x000fc40008001235 */
[----:B------:R1:W-:Y:S01]  /*0dc0*/  ATOMS.POPC.INC.32 RZ, [R2+URZ] ;  /* 0x0000000002ff7f8c */ /* 0x0003e2000d8000ff */
[----:B------:R-:W-:Y:S01]  /*0dd0*/  SHF.R.U64 R61, R24, UR7, R47 ;  /* 0x00000007183d7c19 */ /* 0x000fe2000800122f */
[--C-:B------:R-:W-:Y:S01]  /*0de0*/  IMAD R3, R3, 0x4, R8.reuse ;  /* 0x0000000403037824 */ /* 0x100fe200078e0208 */
[----:B------:R-:W-:Y:S02]  /*0df0*/  SHF.R.U64 R63, R22, UR7, R51 ;  /* 0x00000007163f7c19 */ /* 0x000fe40008001233 */
[----:B------:R-:W-:Y:S02]  /*0e00*/  LOP3.LUT R61, R61, UR4, RZ, 0x30, !PT ;  /* 0x000000043d3d7c12 */ /* 0x000fe4000f8e30ff */
[----:B------:R-:W-:Y:S01]  /*0e10*/  LOP3.LUT R63, R63, UR4, RZ, 0x30, !PT ;  /* 0x000000043f3f7c12 */ /* 0x000fe2000f8e30ff */
[--C-:B-1----:R-:W-:Y:S01]  /*0e20*/  IMAD R2, R59, 0x4, R8.reuse ;  /* 0x000000043b027824 */ /* 0x102fe200078e0208 */
[----:B------:R-:W-:Y:S01]  /*0e30*/  LOP3.LUT R59, R58, UR4, RZ, 0x30, !PT ;  /* 0x000000043a3b7c12 */ /* 0x000fe2000f8e30ff */
[----:B------:R1:W-:Y:S01]  /*0e40*/  ATOMS.POPC.INC.32 RZ, [R3+URZ] ;  /* 0x0000000003ff7f8c */ /* 0x0003e2000d8000ff */
[----:B------:R-:W-:Y:S01]  /*0e50*/  SHF.R.U64 R69, R20, UR7, R43 ;  /* 0x0000000714457c19 */ /* 0x000fe2000800122b */
[--C-:B------:R-:W-:Y:S01]  /*0e60*/  IMAD R63, R63, 0x4, R8.reuse ;  /* 0x000000043f3f7824 */ /* 0x100fe200078e0208 */
[----:B------:R-:W-:Y:S01]  /*0e70*/  SHF.R.U64 R75, R18, UR7, R35 ;  /* 0x00000007124b7c19 */ /* 0x000fe20008001223 */
[--C-:B------:R-:W-:Y:S01]  /*0e80*/  IMAD R62, R59, 0x4, R8.reuse ;  /* 0x000000043b3e7824 */ /* 0x100fe200078e0208 */
[----:B------:R-:W-:Y:S01]  /*0e90*/  LOP3.LUT R59, R13, 0x80000000, RZ, 0x3c, !PT ;  /* 0x800000000d3b7812 */ /* 0x000fe200078e3cff */
[----:B------:R2:W-:Y:S01]  /*0ea0*/  ATOMS.POPC.INC.32 RZ, [R2+URZ] ;  /* 0x0000000002ff7f8c */ /* 0x0005e2000d8000ff */
[----:B------:R-:W-:Y:S01]  /*0eb0*/  SHF.R.U64 R71, R16, UR7, R37 ;  /* 0x0000000710477c19 */ /* 0x000fe20008001225 */
[----:B-1----:R-:W-:Y:S01]  /*0ec0*/  IMAD R3, R61, 0x4, R8 ;  /* 0x000000043d037824 */ /* 0x002fe200078e0208 */
[----:B------:R-:W-:Y:S01]  /*0ed0*/  SHF.R.U64 R73, R14, UR7, R39 ;  /* 0x000000070e497c19 */ /* 0x000fe20008001227 */
[----:B------:R-:W1:Y:S01]  /*0ee0*/  LDC.64 R60, c[0x0][0x380] ;  /* 0x0000e000ff3c7b82 */ /* 0x000e620000000a00 */
[----:B------:R-:W-:-:S02]  /*0ef0*/  LOP3.LUT R69, R69, UR4, RZ, 0x30, !PT ;  /* 0x0000000445457c12 */ /* 0x000fc4000f8e30ff */
[----:B------:R-:W-:Y:S01]  /*0f00*/  SHF.R.U64 R65, R10, UR7, R41 ;  /* 0x000000070a417c19 */ /* 0x000fe20008001229 */
[----:B------:R3:W-:Y:S01]  /*0f10*/  ATOMS.POPC.INC.32 RZ, [R3+URZ] ;  /* 0x0000000003ff7f8c */ /* 0x0007e2000d8000ff */
[----:B--2---:R-:W-:Y:S01]  /*0f20*/  SHF.R.U64 R2, R12, UR7, R59 ;  /* 0x000000070c027c19 */ /* 0x004fe2000800123b */
[--C-:B------:R-:W-:Y:S01]  /*0f30*/  IMAD R58, R69, 0x4, R8.reuse ;  /* 0x00000004453a7824 */ /* 0x100fe200078e0208 */
[----:B------:R-:W-:Y:S01]  /*0f40*/  LOP3.LUT R75, R75, UR4, RZ, 0x30, !PT ;  /* 0x000000044b4b7c12 */ /* 0x000fe2000f8e30ff */
[----:B------:R2:W-:Y:S01]  /*0f50*/  ATOMS.POPC.INC.32 RZ, [R63+URZ] ;  /* 0x000000003fff7f8c */ /* 0x0005e2000d8000ff */
[----:B------:R-:W-:Y:S02]  /*0f60*/  LOP3.LUT R71, R71, UR4, RZ, 0x30, !PT ;  /* 0x0000000447477c12 */ /* 0x000fe4000f8e30ff */
[----:B------:R-:W-:Y:S01]  /*0f70*/  LOP3.LUT R73, R73, UR4, RZ, 0x30, !PT ;  /* 0x0000000449497c12 */ /* 0x000fe2000f8e30ff */
[----:B------:R4:W-:Y:S01]  /*0f80*/  ATOMS.POPC.INC.32 RZ, [R62+URZ] ;  /* 0x000000003eff7f8c */ /* 0x0009e2000d8000ff */
[----:B------:R-:W-:Y:S01]  /*0f90*/  LOP3.LUT R65, R65, UR4, RZ, 0x30, !PT ;  /* 0x0000000441417c12 */ /* 0x000fe2000f8e30ff */
[--C-:B---3--:R-:W-:Y:S01]  /*0fa0*/  IMAD R3, R71, 0x4, R8.reuse ;  /* 0x0000000447037824 */ /* 0x108fe200078e0208 */
[----:B--2---:R-:W-:Y:S01]  /*0fb0*/  LOP3.LUT R63, R2, UR4, RZ, 0x30, !PT ;  /* 0x00000004023f7c12 */ /* 0x004fe2000f8e30ff */
[--C-:B------:R-:W-:Y:S01]  /*0fc0*/  IMAD R2, R75, 0x4, R8.reuse ;  /* 0x000000044b027824 */ /* 0x100fe200078e0208 */
[----:B------:R2:W-:Y:S01]  /*0fd0*/  ATOMS.POPC.INC.32 RZ, [R58+URZ] ;  /* 0x000000003aff7f8c */ /* 0x0005e2000d8000ff */
[----:B------:R-:W-:-:S02]  /*0fe0*/  IMAD R65, R65, 0x4, R8 ;  /* 0x0000000441417824 */ /* 0x000fc400078e0208 */
[--C-:B----4-:R-:W-:Y:S01]  /*0ff0*/  IMAD R62, R73, 0x4, R8.reuse ;  /* 0x00000004493e7824 */ /* 0x110fe200078e0208 */
[----:B------:R2:W-:Y:S01]  /*1000*/  ATOMS.POPC.INC.32 RZ, [R2+URZ] ;  /* 0x0000000002ff7f8c */ /* 0x0005e2000d8000ff */
[----:B------:R-:W-:-:S03]  /*1010*/  IMAD R63, R63, 0x4, R8 ;  /* 0x000000043f3f7824 */ /* 0x000fc600078e0208 */
[----:B------:R2:W-:Y:S04]  /*1020*/  ATOMS.POPC.INC.32 RZ, [R3+URZ] ;  /* 0x0000000003ff7f8c */ /* 0x0005e8000d8000ff */
[----:B------:R2:W-:Y:S04]  /*1030*/  ATOMS.POPC.INC.32 RZ, [R62+URZ] ;  /* 0x000000003eff7f8c */ /* 0x0005e8000d8000ff */
[----:B------:R2:W-:Y:S04]  /*1040*/  ATOMS.POPC.INC.32 RZ, [R63+URZ] ;  /* 0x000000003fff7f8c */ /* 0x0005e8000d8000ff */
[----:B------:R2:W-:Y:S01]  /*1050*/  ATOMS.POPC.INC.32 RZ, [R65+URZ] ;  /* 0x0000000041ff7f8c */ /* 0x0005e2000d8000ff */
[----:B------:R-:W-:Y:S06]  /*1060*/  BAR.SYNC.DEFER_BLOCKING 0x0 ;  /* 0x0000000000007b1d */ /* 0x000fec0000010000 */
[----:B------:R-:W-:Y:S05]  /*1070*/  @P2 BRA `(.L_x_200) ;  /* 0x00000000008c2947 */ /* 0x000fea0003800000 */
[----:B--2---:R-:W-:Y:S04]  /*1080*/  LDS R2, [R67] ;  /* 0x0000000043027984 */ /* 0x004fe80000000800 */
[----:B------:R-:W2:Y:S04]  /*1090*/  LDS R3, [R67+0x400] ;  /* 0x0004000043037984 */ /* 0x000ea80000000800 */
[----:B------:R-:W3:Y:S04]  /*10a0*/  LDS R63, [R67+0x800] ;  /* 0x00080000433f7984 */ /* 0x000ee80000000800 */
[----:B------:R-:W4:Y:S04]  /*10b0*/  LDS R65, [R67+0xc00] ;  /* 0x000c000043417984 */ /* 0x000f280000000800 */
[----:B------:R-:W5:Y:S04]  /*10c0*/  LDS R77, [R67+0x1000] ;  /* 0x00100000434d7984 */ /* 0x000f680000000800 */
[----:B------:R-:W0:Y:S04]  /*10d0*/  LDS R79, [R67+0x1400] ;  /* 0x00140000434f7984 */ /* 0x000e280000000800 */
[----:B------:R-:W1:Y:S04]  /*10e0*/  LDS R81, [R67+0x1800] ;  /* 0x0018000043517984 */ /* 0x000e680000000800 */
[----:B------:R-:W1:Y:S04]  /*10f0*/  LDS R83, [R67+0x1c00] ;  /* 0x001c000043537984 */ /* 0x000e680000000800 */
[----:B------:R-:W1:Y:S04]  /*1100*/  LDS R85, [R67+0x2000] ;  /* 0x0020000043557984 */ /* 0x000e680000000800 */
[----:B------:R-:W1:Y:S04]  /*1110*/  LDS R87, [R67+0x2400] ;  /* 0x0024000043577984 */ /* 0x000e680000000800 */
[----:B------:R-:W1:Y:S01]  /*1120*/  LDS R89, [R67+0x2800] ;  /* 0x0028000043597984 */ /* 0x000e620000000800 */
[----:B--2---:R-:W-:-:S03]  /*1130*/  IMAD.IADD R62, R2, 0x1, R3 ;  /* 0x00000001023e7824 */ /* 0x004fc600078e0203 */
[----:B------:R-:W-:Y:S01]  /*1140*/  STS [R67+0x400], R2 ;  /* 0x0004000243007388 */ /* 0x000fe20000000800 */
[----:B---3--:R-:W-:-:S03]  /*1150*/  IMAD.IADD R64, R62, 0x1, R63 ;  /* 0x000000013e407824 */ /* 0x008fc600078e023f */
[----:B------:R-:W2:Y:S01]  /*1160*/  LDS R3, [R67+0x2c00] ;  /* 0x002c000043037984 */ /* 0x000ea20000000800 */
[----:B----4-:R-:W-:-:S03]  /*1170*/  IMAD.IADD R66, R64, 0x1, R65 ;  /* 0x0000000140427824 */ /* 0x010fc600078e0241 */
[----:B------:R-:W-:Y:S01]  /*1180*/  STS [R67+0x800], R62 ;  /* 0x0008003e43007388 */ /* 0x000fe20000000800 */
[----:B-----5:R-:W-:-:S03]  /*1190*/  IMAD.IADD R68, R66, 0x1, R77 ;  /* 0x0000000142447824 */ /* 0x020fc600078e024d */
[----:B------:R-:W-:Y:S01]  /*11a0*/  STS [R67+0xc00], R64 ;  /* 0x000c004043007388 */ /* 0x000fe20000000800 */
[----:B0-----:R-:W-:-:S03]  /*11b0*/  IMAD.IADD R70, R68, 0x1, R79 ;  /* 0x0000000144467824 */ /* 0x001fc600078e024f */
[----:B------:R-:W-:Y:S01]  /*11c0*/  STS [R67+0x1400], R68 ;  /* 0x0014004443007388 */ /* 0x000fe20000000800 */
[----:B-1----:R-:W-:-:S03]  /*11d0*/  IMAD.IADD R72, R70, 0x1, R81 ;  /* 0x0000000146487824 */ /* 0x002fc600078e0251 */
[----:B------:R-:W-:Y:S01]  /*11e0*/  STS [R67+0x1800], R70 ;  /* 0x0018004643007388 */ /* 0x000fe20000000800 */
[----:B------:R-:W-:-:S03]  /*11f0*/  IMAD.IADD R74, R72, 0x1, R83 ;  /* 0x00000001484a7824 */ /* 0x000fc600078e0253 */
[----:B------:R-:W-:Y:S01]  /*1200*/  STS [R67+0x1c00], R72 ;  /* 0x001c004843007388 */ /* 0x000fe20000000800 */
[----:B------:R-:W-:-:S03]  /*1210*/  IMAD.IADD R76, R74, 0x1, R85 ;  /* 0x000000014a4c7824 */ /* 0x000fc600078e0255 */
[----:B------:R-:W-:Y:S01]  /*1220*/  STS [R67+0x2000], R74 ;  /* 0x0020004a43007388 */ /* 0x000fe20000000800 */
[----:B------:R-:W-:-:S03]  /*1230*/  IMAD.IADD R78, R76, 0x1, R87 ;  /* 0x000000014c4e7824 */ /* 0x000fc600078e0257 */
[----:B------:R-:W-:Y:S01]  /*1240*/  STS [R67+0x2400], R76 ;  /* 0x0024004c43007388 */ /* 0x000fe20000000800 */
[----:B------:R-:W-:-:S03]  /*1250*/  IMAD.IADD R80, R78, 0x1, R89 ;  /* 0x000000014e507824 */ /* 0x000fc600078e0259 */
[----:B------:R-:W-:Y:S04]  /*1260*/  STS [R67+0x2800], R78 ;  /* 0x0028004e43007388 */ /* 0x000fe80000000800 */
[----:B------:R-:W-:Y:S04]  /*1270*/  STS [R67], RZ ;  /* 0x000000ff43007388 */ /* 0x000fe80000000800 */
[----:B------:R-:W-:Y:S04]  /*1280*/  STS [R67+0x2c00], R80 ;  /* 0x002c005043007388 */ /* 0x000fe80000000800 */
[----:B------:R2:W-:Y:S02]  /*1290*/  STS [R67+0x1000], R66 ;  /* 0x0010004243007388 */ /* 0x0005e40000000800 */
[----:B--2---:R-:W-:-:S07]  /*12a0*/  IMAD.IADD R66, R80, 0x1, R3 ;  /* 0x0000000150427824 */ /* 0x004fce00078e0203 */
.L_x_200:
[----:B------:R-:W-:Y:S05]  /*12b0*/  BSYNC.RECONVERGENT B0 ;  /* 0x0000000000007941 */ /* 0x000fea0003800200 */
.L_x_199:
[C---:B------:R-:W-:Y:S01]  /*12c0*/  ISETP.NE.AND P0, PT, R66.reuse, 0x1200, PT ;  /* 0x000012004200780c */ /* 0x040fe20003f05270 */
[----:B--2---:R-:W-:Y:S01]  /*12d0*/  IMAD R3, R7, 0x100, R5 ;  /* 0x0000010007037824 */ /* 0x004fe200078e0205 */
[----:B------:R-:W-:Y:S01]  /*12e0*/  @!P2 LOP3.LUT R77, R66, 0x40000000, RZ, 0xfc, !PT ;  /* 0x40000000424da812 */ /* 0x000fe200078efcff */
[----:B------:R-:W2:Y:S01]  /*12f0*/  LDCU.64 UR10, c[0x0][0x3b8] ;  /* 0x00007700ff0a77ac */ /* 0x000ea20008000a00 */
[----:B------:R-:W-:Y:S01]  /*1300*/  ISETP.LT.U32.AND P0, PT, R5, 0x100, !P0 ;  /* 0x000001000500780c */ /* 0x000fe20004701070 */
[----:B-1----:R-:W-:Y:S01]  /*1310*/  IMAD.WIDE R60, R3, 0x4, R60 ;  /* 0x00000004033c7825 */ /* 0x002fe200078e023c */
[----:B------:R-:W1:Y:S04]  /*1320*/  LDC.64 R62, c[0x0][0x390] ;  /* 0x0000e400ff3e7b82 */ /* 0x000e680000000a00 */
[----:B------:R3:W-:Y:S04]  /*1330*/  @!P2 STG.E.STRONG.SYS desc[UR8][R60.64], R77 ;  /* 0x0000004d3c00a986 */ /* 0x0007e8000c115908 */
[----:B------:R-:W4:Y:S08]  /*1340*/  LDC.64 R64, c[0x0][0x398] ;  /* 0x0000e600ff407b82 */ /* 0x000f300000000a00 */
[----:B------:R-:W-:Y:S06]  /*1350*/  BAR.RED.OR.DEFER_BLOCKING 0x0, P0 ;  /* 0x0000000000007b1d */ /* 0x000fec0000014800 */
[----:B------:R-:W5:Y:S01]  /*1360*/  B2R.RESULT RZ, P0 ;  /* 0x0000000000ff731c */ /* 0x000f620000004000 */
[----:B--2---:R-:W-:-:S04]  /*1370*/  LEA R2, P1, R36, UR10, 0x3 ;  /* 0x0000000a24027c11 */ /* 0x004fc8000f8218ff */
[----:B------:R-:W-:Y:S01]  /*1380*/  LEA.HI.X R3, R36, UR11, R91, 0x3, P1 ;  /* 0x0000000b24037c11 */ /* 0x000fe200088f1c5b */
[----:B-1----:R-:W-:-:S04]  /*1390*/  IMAD.WIDE.U32 R62, R5, 0x4, R62 ;  /* 0x00000004053e7825 */ /* 0x002fc800078e003e */
[----:B----4-:R-:W-:Y:S01]  /*13a0*/  IMAD.WIDE.U32 R64, R5, 0x4, R64 ;  /* 0x0000000405407825 */ /* 0x010fe200078e0040 */
[----:B---3-5:R-:W-:Y:S06]  /*13b0*/  @!P0 BRA `(.L_x_201) ;  /* 0x0000000c008c8947 */ /* 0x028fec0003800000 */
        /* <DEDUP_REMOVED lines=11> */
[----:B-1----:R-:W-:Y:S02]  /*1470*/  IMAD.MOV.U32 R6, RZ, RZ, -0x1 ;  /* 0xffffffffff067424 */ /* 0x002fe400078e00ff */
[----:B------:R-:W-:Y:S02]  /*1480*/  IMAD.MOV.U32 R34, RZ, RZ, R7 ;  /* 0x000000ffff227224 */ /* 0x000fe400078e0007 */
[----:B------:R-:W-:-:S07]  /*1490*/  IMAD.MOV.U32 R35, RZ, RZ, R66 ;  /* 0x000000ffff237224 */ /* 0x000fce00078e0042 */
.L_x_209:
[----:B------:R-:W1:Y:S01]  /*14a0*/  LDC.64 R8, c[0x0][0x380] ;  /* 0x0000e000ff087b82 */ /* 0x000e620000000a00 */
[----:B------:R-:W-:Y:S01]  /*14b0*/  VIADD R41, R34, 0xffffffff ;  /* 0xffffffff22297836 */ /* 0x000fe20000000000 */
[----:B------:R-:W-:Y:S03]  /*14c0*/  BSSY B2, `(.L_x_206) ;  /* 0x0000008000027945 */ /* 0x000fe60003800000 */
[----:B------:R-:W-:-:S04]  /*14d0*/  IMAD R37, R41, 0x100, R5 ;  /* 0x0000010029257824 */ /* 0x000fc800078e0205 */
[----:B-1----:R-:W-:-:S07]  /*14e0*/  IMAD.WIDE R8, R37, 0x4, R8 ;  /* 0x0000000425087825 */ /* 0x002fce00078e0208 */
.L_x_207:
[----:B------:R-:W-:Y:S05]  /*14f0*/  YIELD ;  /* 0x0000000000007946 */ /* 0x000fea0003800000 */
[----:B------:R1:W-:Y:S06]  /*1500*/  MEMBAR.SC.CTA ;  /* 0x0000000000007992 */ /* 0x0003ec0000000000 */
[----:B-1----:R-:W2:Y:S02]  /*1510*/  LDG.E.STRONG.SYS R36, desc[UR8][R8.64] ;  /* 0x0000000808247981 */ /* 0x002ea4000c1f5900 */
[----:B--2---:R-:W-:-:S13]  /*1520*/  ISETP.NE.AND P0, PT, R36, RZ, PT ;  /* 0x000000ff2400720c */ /* 0x004fda0003f05270 */
[----:B------:R-:W-:Y:S05]  /*1530*/  @!P0 BRA `(.L_x_207) ;  /* 0xfffffffc00ec8947 */ /* 0x000fea000383ffff */
[----:B------:R-:W-:Y:S05]  /*1540*/  BSYNC B2 ;  /* 0x0000000000027941 */ /* 0x000fea0003800000 */
.L_x_206:
[----:B------:R-:W-:Y:S01]  /*1550*/  BSSY.RECONVERGENT B2, `(.L_x_208) ;  /* 0x0000006000027945 */ /* 0x000fe20003800200 */
[C---:B------:R-:W-:Y:S02]  /*1560*/  ISETP.GT.AND P0, PT, R36.reuse, -0x1, PT ;  /* 0xffffffff2400780c */ /* 0x040fe40003f04270 */
[----:B------:R-:W-:Y:S01]  /*1570*/  LOP3.LUT R36, R36, 0x3fffffff, RZ, 0xc0, !PT ;  /* 0x3fffffff24247812 */ /* 0x000fe200078ec0ff */
[----:B------:R-:W-:Y:S05]  /*1580*/  WARPSYNC.EXCLUSIVE R6 ;  /* 0x0000000006007348 */ /* 0x000fea0003a00000 */
[----:B------:R-:W-:-:S05]  /*1590*/  IMAD.IADD R35, R36, 0x1, R35 ;  /* 0x0000000124237824 */ /* 0x000fca00078e0223 */
[----:B------:R-:W-:-:S07]  /*15a0*/  VOTE.ANY R6, PT, P0 ;  /* 0x0000000000067806 */ /* 0x000fce00000e0100 */
[----:B------:R-:W-:Y:S05]  /*15b0*/  BSYNC.RECONVERGENT B2 ;  /* 0x0000000000027941 */ /* 0x000fea0003800200 */
.L_x_208:
[----:B------:R-:W-:Y:S01]  /*15c0*/  ISETP.GT.U32.AND P1, PT, R34, 0x1, PT ;  /* 0x000000012200780c */ /* 0x000fe20003f24070 */
[----:B------:R-:W-:-:S12]  /*15d0*/  IMAD.MOV.U32 R34, RZ, RZ, R41 ;  /* 0x000000ffff227224 */ /* 0x000fd800078e0029 */
[----:B------:R-:W-:Y:S05]  /*15e0*/  @P0 BRA P1, `(.L_x_209) ;  /* 0xfffffffc00ac0947 */ /* 0x000fea000083ffff */
[----:B------:R-:W-:Y:S05]  /*15f0*/  BSYNC B0 ;  /* 0x0000000000007941 */ /* 0x000fea0003800000 */
.L_x_205:
[----:B------:R2:W3:Y:S02]  /*1600*/  LDS R6, [R67+0x9000] ;  /* 0x0090000043067984 */ /* 0x0004e40000000800 */
.L_x_204:
[----:B------:R-:W-:Y:S02]  /*1610*/  LOP3.LUT R9, R35, 0x80000000, RZ, 0xfc, !PT ;  /* 0x8000000023097812 */ /* 0x000fe400078efcff */
[----:B-1-3--:R-:W-:-:S03]  /*1620*/  IADD3 R6, PT, PT, R6, R35, -R66 ;  /* 0x0000002306067210 */ /* 0x00afc60007ffe842 */
[----:B------:R1:W-:Y:S04]  /*1630*/  STG.E.STRONG.SYS desc[UR8][R60.64], R9 ;  /* 0x000000093c007986 */ /* 0x0003e8000c115908 */
[----:B------:R1:W-:Y:S02]  /*1640*/  STS [R67+0x9000], R6 ;  /* 0x0090000643007388 */ /* 0x0003e40000000800 */
.L_x_203:
[----:B------:R-:W-:Y:S05]  /*1650*/  BSYNC B1 ;  /* 0x0000000000017941 */ /* 0x000fea0003800000 */
.L_x_202:
[----:B-1----:R-:W1:Y:S01]  /*1660*/  LDC.64 R8, c[0x0][0x390] ;  /* 0x0000e400ff087b82 */ /* 0x002e620000000a00 */
[----:B------:R-:W-:Y:S05]  /*1670*/  WARPSYNC.ALL ;  /* 0x0000000000007948 */ /* 0x000fea0003800000 */
[----:B------:R-:W-:Y:S02]  /*1680*/  UMOV UR5, 0x400 ;  /* 0x0000040000057882 */ /* 0x000fe40000000000 */
[----:B------:R-:W3:Y:S08]  /*1690*/  LDC R34, c[0x0][0x3c0] ;  /* 0x0000f000ff227b82 */ /* 0x000ef00000000800 */
[----:B------:R-:W4:Y:S01]  /*16a0*/  S2UR UR6, SR_CgaCtaId ;  /* 0x00000000000679c3 */ /* 0x000f220000008800 */
[----:B-1----:R-:W-:-:S02]  /*16b0*/  ISETP.EQ.U32.AND P1, PT, R8, RZ, PT ;  /* 0x000000ff0800720c */ /* 0x002fc40003f22070 */
[----:B---3--:R-:W-:-:S04]  /*16c0*/  ISETP.GE.AND P0, PT, R48, R34, PT ;  /* 0x000000223000720c */ /* 0x008fc80003f06270 */
[----:B------:R-:W-:-:S04]  /*16d0*/  ISETP.EQ.OR.EX P0, PT, R9, RZ, !P0, P1 ;  /* 0x000000ff0900720c */ /* 0x000fc80004702710 */
[----:B------:R-:W-:Y:S01]  /*16e0*/  ISETP.GT.U32.OR P0, PT, R5, 0xff, P0 ;  /* 0x000000ff0500780c */ /* 0x000fe20000704470 */
[----:B----4-:R-:W-:-:S06]  /*16f0*/  ULEA UR5, UR6, UR5, 0x18 ;  /* 0x0000000506057291 */ /* 0x010fcc000f8ec0ff */
[----:B------:R-:W-:-:S06]  /*1700*/  LEA R4, R93, UR5, 0x2 ;  /* 0x000000055d047c11 */ /* 0x000fcc000f8e10ff */
[----:B------:R-:W1:Y:S02]  /*1710*/  @!P0 LDS R5, [R67+0x9000] ;  /* 0x0090000043058984 */ /* 0x000e640000000800 */
[----:B-1----:R-:W-:-:S05]  /*1720*/  @!P0 IADD3 R5, PT, PT, R5, R39, R66 ;  /* 0x0000002705058210 */ /* 0x002fca0007ffe042 */
[----:B------:R1:W-:Y:S01]  /*1730*/  @!P0 STG.E desc[UR8][R62.64], R5 ;  /* 0x000000053e008986 */ /* 0x0003e2000c101908 */
[----:B------:R-:W-:Y:S01]  /*1740*/  BAR.SYNC.DEFER_BLOCKING 0x0 ;  /* 0x0000000000007b1d */ /* 0x000fe20000010000 */
[----:B------:R-:W-:-:S05]  /*1750*/  ISETP.GT.AND P0, PT, R48, R34, PT ;  /* 0x000000223000720c */ /* 0x000fca0003f04270 */
[----:B------:R1:W3:Y:S08]  /*1760*/  LDS R35, [R4+0x9000] ;  /* 0x0090000004237984 */ /* 0x0002f00000000800 */
[----:B-1----:R-:W-:Y:S05]  /*1770*/  @P0 BRA `(.L_x_210) ;  /* 0x0000000000480947 */ /* 0x002fea0003800000 */
[----:B------:R-:W1:Y:S01]  /*1780*/  LDCU.64 UR4, c[0x0][0x3a0] ;  /* 0x00007400ff0477ac */ /* 0x000e620008000a00 */
[----:B---3--:R-:W-:-:S05]  /*1790*/  IADD3 R6, P1, PT, R0, R35, RZ ;  /* 0x0000002300067210 */ /* 0x008fca0007f3e0ff */
[----:B------:R-:W-:Y:S01]  /*17a0*/  IMAD.X R35, RZ, RZ, RZ, P1 ;  /* 0x000000ffff237224 */ /* 0x000fe200008e06ff */
[----:B-1----:R-:W-:-:S04]  /*17b0*/  LEA R4, P1, R6, UR4, 0x3 ;  /* 0x0000000406047c11 */ /* 0x002fc8000f8218ff */
        /* <DEDUP_REMOVED lines=14> */
.L_x_210:
[----:B------:R-:W1:Y:S01]  /*18a0*/  LDCU.64 UR4, c[0x0][0x3a0] ;  /* 0x00007400ff0477ac */ /* 0x000e620008000a00 */
[----:B------:R-:W-:Y:S01]  /*18b0*/  IMAD R9, R7, -0x1200, R34 ;  /* 0xffffee0007097824 */ /* 0x000fe200078e0222 */
[C---:B---3--:R-:W-:Y:S01]  /*18c0*/  IADD3 R6, P1, PT, R0.reuse, R35, RZ ;  /* 0x0000002300067210 */ /* 0x048fe20007f3e0ff */
[C---:B------:R-:W-:Y:S02]  /*18d0*/  VIADD R8, R0.reuse, 0x40 ;  /* 0x0000004000087836 */ /* 0x040fe40000000000 */
[C---:B------:R-:W-:Y:S01]  /*18e0*/  VIADD R4, R0.reuse, 0x20 ;  /* 0x0000002000047836 */ /* 0x040fe20000000000 */
[-C--:B------:R-:W-:Y:S01]  /*18f0*/  ISETP.GE.AND P4, PT, R0, R9.reuse, PT ;  /* 0x000000090000720c */ /* 0x080fe20003f86270 */
[----:B------:R-:W-:Y:S01]  /*1900*/  IMAD.X R35, RZ, RZ, RZ, P1 ;  /* 0x000000ffff237224 */ /* 0x000fe200008e06ff */
[-C--:B------:R-:W-:Y:S01]  /*1910*/  ISETP.GE.AND P6, PT, R8, R9.reuse, PT ;  /* 0x000000090800720c */ /* 0x080fe20003fc6270 */
[----:B------:R-:W-:Y:S01]  /*1920*/  VIADD R8, R0, 0x60 ;  /* 0x0000006000087836 */ /* 0x000fe20000000000 */
[----:B------:R-:W-:Y:S01]  /*1930*/  ISETP.GE.AND P5, PT, R4, R9, PT ;  /* 0x000000090400720c */ /* 0x000fe20003fa6270 */
[----:B------:R-:W-:-:S02]  /*1940*/  VIADD R36, R0, 0x80 ;  /* 0x0000008000247836 */ /* 0x000fc40000000000 */
[----:B------:R-:W-:Y:S01]  /*1950*/  VIADD R38, R0, 0xa0 ;  /* 0x000000a000267836 */ /* 0x000fe20000000000 */
[-C--:B------:R-:W-:Y:S01]  /*1960*/  ISETP.GE.AND P1, PT, R8, R9.reuse, PT ;  /* 0x000000090800720c */ /* 0x080fe20003f26270 */
[----:B------:R-:W-:Y:S01]  /*1970*/  VIADD R8, R0, 0xc0 ;  /* 0x000000c000087836 */ /* 0x000fe20000000000 */
[----:B-1----:R-:W-:Y:S02]  /*1980*/  LEA R4, P2, R6, UR4, 0x3 ;  /* 0x0000000406047c11 */ /* 0x002fe4000f8418ff */
[-C--:B------:R-:W-:Y:S02]  /*1990*/  ISETP.GE.AND P3, PT, R38, R9.reuse, PT ;  /* 0x000000092600720c */ /* 0x080fe40003f66270 */
[----:B------:R-:W-:Y:S02]  /*19a0*/  LEA.HI.X R5, R6, UR5, R35, 0x3, P2 ;  /* 0x0000000506057c11 */ /* 0x000fe400090f1c23 */
[----:B------:R-:W-:Y:S01]  /*19b0*/  ISETP.GE.AND P2, PT, R36, R9, PT ;  /* 0x000000092400720c */ /* 0x000fe20003f46270 */
[----:B------:R-:W-:-:S02]  /*19c0*/  VIADD R36, R0, 0xe0 ;  /* 0x000000e000247836 */ /* 0x000fc40000000000 */
[----:B------:R-:W-:Y:S01]  /*19d0*/  @!P4 STG.E.64 desc[UR8][R4.64], R32 ;  /* 0x000000200400c986 */ /* 0x000fe2000c101b08 */
[-C--:B------:R-:W-:Y:S01]  /*19e0*/  ISETP.GE.AND P4, PT, R8, R9.reuse, PT ;  /* 0x000000090800720c */ /* 0x080fe20003f86270 */
[----:B------:R-:W-:Y:S02]  /*19f0*/  VIADD R8, R0, 0x100 ;  /* 0x0000010000087836 */ /* 0x000fe40000000000 */
[----:B------:R1:W-:Y:S01]  /*1a00*/  @!P5 STG.E.64 desc[UR8][R4.64+0x100], R30 ;  /* 0x0001001e0400d986 */ /* 0x0003e2000c101b08 */
[-C--:B------:R-:W-:Y:S01]  /*1a10*/  ISETP.GE.AND P5, PT, R36, R9.reuse, PT ;  /* 0x000000092400720c */ /* 0x080fe20003fa6270 */
[----:B------:R-:W-:Y:S02]  /*1a20*/  VIADD R36, R0, 0x120 ;  /* 0x0000012000247836 */ /* 0x000fe40000000000 */
[----:B------:R3:W-:Y:S01]  /*1a30*/  @!P6 STG.E.64 desc[UR8][R4.64+0x200], R28 ;  /* 0x0002001c0400e986 */ /* 0x0007e2000c101b08 */
[----:B------:R-:W-:Y:S01]  /*1a40*/  ISETP.GE.AND P6, PT, R8, R9, PT ;  /* 0x000000090800720c */ /* 0x000fe20003fc6270 */
[----:B------:R-:W-:-:S02]  /*1a50*/  VIADD R8, R0, 0x140 ;  /* 0x0000014000087836 */ /* 0x000fc40000000000 */
[----:B------:R3:W-:Y:S01]  /*1a60*/  @!P1 STG.E.64 desc[UR8][R4.64+0x300], R24 ;  /* 0x0003001804009986 */ /* 0x0007e2000c101b08 */
[----:B------:R-:W-:-:S03]  /*1a70*/  ISETP.GE.AND P1, PT, R36, R9, PT ;  /* 0x000000092400720c */ /* 0x000fc60003f26270 */
[----:B------:R3:W-:Y:S01]  /*1a80*/  @!P2 STG.E.64 desc[UR8][R4.64+0x400], R22 ;  /* 0x000400160400a986 */ /* 0x0007e2000c101b08 */
[-C--:B------:R-:W-:Y:S01]  /*1a90*/  ISETP.GE.AND P2, PT, R8, R9.reuse, PT ;  /* 0x000000090800720c */ /* 0x080fe20003f46270 */
[----:B-1----:R-:W-:Y:S02]  /*1aa0*/  VIADD R30, R0, 0x160 ;  /* 0x00000160001e7836 */ /* 0x002fe40000000000 */
[----:B------:R3:W-:Y:S03]  /*1ab0*/  @!P3 STG.E.64 desc[UR8][R4.64+0x500], R26 ;  /* 0x0005001a0400b986 */ /* 0x0007e6000c101b08 */
[----:B------:R-:W-:Y:S01]  /*1ac0*/  ISETP.GE.AND P3, PT, R30, R9, PT ;  /* 0x000000091e00720c */ /* 0x000fe20003f66270 */
[----:B------:R3:W-:Y:S04]  /*1ad0*/  @!P4 STG.E.64 desc[UR8][R4.64+0x600], R20 ;  /* 0x000600140400c986 */ /* 0x0007e8000c101b08 */
[----:B------:R3:W-:Y:S04]  /*1ae0*/  @!P5 STG.E.64 desc[UR8][R4.64+0x700], R18 ;  /* 0x000700120400d986 */ /* 0x0007e8000c101b08 */
[----:B------:R3:W-:Y:S04]  /*1af0*/  @!P6 STG.E.64 desc[UR8][R4.64+0x800], R16 ;  /* 0x000800100400e986 */ /* 0x0007e8000c101b08 */
[----:B------:R3:W-:Y:S04]  /*1b00*/  @!P1 STG.E.64 desc[UR8][R4.64+0x900], R14 ;  /* 0x0009000e04009986 */ /* 0x0007e8000c101b08 */
[----:B------:R3:W-:Y:S04]  /*1b10*/  @!P2 STG.E.64 desc[UR8][R4.64+0xa00], R12 ;  /* 0x000a000c0400a986 */ /* 0x0007e8000c101b08 */
[----:B------:R3:W-:Y:S02]  /*1b20*/  @!P3 STG.E.64 desc[UR8][R4.64+0xb00], R10 ;  /* 0x000b000a0400b986 */ /* 0x0007e4000c101b08 */
.L_x_211:
[----:B------:R-:W-:Y:S05]  /*1b30*/  @P0 BRA `(.L_x_212) ;  /* 0x0000000000340947 */ /* 0x000fea0003800000 */
[----:B-1-3--:R1:W5:Y:S04]  /*1b40*/  LDG.E.64 R4, desc[UR8][R2.64] ;  /* 0x0000000802047981 */ /* 0x00a368000c1e1b00 */
        /* <DEDUP_REMOVED lines=12> */
.L_x_212:
[----:B------:R-:W-:Y:S02]  /*1c10*/  IMAD.IADD R49, R34, 0x1, -R49 ;  /* 0x0000000122317824 */ /* 0x000fe400078e0a31 */
[C---:B-1----:R-:W-:Y:S02]  /*1c20*/  VIADD R30, R0.reuse, 0x20 ;  /* 0x00000020001e7836 */ /* 0x042fe40000000000 */
        /* <DEDUP_REMOVED lines=12> */
[----:B---3--:R3:W5:Y:S01]  /*1cf0*/  @!P4 LDG.E.64 R4, desc[UR8][R2.64] ;  /* 0x000000080204c981 */ /* 0x008762000c1e1b00 */
        /* <DEDUP_REMOVED lines=21> */
.L_x_213:
[----:B------:R-:W-:Y:S05]  /*1e50*/  @P0 BRA `(.L_x_214) ;  /* 0x0000000000400947 */ /* 0x000fea0003800000 */
[----:B------:R-:W1:Y:S02]  /*1e60*/  LDCU.64 UR4, c[0x0][0x3b0] ;  /* 0x00007600ff0477ac */ /* 0x000e640008000a00 */
[----:B-1-3--:R-:W-:-:S04]  /*1e70*/  LEA R2, P0, R6, UR4, 0x3 ;  /* 0x0000000406027c11 */ /* 0x00afc8000f8018ff */
        /* <DEDUP_REMOVED lines=14> */
.L_x_214:
[----:B------:R-:W4:Y:S01]  /*1f60*/  LDCU.64 UR4, c[0x0][0x3b0] ;  /* 0x00007600ff0477ac */ /* 0x000f220008000a00 */
[----:B------:R-:W-:Y:S02]  /*1f70*/  IMAD R7, R7, -0x1200, R34 ;  /* 0xffffee0007077824 */ /* 0x000fe400078e0222 */
[C---:B-1-3--:R-:W-:Y:S02]  /*1f80*/  VIADD R2, R0.reuse, 0x20 ;  /* 0x0000002000027836 */ /* 0x04afe40000000000 */
[C---:B------:R-:W-:Y:S01]  /*1f90*/  VIADD R30, R0.reuse, 0x40 ;  /* 0x00000040001e7836 */ /* 0x040fe20000000000 */
        /* <DEDUP_REMOVED lines=9> */
[----:B----4-:R-:W-:Y:S02]  /*2030*/  LEA R2, P2, R6, UR4, 0x3 ;  /* 0x0000000406027c11 */ /* 0x010fe4000f8418ff */
        /* <DEDUP_REMOVED lines=27> */
.L_x_201:
        /* <DEDUP_REMOVED lines=19> */
[----:B------:R-:W-:Y:S04]  /*2320*/  LDS R80, [R68+0x3434] ;  /* 0x0034340044507984 */ /* 0x000fe80000000800 */
[----:B------:R-:W0:Y:S04]  /*2330*/  LDS R85, [R68+0x3438] ;  /* 0x0034380044557984 */ /* 0x000e280000000800 */
[----:B------:R-:W1:Y:S01]  /*2340*/  LDS R82, [R68+0x343c] ;  /* 0x00343c0044527984 */ /* 0x000e620000000800 */
[----:B--2---:R-:W-:-:S04]  /*2350*/  IADD3 R84, PT, PT, R72, R77, R70 ;  /* 0x0000004d48547210 */ /* 0x004fc80007ffe046 */
[----:B---3--:R-:W-:-:S04]  /*2360*/  IADD3 R84, PT, PT, R79, R84, R74 ;  /* 0x000000544f547210 */ /* 0x008fc80007ffe04a */
[----:B----4-:R-:W-:-:S04]  /*2370*/  IADD3 R84, PT, PT, R81, R84, R76 ;  /* 0x0000005451547210 */ /* 0x010fc80007ffe04c */
[----:B-----5:R-:W-:-:S04]  /*2380*/  IADD3 R84, PT, PT, R83, R84, R78 ;  /* 0x0000005453547210 */ /* 0x020fc80007ffe04e */
[----:B0-----:R-:W-:-:S05]  /*2390*/  IADD3 R87, PT, PT, R85, R84, R80 ;  /* 0x0000005455577210 */ /* 0x001fca0007ffe050 */
[----:B-1----:R-:W-:Y:S01]  /*23a0*/  IMAD.IADD R82, R82, 0x1, R87 ;  /* 0x0000000152527824 */ /* 0x002fe200078e0257 */
        /* <DEDUP_REMOVED lines=10> */
.L_x_284:
        /* <DEDUP_REMOVED lines=25> */
.L_x_215:
[----:B------:R-:W-:Y:S05]  /*25e0*/  WARPSYNC.ALL ;  /* 0x0000000000007948 */ /* 0x000fea0003800000 */
[----:B------:R-:W-:Y:S01]  /*25f0*/  BAR.SYNC.DEFER_BLOCKING 0x0 ;  /* 0x0000000000007b1d */ /* 0x000fe20000010000 */
[----:B------:R-:W-:Y:S02]  /*2600*/  ISETP.NE.AND P0, PT, R88, RZ, PT ;  /* 0x000000ff5800720c */ /* 0x000fe40003f05270 */
[----:B--2---:R-:W-:-:S03]  /*2610*/  SHF.R.U64 R68, R32, UR7, R57 ;  /* 0x0000000720447c19 */ /* 0x004fc60008001239 */
[----:B------:R-:W-:Y:S01]  /*2620*/  BSSY.RECONVERGENT B0, `(.L_x_217) ;  /* 0x0000028000007945 */ /* 0x000fe20003800200 */
[----:B------:R-:W-:Y:S01]  /*2630*/  LOP3.LUT R85, R68, UR4, RZ, 0x30, !PT ;  /* 0x0000000444557c12 */ /* 0x000fe2000f8e30ff */
[----:B-1----:R-:W1:Y:S06]  /*2640*/  LDS R49, [R49+0x3410] ;  /* 0x0034100031317984 */ /* 0x002e6c0000000800 */
[----:B------:R-:W-:Y:S05]  /*2650*/  @P0 BRA `(.L_x_218) ;  /* 0x0000000000900947 */ /* 0x000fea0003800000 */
[----:B------:R-:W1:Y:S04]  /*2660*/  LDS R68, [R67] ;  /* 0x0000000043447984 */ /* 0x000e680000000800 */
        /* <DEDUP_REMOVED lines=8> */
[----:B0-----:R-:W0:Y:S04]  /*26f0*/  LDS R86, [R67+0x2400] ;  /* 0x0024000043567984 */ /* 0x001e280000000800 */
[----:B------:R-:W0:Y:S01]  /*2700*/  LDS R90, [R67+0x2800] ;  /* 0x00280000435a7984 */ /* 0x000e220000000800 */
[----:B-1----:R-:W-:-:S03]  /*2710*/  IMAD.IADD R68, R49, 0x1, R68 ;  /* 0x0000000131447824 */ /* 0x002fc600078e0244 */
[----:B------:R-:W1:Y:S01]  /*2720*/  LDS R92, [R67+0x2c00] ;  /* 0x002c0000435c7984 */ /* 0x000e620000000800 */
[C---:B--2---:R-:W-:Y:S02]  /*2730*/  IMAD.IADD R70, R49.reuse, 0x1, R70 ;  /* 0x0000000131467824 */ /* 0x044fe400078e0246 */
[C---:B---3--:R-:W-:Y:S01]  /*2740*/  IMAD.IADD R72, R49.reuse, 0x1, R72 ;  /* 0x0000000131487824 */ /* 0x048fe200078e0248 */
[----:B------:R2:W-:Y:S01]  /*2750*/  STS [R67], R68 ;  /* 0x0000004443007388 */ /* 0x0005e20000000800 */
        /* <DEDUP_REMOVED lines=13> */
[----:B------:R2:W-:Y:S01]  /*2830*/  STS [R67+0x1c00], R82 ;  /* 0x001c005243007388 */ /* 0x0005e20000000800 */
[----:B------:R-:W-:-:S03]  /*2840*/  IMAD.IADD R90, R49, 0x1, R90 ;  /* 0x00000001315a7824 */ /* 0x000fc600078e025a */
[----:B------:R2:W-:Y:S01]  /*2850*/  STS [R67+0x2000], R84 ;  /* 0x0020005443007388 */ /* 0x0005e20000000800 */
[----:B-1----:R-:W-:-:S03]  /*2860*/  IMAD.IADD R92, R49, 0x1, R92 ;  /* 0x00000001315c7824 */ /* 0x002fc600078e025c */
[----:B------:R2:W-:Y:S04]  /*2870*/  STS [R67+0x2400], R86 ;  /* 0x0024005643007388 */ /* 0x0005e80000000800 */
[----:B------:R2:W-:Y:S04]  /*2880*/  STS [R67+0x2800], R90 ;  /* 0x0028005a43007388 */ /* 0x0005e80000000800 */
[----:B------:R2:W-:Y:S02]  /*2890*/  STS [R67+0x2c00], R92 ;  /* 0x002c005c43007388 */ /* 0x0005e40000000800 */
.L_x_218:
[----:B------:R-:W-:Y:S05]  /*28a0*/  BSYNC.RECONVERGENT B0 ;  /* 0x0000000000007941 */ /* 0x000fea0003800200 */
.L_x_217:
[----:B------:R-:W-:Y:S01]  /*28b0*/  BAR.SYNC.DEFER_BLOCKING 0x0 ;  /* 0x0000000000007b1d */ /* 0x000fe20000010000 */
[----:B------:R-:W-:Y:S01]  /*28c0*/  R2P PR, R85, 0x7f ;  /* 0x0000007f55007804 */ /* 0x000fe20000000000 */
[----:B------:R-:W-:-:S04]  /*28d0*/  IMAD.MOV.U32 R83, RZ, RZ, RZ ;  /* 0x000000ffff537224 */ /* 0x000fc800078e00ff */
[----:B------:R-:W-:Y:S08]  /*28e0*/  BSSY.RECONVERGENT B0, `(.L_x_219) ;  /* 0x0000023000007945 */ /* 0x000ff00003800200 */
[----:B--2---:R-:W-:Y:S02]  /*28f0*/  VOTE.ANY R68, PT, P0 ;  /* 0x0000000000447806 */ /* 0x004fe400000e0100 */
        /* <DEDUP_REMOVED lines=10> */
[----:B------:R-:W-:Y:S02]  /*29a0*/  LOP3.LUT R68, R81, R68, RZ, 0xc0, !PT ;  /* 0x0000004451447212 */ /* 0x000fe400078ec0ff */
[----:B------:R-:W-:Y:S02]  /*29b0*/  @!P4 LOP3.LUT R77, RZ, R77, RZ, 0x33, !PT ;  /* 0x0000004dff4dc212 */ /* 0x000fe400078e33ff */
[----:B------:R-:W-:-:S02]  /*29c0*/  VOTE.ANY R79, PT, P5 ;  /* 0x00000000004f7806 */ /* 0x000fc400028e0100 */
[----:B------:R-:W-:Y:S02]  /*29d0*/  LOP3.LUT R68, R77, R68, RZ, 0xc0, !PT ;  /* 0x000000444d447212 */ /* 0x000fe400078ec0ff */
[----:B------:R-:W-:Y:S02]  /*29e0*/  LOP3.LUT P0, RZ, R85, 0x80, RZ, 0xc0, !PT ;  /* 0x0000008055ff7812 */ /* 0x000fe4000780c0ff */
[----:B------:R-:W-:Y:S02]  /*29f0*/  @!P5 LOP3.LUT R79, RZ, R79, RZ, 0x33, !PT ;  /* 0x0000004fff4fd212 */ /* 0x000fe400078e33ff */
[----:B------:R-:W-:Y:S02]  /*2a00*/  VOTE.ANY R70, PT, P6 ;  /* 0x0000000000467806 */ /* 0x000fe400030e0100 */
[----:B------:R-:W-:Y:S02]  /*2a10*/  LOP3.LUT R79, R79, R68, RZ, 0xc0, !PT ;  /* 0x000000444f4f7212 */ /* 0x000fe400078ec0ff */
[----:B------:R-:W2:Y:S01]  /*2a20*/  S2R R68, SR_LEMASK ;  /* 0x0000000000447919 */ /* 0x000ea20000003a00 */
[----:B------:R-:W-:-:S04]  /*2a30*/  @!P6 LOP3.LUT R70, RZ, R70, RZ, 0x33, !PT ;  /* 0x00000046ff46e212 */ /* 0x000fc800078e33ff */
[----:B------:R-:W-:Y:S02]  /*2a40*/  VOTE.ANY R72, PT, P0 ;  /* 0x0000000000487806 */ /* 0x000fe400000e0100 */
[----:B------:R-:W-:Y:S02]  /*2a50*/  LOP3.LUT R79, R70, R79, RZ, 0xc0, !PT ;  /* 0x0000004f464f7212 */ /* 0x000fe400078ec0ff */
[----:B------:R-:W-:-:S04]  /*2a60*/  @!P0 LOP3.LUT R72, RZ, R72, RZ, 0x33, !PT ;  /* 0x00000048ff488212 */ /* 0x000fc800078e33ff */
[----:B------:R-:W-:Y:S02]  /*2a70*/  LOP3.LUT R79, R72, R79, RZ, 0xc0, !PT ;  /* 0x0000004f484f7212 */ /* 0x000fe400078ec0ff */
[----:B------:R-:W-:Y:S02]  /*2a80*/  SHF.R.U64 R72, R30, UR7, R55 ;  /* 0x000000071e487c19 */ /* 0x000fe40008001237 */
[----:B------:R-:W3:Y:S02]  /*2a90*/  FLO.U32 R78, R79 ;  /* 0x0000004f004e7300 */ /* 0x000ee400000e0000 */
[----:B------:R-:W-:Y:S02]  /*2aa0*/  LOP3.LUT R87, R72, UR4, RZ, 0x30, !PT ;  /* 0x0000000448577c12 */ /* 0x000fe4000f8e30ff */
[----:B--2---:R-:W-:Y:S02]  /*2ab0*/  LOP3.LUT R70, R68, R79, RZ, 0xc0, !PT ;  /* 0x0000004f44467212 */ /* 0x004fe400078ec0ff */
[----:B---3--:R-:W-:-:S04]  /*2ac0*/  ISETP.NE.AND P0, PT, R6, R78, PT ;  /* 0x0000004e0600720c */ /* 0x008fc80003f05270 */
[----:B------:R-:W2:Y:S09]  /*2ad0*/  POPC R70, R70 ;  /* 0x0000004600467309 */ /* 0x000eb20000000000 */
[----:B------:R-:W-:Y:S05]  /*2ae0*/  @P0 BRA `(.L_x_220) ;  /* 0x0000000000080947 */ /* 0x000fea0003800000 */
[----:B------:R-:W-:-:S06]  /*2af0*/  IMAD R83, R85, 0x4, R8 ;  /* 0x0000000455537824 */ /* 0x000fcc00078e0208 */
[----:B--2---:R3:W4:Y:S02]  /*2b00*/  ATOMS.ADD R83, [R83], R70 ;  /* 0x000000465353738c */ /* 0x0047240000000000 */
.L_x_220:
[----:B------:R-:W-:Y:S05]  /*2b10*/  BSYNC.RECONVERGENT B0 ;  /* 0x0000000000007941 */ /* 0x000fea0003800200 */
.L_x_219:
[----:B------:R-:W-:Y:S01]  /*2b20*/  R2P PR, R87, 0x7f ;  /* 0x0000007f57007804 */ /* 0x000fe20000000000 */
[----:B----4-:R4:W0:Y:S01]  /*2b30*/  SHFL.IDX PT, R83, R83, R78, 0x1f ;  /* 0x00001f4e53537589 */ /* 0x01082200000e0000 */
        /* <DEDUP_REMOVED lines=28> */
[----:B------:R-:W5:Y:S01]  /*2d00*/  FLO.U32 R85, R81 ;  /* 0x0000005100557300 */ /* 0x000f6200000e0000 */
[----:B------:R-:W-:-:S07]  /*2d10*/  LOP3.LUT R72, R68, R81, RZ, 0xc0, !PT ;  /* 0x0000005144487212 */ /* 0x000fce00078ec0ff */
[----:B------:R-:W0:Y:S01]  /*2d20*/  POPC R72, R72 ;  /* 0x0000004800487309 */ /* 0x000e220000000000 */
[----:B-----5:R-:W-:-:S13]  /*2d30*/  ISETP.NE.AND P0, PT, R6, R85, PT ;  /* 0x000000550600720c */ /* 0x020fda0003f05270 */
[----:B0---4-:R-:W-:Y:S05]  /*2d40*/  @P0 BRA `(.L_x_222) ;  /* 0x0000000000080947 */ /* 0x011fea0003800000 */
[----:B------:R-:W-:-:S05]  /*2d50*/  IMAD R77, R87, 0x4, R8 ;  /* 0x00000004574d7824 */ /* 0x000fca00078e0208 */
[----:B------:R0:W4:Y:S02]  /*2d60*/  ATOMS.ADD R76, [R77], R72 ;  /* 0x000000484d4c738c */ /* 0x0001240000000000 */
.L_x_222:
[----:B------:R-:W-:Y:S05]  /*2d70*/  BSYNC.RECONVERGENT B0 ;  /* 0x0000000000007941 */ /* 0x000fea0003800200 */
.L_x_221:
[----:B------:R-:W-:Y:S01]  /*2d80*/  R2P PR, R89, 0x7f ;  /* 0x0000007f59007804 */ /* 0x000fe20000000000 */
[----:B----4-:R4:W1:Y:S01]  /*2d90*/  SHFL.IDX PT, R81, R76, R85, 0x1f ;  /* 0x00001f554c517589 */ /* 0x01086200000e0000 */
[----:B------:R-:W-:Y:S01]  /*2da0*/  BSSY.RECONVERGENT B0, `(.L_x_223) ;  /* 0x0000023000007945 */ /* 0x000fe20003800200 */
[----:B------:R-:W-:-:S10]  /*2db0*/  IMAD.MOV.U32 R78, RZ, RZ, RZ ;  /* 0x000000ffff4e7224 */ /* 0x000fd400078e00ff */
[----:B------:R-:W-:Y:S02]  /*2dc0*/  VOTE.ANY R74, PT, P0 ;  /* 0x00000000004a7806 */ /* 0x000fe400000e0100 */
[----:B0-----:R-:W-:Y:S02]  /*2dd0*/  VOTE.ANY R77, PT, P1 ;  /* 0x00000000004d7806 */ /* 0x001fe400008e0100 */
[----:B------:R-:W-:Y:S02]  /*2de0*/  @!P0 LOP3.LUT R74, RZ, R74, RZ, 0x33, !PT ;  /* 0x0000004aff4a8212 */ /* 0x000fe400078e33ff */
[----:B------:R-:W-:Y:S02]  /*2df0*/  @!P1 LOP3.LUT R77, RZ, R77, RZ, 0x33, !PT ;  /* 0x0000004dff4d9212 */ /* 0x000fe400078e33ff */
[----:B------:R-:W-:Y:S02]  /*2e00*/  VOTE.ANY R79, PT, P2 ;  /* 0x00000000004f7806 */ /* 0x000fe400010e0100 */
[----:B------:R-:W-:-:S02]  /*2e10*/  LOP3.LUT R74, R77, R74, RZ, 0xc0, !PT ;  /* 0x0000004a4d4a7212 */ /* 0x000fc400078ec0ff */
[----:B------:R-:W-:Y:S02]  /*2e20*/  VOTE.ANY R77, PT, P3 ;  /* 0x00000000004d7806 */ /* 0x000fe400018e0100 */
[----:B------:R-:W-:Y:S02]  /*2e30*/  @!P2 LOP3.LUT R79, RZ, R79, RZ, 0x33, !PT ;  /* 0x0000004fff4fa212 */ /* 0x000fe400078e33ff */
[----:B------:R-:W-:Y:S02]  /*2e40*/  @!P3 LOP3.LUT R77, RZ, R77, RZ, 0x33, !PT ;  /* 0x0000004dff4db212 */ /* 0x000fe400078e33ff */
[----:B------:R-:W-:Y:S02]  /*2e50*/  LOP3.LUT R74, R79, R74, RZ, 0xc0, !PT ;  /* 0x0000004a4f4a7212 */ /* 0x000fe400078ec0ff */
[----:B------:R-:W-:Y:S02]  /*2e60*/  LOP3.LUT P0, RZ, R89, 0x80, RZ, 0xc0, !PT ;  /* 0x0000008059ff7812 */ /* 0x000fe4000780c0ff */
[----:B------:R-:W-:-:S02]  /*2e70*/  VOTE.ANY R79, PT, P4 ;  /* 0x00000000004f7806 */ /* 0x000fc400020e0100 */
[----:B------:R-:W-:Y:S02]  /*2e80*/  LOP3.LUT R74, R77, R74, RZ, 0xc0, !PT ;  /* 0x0000004a4d4a7212 */ /* 0x000fe400078ec0ff */
[----:B------:R-:W-:Y:S02]  /*2e90*/  VOTE.ANY R77, PT, P5 ;  /* 0x00000000004d7806 */ /* 0x000fe400028e0100 */
[----:B------:R-:W-:Y:S02]  /*2ea0*/  @!P4 LOP3.LUT R79, RZ, R79, RZ, 0x33, !PT ;  /* 0x0000004fff4fc212 */ /* 0x000fe400078e33ff */
[----:B------:R-:W-:Y:S02]  /*2eb0*/  @!P5 LOP3.LUT R77, RZ, R77, RZ, 0x33, !PT ;  /* 0x0000004dff4dd212 */ /* 0x000fe400078e33ff */
[----:B------:R-:W-:Y:S02]  /*2ec0*/  LOP3.LUT R74, R79, R74, RZ, 0xc0, !PT ;  /* 0x0000004a4f4a7212 */ /* 0x000fe400078ec0ff */
[----:B------:R-:W-:-:S02]  /*2ed0*/  VOTE.ANY R79, PT, P6 ;  /* 0x00000000004f7806 */ /* 0x000fc400030e0100 */
[----:B------:R-:W-:Y:S02]  /*2ee0*/  LOP3.LUT R74, R77, R74, RZ, 0xc0, !PT ;  /* 0x0000004a4d4a7212 */ /* 0x000fe400078ec0ff */
[----:B------:R-:W-:Y:S02]  /*2ef0*/  VOTE.ANY R77, PT, P0 ;  /* 0x00000000004d7806 */ /* 0x000fe400000e0100 */
[----:B------:R-:W-:Y:S02]  /*2f00*/  @!P6 LOP3.LUT R79, RZ, R79, RZ, 0x33, !PT ;  /* 0x0000004fff4fe212 */ /* 0x000fe400078e33ff */
[----:B------:R-:W-:Y:S02]  /*2f10*/  @!P0 LOP3.LUT R77, RZ, R77, RZ, 0x33, !PT ;  /* 0x0000004dff4d8212 */ /* 0x000fe400078e33ff */
[----:B------:R-:W-:Y:S02]  /*2f20*/  LOP3.LUT R74, R79, R74, RZ, 0xc0, !PT ;  /* 0x0000004a4f4a7212 */ /* 0x000fe400078ec0ff */
[----:B------:R-:W-:-:S02]  /*2f30*/  SHF.R.U64 R79, R24, UR7, R47 ;  /* 0x00000007184f7c19 */ /* 0x000fc4000800122f */
[----:B------:R-:W-:Y:S02]  /*2f40*/  LOP3.LUT R77, R77, R74, RZ, 0xc0, !PT ;  /* 0x0000004a4d4d7212 */ /* 0x000fe400078ec0ff */
[----:B------:R-:W-:Y:S02]  /*2f50*/  LOP3.LUT R91, R79, UR4, RZ, 0x30, !PT ;  /* 0x000000044f5b7c12 */ /* 0x000fe4000f8e30ff */
[----:B------:R-:W0:Y:S01]  /*2f60*/  FLO.U32 R87, R77 ;  /* 0x0000004d00577300 */ /* 0x000e2200000e0000 */
[----:B------:R-:W-:-:S07]  /*2f70*/  LOP3.LUT R74, R68, R77, RZ, 0xc0, !PT ;  /* 0x0000004d444a7212 */ /* 0x000fce00078ec0ff */
[----:B------:R-:W1:Y:S01]  /*2f80*/  POPC R74, R74 ;  /* 0x0000004a004a7309 */ /* 0x000e620000000000 */
[----:B0-----:R-:W-:-:S13]  /*2f90*/  ISETP.NE.AND P0, PT, R6, R87, PT ;  /* 0x000000570600720c */ /* 0x001fda0003f05270 */
[----:B-1--4-:R-:W-:Y:S05]  /*2fa0*/  @P0 BRA `(.L_x_224) ;  /* 0x0000000000080947 */ /* 0x012fea0003800000 */
[----:B------:R-:W-:-:S05]  /*2fb0*/  IMAD R77, R89, 0x4, R8 ;  /* 0x00000004594d7824 */ /* 0x000fca00078e0208 */
[----:B------:R0:W1:Y:S02]  /*2fc0*/  ATOMS.ADD R78, [R77], R74 ;  /* 0x0000004a4d4e738c */ /* 0x0000640000000000 */
.L_x_224:
[----:B------:R-:W-:Y:S05]  /*2fd0*/  BSYNC.RECONVERGENT B0 ;  /* 0x0000000000007941 */ /* 0x000fea0003800200 */
.L_x_223:
[----:B------:R-:W-:Y:S01]  /*2fe0*/  R2P PR, R91, 0x7f ;  /* 0x0000007f5b007804 */ /* 0x000fe20000000000 */
[----:B------:R-:W-:Y:S01]  /*2ff0*/  BSSY.RECONVERGENT B0, `(.L_x_225) ;  /* 0x0000024000007945 */ /* 0x000fe20003800200 */
[----:B------:R-:W-:-:S04]  /*3000*/  SHF.R.U64 R80, R22, UR7, R51 ;  /* 0x0000000716507c19 */ /* 0x000fc80008001233 */
[----:B------:R-:W-:Y:S01]  /*3010*/  LOP3.LUT R93, R80, UR4, RZ, 0x30, !PT ;  /* 0x00000004505d7c12 */ /* 0x000fe2000f8e30ff */
[----:B------:R-:W-:-:S06]  /*3020*/  IMAD.MOV.U32 R80, RZ, RZ, RZ ;  /* 0x000000ffff507224 */ /* 0x000fcc00078e00ff */
[----:B------:R-:W-:Y:S02]  /*3030*/  VOTE.ANY R76, PT, P0 ;  /* 0x00000000004c7806 */ /* 0x000fe400000e0100 */
[----:B0-----:R-:W-:Y:S02]  /*3040*/  VOTE.ANY R77, PT, P1 ;  /* 0x00000000004d7806 */ /* 0x001fe400008e0100 */
[----:B------:R-:W-:Y:S02]  /*3050*/  @!P0 LOP3.LUT R76, RZ, R76, RZ, 0x33, !PT ;  /* 0x0000004cff4c8212 */ /* 0x000fe400078e33ff */
[----:B------:R-:W-:Y:S02]  /*3060*/  @!P1 LOP3.LUT R77, RZ, R77, RZ, 0x33, !PT ;  /* 0x0000004dff4d9212 */ /* 0x000fe400078e33ff */
[----:B------:R-:W-:Y:S02]  /*3070*/  LOP3.LUT P0, RZ, R91, 0x80, RZ, 0xc0, !PT ;  /* 0x000000805bff7812 */ /* 0x000fe4000780c0ff */
[----:B------:R-:W-:-:S02]  /*3080*/  LOP3.LUT R76, R77, R76, RZ, 0xc0, !PT ;  /* 0x0000004c4d4c7212 */ /* 0x000fc400078ec0ff */
        /* <DEDUP_REMOVED lines=18> */
[----:B-1----:R0:W1:Y:S02]  /*31b0*/  SHFL.IDX PT, R77, R78, R87, 0x1f ;  /* 0x00001f574e4d7589 */ /* 0x00206400000e0000 */
[----:B------:R-:W4:Y:S01]  /*31c0*/  FLO.U32 R89, R79 ;  /* 0x0000004f00597300 */ /* 0x000f2200000e0000 */
[----:B------:R-:W-:-:S07]  /*31d0*/  LOP3.LUT R76, R68, R79, RZ, 0xc0, !PT ;  /* 0x0000004f444c7212 */ /* 0x000fce00078ec0ff */
[----:B------:R-:W0:Y:S01]  /*31e0*/  POPC R76, R76 ;  /* 0x0000004c004c7309 */ /* 0x000e220000000000 */
[----:B----4-:R-:W-:-:S13]  /*31f0*/  ISETP.NE.AND P0, PT, R6, R89, PT ;  /* 0x000000590600720c */ /* 0x010fda0003f05270 */
[----:B01----:R-:W-:Y:S05]  /*3200*/  @P0 BRA `(.L_x_226) ;  /* 0x0000000000080947 */ /* 0x003fea0003800000 */
[----:B------:R-:W-:-:S05]  /*3210*/  IMAD R79, R91, 0x4, R8 ;  /* 0x000000045b4f7824 */ /* 0x000fca00078e0208 */
[----:B------:R0:W1:Y:S02]  /*3220*/  ATOMS.ADD R80, [R79], R76 ;  /* 0x0000004c4f50738c */ /* 0x0000640000000000 */
.L_x_226:
[----:B------:R-:W-:Y:S05]  /*3230*/  BSYNC.RECONVERGENT B0 ;  /* 0x0000000000007941 */ /* 0x000fea0003800200 */
.L_x_225:
        /* <DEDUP_REMOVED lines=37> */
.L_x_228:
[----:B------:R-:W-:Y:S05]  /*3490*/  BSYNC.RECONVERGENT B0 ;  /* 0x0000000000007941 */ /* 0x000fea0003800200 */
.L_x_227:
[----:B------:R-:W-:Y:S01]  /*34a0*/  R2P PR, R95, 0x7f ;  /* 0x0000007f5f007804 */ /* 0x000fe20000000000 */
[----:B------:R-:W-:Y:S01]  /*34b0*/  BSSY.RECONVERGENT B0, `(.L_x_229) ;  /* 0x0000022000007945 */ /* 0x000fe20003800200 */
[----:B------:R-:W-:-:S11]  /*34c0*/  IMAD.MOV.U32 R84, RZ, RZ, RZ ;  /* 0x000000ffff547224 */ /* 0x000fd600078e00ff */
        /* <DEDUP_REMOVED lines=32> */
.L_x_230:
[----:B------:R-:W-:Y:S05]  /*36d0*/  BSYNC.RECONVERGENT B0 ;  /* 0x0000000000007941 */ /* 0x000fea0003800200 */
.L_x_229:
[----:B------:R-:W-:Y:S01]  /*36e0*/  R2P PR, R69, 0x7f ;  /* 0x0000007f45007804 */ /* 0x000fe20000000000 */
[----:B--23--:R-:W-:Y:S01]  /*36f0*/  IMAD.IADD R70, R70, 0x1, R83 ;  /* 0x0000000146467824 */ /* 0x00cfe200078e0253 */
[----:B------:R-:W-:Y:S01]  /*3700*/  BSSY.RECONVERGENT B0, `(.L_x_231) ;  /* 0x0000022000007945 */ /* 0x000fe20003800200 */
[----:B------:R-:W-:-:S10]  /*3710*/  IMAD.MOV.U32 R86, RZ, RZ, RZ ;  /* 0x000000ffff567224 */ /* 0x000fd400078e00ff */
[----:B------:R-:W-:Y:S02]  /*3720*/  VOTE.ANY R82, PT, P0 ;  /* 0x0000000000527806 */ /* 0x000fe400000e0100 */
[----:B------:R-:W-:Y:S02]  /*3730*/  VOTE.ANY R83, PT, P1 ;  /* 0x0000000000537806 */ /* 0x000fe400008e0100 */
        /* <DEDUP_REMOVED lines=21> */
[----:B0-----:R-:W-:Y:S02]  /*3890*/  LOP3.LUT R87, R83, R82, RZ, 0xc0, !PT ;  /* 0x0000005253577212 */ /* 0x001fe400078ec0ff */
[----:B-1----:R0:W1:Y:S02]  /*38a0*/  SHFL.IDX PT, R83, R84, R89, 0x1f ;  /* 0x00001f5954537589 */ /* 0x00206400000e0000 */
[----:B------:R-:W2:Y:S01]  /*38b0*/  FLO.U32 R91, R87 ;  /* 0x00000057005b7300 */ /* 0x000ea200000e0000 */
[----:B------:R-:W-:-:S07]  /*38c0*/  LOP3.LUT R82, R68, R87, RZ, 0xc0, !PT ;  /* 0x0000005744527212 */ /* 0x000fce00078ec0ff */
[----:B------:R-:W3:Y:S01]  /*38d0*/  POPC R82, R82 ;  /* 0x0000005200527309 */ /* 0x000ee20000000000 */
[----:B--2---:R-:W-:-:S13]  /*38e0*/  ISETP.NE.AND P0, PT, R6, R91, PT ;  /* 0x0000005b0600720c */ /* 0x004fda0003f05270 */
[----:B01-3--:R-:W-:Y:S05]  /*38f0*/  @P0 BRA `(.L_x_232) ;  /* 0x0000000000080947 */ /* 0x00bfea0003800000 */
[----:B------:R-:W-:-:S05]  /*3900*/  IMAD R69, R69, 0x4, R8 ;  /* 0x0000000445457824 */ /* 0x000fca00078e0208 */
[----:B------:R0:W1:Y:S02]  /*3910*/  ATOMS.ADD R86, [R69], R82 ;  /* 0x000000524556738c */ /* 0x0000640000000000 */
.L_x_232:
[----:B------:R-:W-:Y:S05]  /*3920*/  BSYNC.RECONVERGENT B0 ;  /* 0x0000000000007941 */ /* 0x000fea0003800200 */
.L_x_231:
[----:B------:R-:W-:Y:S01]  /*3930*/  R2P PR, R75, 0x7f ;  /* 0x0000007f4b007804 */ /* 0x000fe20000000000 */
[----:B------:R-:W-:Y:S01]  /*3940*/  IMAD.IADD R72, R72, 0x1, R81 ;  /* 0x0000000148487824 */ /* 0x000fe200078e0251 */
[----:B------:R-:W-:Y:S01]  /*3950*/  BSSY.RECONVERGENT B0, `(.L_x_233) ;  /* 0x0000022000007945 */ /* 0x000fe20003800200 */
[----:B-1----:R1:W2:Y:S10]  /*3960*/  SHFL.IDX PT, R81, R86, R91, 0x1f ;  /* 0x00001f5b56517589 */ /* 0x0022b400000e0000 */
        /* <DEDUP_REMOVED lines=23> */
[----:B------:R-:W-:Y:S01]  /*3ae0*/  LOP3.LUT R87, R84, R69, RZ, 0xc0, !PT ;  /* 0x0000004554577212 */ /* 0x000fe200078ec0ff */
[----:B------:R-:W-:-:S03]  /*3af0*/  IMAD.MOV.U32 R84, RZ, RZ, RZ ;  /* 0x000000ffff547224 */ /* 0x000fc600078e00ff */
[----:B------:R-:W0:Y:S01]  /*3b00*/  FLO.U32 R89, R87 ;  /* 0x0000005700597300 */ /* 0x000e2200000e0000 */
[----:B------:R-:W-:-:S07]  /*3b10*/  LOP3.LUT R69, R68, R87, RZ, 0xc0, !PT ;  /* 0x0000005744457212 */ /* 0x000fce00078ec0ff */
[----:B------:R-:W3:Y:S01]  /*3b20*/  POPC R69, R69 ;  /* 0x0000004500457309 */ /* 0x000ee20000000000 */
[----:B0-----:R-:W-:-:S13]  /*3b30*/  ISETP.NE.AND P0, PT, R6, R89, PT ;  /* 0x000000590600720c */ /* 0x001fda0003f05270 */
[----:B-123--:R-:W-:Y:S05]  /*3b40*/  @P0 BRA `(.L_x_234) ;  /* 0x0000000000080947 */ /* 0x00efea0003800000 */
[----:B------:R-:W-:-:S06]  /*3b50*/  IMAD R84, R75, 0x4, R8 ;  /* 0x000000044b547824 */ /* 0x000fcc00078e0208 */
[----:B------:R0:W1:Y:S02]  /*3b60*/  ATOMS.ADD R84, [R84], R69 ;  /* 0x000000455454738c */ /* 0x0000640000000000 */
.L_x_234:
[----:B------:R-:W-:Y:S05]  /*3b70*/  BSYNC.RECONVERGENT B0 ;  /* 0x0000000000007941 */ /* 0x000fea0003800200 */
.L_x_233:
[----:B------:R-:W-:Y:S01]  /*3b80*/  R2P PR, R71, 0x7f ;  /* 0x0000007f47007804 */ /* 0x000fe20000000000 */
[----:B------:R-:W-:Y:S01]  /*3b90*/  IMAD.IADD R74, R74, 0x1, R77 ;  /* 0x000000014a4a7824 */ /* 0x000fe200078e024d */
[----:B-1----:R1:W2:Y:S01]  /*3ba0*/  SHFL.IDX PT, R84, R84, R89, 0x1f ;  /* 0x00001f5954547589 */ /* 0x0022a200000e0000 */
[----:B------:R-:W-:Y:S10]  /*3bb0*/  BSSY.RECONVERGENT B0, `(.L_x_235) ;  /* 0x0000021000007945 */ /* 0x000ff40003800200 */
[----:B------:R-:W-:-:S02]  /*3bc0*/  VOTE.ANY R75, PT, P0 ;  /* 0x00000000004b7806 */ /* 0x000fc400000e0100 */
        /* <DEDUP_REMOVED lines=24> */
[----:B------:R-:W3:Y:S01]  /*3d50*/  FLO.U32 R87, R75 ;  /* 0x0000004b00577300 */ /* 0x000ee200000e0000 */
[----:B------:R-:W-:-:S07]  /*3d60*/  LOP3.LUT R77, R68, R75, RZ, 0xc0, !PT ;  /* 0x0000004b444d7212 */ /* 0x000fce00078ec0ff */
[----:B------:R-:W4:Y:S01]  /*3d70*/  POPC R77, R77 ;  /* 0x0000004d004d7309 */ /* 0x000f220000000000 */
[----:B---3--:R-:W-:-:S13]  /*3d80*/  ISETP.NE.AND P0, PT, R6, R87, PT ;  /* 0x000000570600720c */ /* 0x008fda0003f05270 */
[----:B-12-4-:R-:W-:Y:S05]  /*3d90*/  @P0 BRA `(.L_x_236) ;  /* 0x0000000000080947 */ /* 0x016fea0003800000 */
[----:B------:R-:W-:-:S05]  /*3da0*/  IMAD R71, R71, 0x4, R8 ;  /* 0x0000000447477824 */ /* 0x000fca00078e0208 */
[----:B------:R1:W2:Y:S02]  /*3db0*/  ATOMS.ADD R86, [R71], R77 ;  /* 0x0000004d4756738c */ /* 0x0002a40000000000 */
.L_x_236:
[----:B------:R-:W-:Y:S05]  /*3dc0*/  BSYNC.RECONVERGENT B0 ;  /* 0x0000000000007941 */ /* 0x000fea0003800200 */
.L_x_235:
[----:B------:R-:W-:Y:S01]  /*3dd0*/  R2P PR, R73, 0x7f ;  /* 0x0000007f49007804 */ /* 0x000fe20000000000 */
[----:B------:R-:W-:Y:S01]  /*3de0*/  IMAD.IADD R90, R76, 0x1, R79 ;  /* 0x000000014c5a7824 */ /* 0x000fe200078e024f */
[----:B--2---:R2:W3:Y:S01]  /*3df0*/  SHFL.IDX PT, R86, R86, R87, 0x1f ;  /* 0x00001f5756567589 */ /* 0x0044e200000e0000 */
[----:B------:R-:W-:Y:S01]  /*3e00*/  IMAD.IADD R92, R78, 0x1, R85 ;  /* 0x000000014e5c7824 */ /* 0x000fe200078e0255 */
[----:B------:R-:W-:Y:S09]  /*3e10*/  BSSY.RECONVERGENT B0, `(.L_x_237) ;  /* 0x0000023000007945 */ /* 0x000ff20003800200 */
[----:B-1----:R-:W-:-:S02]  /*3e20*/  VOTE.ANY R71, PT, P0 ;  /* 0x0000000000477806 */ /* 0x002fc400000e0100 */
        /* <DEDUP_REMOVED lines=23> */
[----:B------:R-:W-:Y:S02]  /*3fa0*/  SHF.R.U64 R76, R12, UR7, R59 ;  /* 0x000000070c4c7c19 */ /* 0x000fe4000800123b */
[----:B------:R-:W1:Y:S01]  /*3fb0*/  FLO.U32 R79, R71 ;  /* 0x00000047004f7300 */ /* 0x000e6200000e0000 */
[----:B------:R-:W-:Y:S02]  /*3fc0*/  LOP3.LUT R75, R68, R71, RZ, 0xc0, !PT ;  /* 0x00000047444b7212 */ /* 0x000fe400078ec0ff */
[----:B------:R-:W-:Y:S01]  /*3fd0*/  LOP3.LUT R89, R76, UR4, RZ, 0x30, !PT ;  /* 0x000000044c597c12 */ /* 0x000fe2000f8e30ff */
[----:B------:R-:W-:-:S04]  /*3fe0*/  IMAD.MOV.U32 R76, RZ, RZ, RZ ;  /* 0x000000ffff4c7224 */ /* 0x000fc800078e00ff */
[----:B------:R2:W4:Y:S01]  /*3ff0*/  POPC R85, R75 ;  /* 0x0000004b00557309 */ /* 0x0005220000000000 */
[----:B-1----:R-:W-:-:S13]  /*4000*/  ISETP.NE.AND P0, PT, R6, R79, PT ;  /* 0x0000004f0600720c */ /* 0x002fda0003f05270 */
[----:B--234-:R-:W-:Y:S05]  /*4010*/  @P0 BRA `(.L_x_238) ;  /* 0x0000000000080947 */ /* 0x01cfea0003800000 */
[----:B------:R-:W-:-:S05]  /*4020*/  IMAD R73, R73, 0x4, R8 ;  /* 0x0000000449497824 */ /* 0x000fca00078e0208 */
[----:B------:R1:W2:Y:S02]  /*4030*/  ATOMS.ADD R76, [R73], R85 ;  /* 0x00000055494c738c */ /* 0x0002a40000000000 */
.L_x_238:
[----:B------:R-:W-:Y:S05]  /*4040*/  BSYNC.RECONVERGENT B0 ;  /* 0x0000000000007941 */ /* 0x000fea0003800200 */
.L_x_237:
[----:B------:R-:W-:Y:S01]  /*4050*/  R2P PR, R89, 0x7f ;  /* 0x0000007f59007804 */ /* 0x000fe20000000000 */
[----:B------:R-:W-:Y:S01]  /*4060*/  IMAD.IADD R80, R80, 0x1, R83 ;  /* 0x0000000150507824 */ /* 0x000fe200078e0253 */
[----:B------:R-:W-:Y:S01]  /*4070*/  SHF.R.U64 R75, R10, UR7, R41 ;  /* 0x000000070a4b7c19 */ /* 0x000fe20008001229 */
[----:B--2---:R2:W3:Y:S01]  /*4080*/  SHFL.IDX PT, R76, R76, R79, 0x1f ;  /* 0x00001f4f4c4c7589 */ /* 0x0044e200000e0000 */
[----:B------:R-:W-:Y:S01]  /*4090*/  BSSY.RECONVERGENT B0, `(.L_x_239) ;  /* 0x0000023000007945 */ /* 0x000fe20003800200 */
[----:B------:R-:W-:Y:S01]  /*40a0*/  IMAD.IADD R82, R82, 0x1, R81 ;  /* 0x0000000152527824 */ /* 0x000fe200078e0251 */
[----:B------:R-:W-:Y:S01]  /*40b0*/  LOP3.LUT R81, R75, UR4, RZ, 0x30, !PT ;  /* 0x000000044b517c12 */ /* 0x000fe2000f8e30ff */
[----:B------:R-:W-:-:S06]  /*40c0*/  IMAD.MOV.U32 R75, RZ, RZ, RZ ;  /* 0x000000ffff4b7224 */ /* 0x000fcc00078e00ff */
        /* <DEDUP_REMOVED lines=24> */
[----:B------:R-:W4:Y:S01]  /*4250*/  FLO.U32 R83, R71 ;  /* 0x0000004700537300 */ /* 0x000f2200000e0000 */
[----:B-1----:R-:W-:-:S07]  /*4260*/  LOP3.LUT R73, R68, R71, RZ, 0xc0, !PT ;  /* 0x0000004744497212 */ /* 0x002fce00078ec0ff */
[----:B------:R2:W1:Y:S01]  /*4270*/  POPC R94, R73 ;  /* 0x00000049005e7309 */ /* 0x0004620000000000 */
[----:B----4-:R-:W-:-:S13]  /*4280*/  ISETP.NE.AND P0, PT, R6, R83, PT ;  /* 0x000000530600720c */ /* 0x010fda0003f05270 */
[----:B-123--:R-:W-:Y:S05]  /*4290*/  @P0 BRA `(.L_x_240) ;  /* 0x0000000000080947 */ /* 0x00efea0003800000 */
[----:B------:R-:W-:-:S06]  /*42a0*/  IMAD R75, R89, 0x4, R8 ;  /* 0x00000004594b7824 */ /* 0x000fcc00078e0208 */
[----:B------:R1:W2:Y:S02]  /*42b0*/  ATOMS.ADD R75, [R75], R94 ;  /* 0x0000005e4b4b738c */ /* 0x0002a40000000000 */
.L_x_240:
[----:B------:R-:W-:Y:S05]  /*42c0*/  BSYNC.RECONVERGENT B0 ;  /* 0x0000000000007941 */ /* 0x000fea0003800200 */
.L_x_239:
[----:B------:R-:W-:Y:S01]  /*42d0*/  R2P PR, R81, 0x7f ;  /* 0x0000007f51007804 */ /* 0x000fe20000000000 */
[----:B--2---:R2:W3:Y:S01]  /*42e0*/  SHFL.IDX PT, R75, R75, R83, 0x1f ;  /* 0x00001f534b4b7589 */ /* 0x0044e200000e0000 */
[----:B------:R-:W-:Y:S11]  /*42f0*/  BSSY.RECONVERGENT B0, `(.L_x_241) ;  /* 0x0000021000007945 */ /* 0x000ff60003800200 */
        /* <DEDUP_REMOVED lines=25> */
[----:B------:R-:W-:-:S07]  /*4490*/  LOP3.LUT R68, R68, R71, RZ, 0xc0, !PT ;  /* 0x0000004744447212 */ /* 0x000fce00078ec0ff */
[----:B------:R-:W0:Y:S01]  /*44a0*/  POPC R68, R68 ;  /* 0x0000004400447309 */ /* 0x000e220000000000 */
[----:B----4-:R-:W-:Y:S01]  /*44b0*/  ISETP.NE.AND P0, PT, R6, R73, PT ;  /* 0x000000490600720c */ /* 0x010fe20003f05270 */
[----:B------:R-:W-:-:S12]  /*44c0*/  IMAD.MOV.U32 R6, RZ, RZ, RZ ;  /* 0x000000ffff067224 */ /* 0x000fd800078e00ff */
[----:B0-23--:R-:W-:Y:S05]  /*44d0*/  @P0 BRA `(.L_x_242) ;  /* 0x0000000000080947 */ /* 0x00dfea0003800000 */
[----:B------:R-:W-:-:S06]  /*44e0*/  IMAD R6, R81, 0x4, R8 ;  /* 0x0000000451067824 */ /* 0x000fcc00078e0208 */
[----:B------:R0:W2:Y:S02]  /*44f0*/  ATOMS.ADD R6, [R6], R68 ;  /* 0x000000440606738c */ /* 0x0000a40000000000 */
.L_x_242:
[----:B------:R-:W-:Y:S05]  /*4500*/  BSYNC.RECONVERGENT B0 ;  /* 0x0000000000007941 */ /* 0x000fea0003800200 */
.L_x_241:
[----:B--2---:R2:W3:Y:S01]  /*4510*/  SHFL.IDX PT, R11, R6, R73, 0x1f ;  /* 0x00001f49060b7589 */ /* 0x0044e200000e0000 */
[----:B------:R-:W-:Y:S01]  /*4520*/  IMAD.MOV.U32 R56, RZ, RZ, R32 ;  /* 0x000000ffff387224 */ /* 0x000fe200078e0020 */
[----:B------:R-:W-:Y:S01]  /*4530*/  ISETP.NE.AND P0, PT, R88, RZ, PT ;  /* 0x000000ff5800720c */ /* 0x000fe20003f05270 */
[----:B------:R-:W-:Y:S01]  /*4540*/  IMAD.MOV.U32 R54, RZ, RZ, R30 ;  /* 0x000000ffff367224 */ /* 0x000fe200078e001e */
[----:B------:R-:W-:Y:S01]  /*4550*/  BAR.SYNC.DEFER_BLOCKING 0x0 ;  /* 0x0000000000007b1d */ /* 0x000fe20000010000 */
[----:B------:R-:W-:Y:S02]  /*4560*/  IMAD.MOV.U32 R42, RZ, RZ, R20 ;  /* 0x000000ffff2a7224 */ /* 0x000fe400078e0014 */
[----:B------:R-:W-:Y:S02]  /*4570*/  IMAD.MOV.U32 R40, RZ, RZ, R10 ;  /* 0x000000ffff287224 */ /* 0x000fe400078e000a */
[--C-:B------:R-:W-:Y:S01]  /*4580*/  IMAD R8, R72, 0x8, R9.reuse ;  /* 0x0000000848087824 */ /* 0x100fe200078e0209 */
[----:B------:R-:W-:Y:S01]  /*4590*/  BSSY B1, `(.L_x_243) ;  /* 0x000004b000017945 */ /* 0x000fe20003800000 */
[----:B--2---:R-:W-:-:S02]  /*45a0*/  IMAD R6, R70, 0x8, R9 ;  /* 0x0000000846067824 */ /* 0x004fc400078e0209 */
[----:B------:R-:W-:Y:S02]  /*45b0*/  IMAD.MOV.U32 R44, RZ, RZ, R28 ;  /* 0x000000ffff2c7224 */ /* 0x000fe400078e001c */
[----:B------:R-:W-:Y:S02]  /*45c0*/  IMAD R10, R74, 0x8, R9 ;  /* 0x000000084a0a7824 */ /* 0x000fe400078e0209 */
[----:B------:R-:W-:Y:S02]  /*45d0*/  IMAD.MOV.U32 R46, RZ, RZ, R24 ;  /* 0x000000ffff2e7224 */ /* 0x000fe400078e0018 */
[----:B------:R-:W-:Y:S02]  /*45e0*/  IMAD.MOV.U32 R36, RZ, RZ, R16 ;  /* 0x000000ffff247224 */ /* 0x000fe400078e0010 */
[----:B------:R-:W-:Y:S02]  /*45f0*/  IMAD.MOV.U32 R58, RZ, RZ, R12 ;  /* 0x000000ffff3a7224 */ /* 0x000fe400078e000c */
[----:B------:R-:W-:-:S02]  /*4600*/  IMAD.IADD R84, R69, 0x1, R84 ;  /* 0x0000000145547824 */ /* 0x000fc400078e0254 */
[----:B---3--:R-:W-:Y:S02]  /*4610*/  IMAD.IADD R20, R68, 0x1, R11 ;  /* 0x0000000144147824 */ /* 0x008fe400078e020b */
[--C-:B------:R-:W-:Y:S01]  /*4620*/  IMAD R11, R90, 0x8, R9.reuse ;  /* 0x000000085a0b7824 */ /* 0x100fe200078e0209 */
[----:B------:R2:W-:Y:S01]  /*4630*/  STS.64 [R6+-0x8], R56 ;  /* 0xfffff83806007388 */ /* 0x0005e20000000a00 */
[----:B------:R-:W-:Y:S02]  /*4640*/  IMAD.MOV.U32 R50, RZ, RZ, R22 ;  /* 0x000000ffff327224 */ /* 0x000fe400078e0016 */
[----:B------:R-:W-:Y:S01]  /*4650*/  IMAD.IADD R16, R77, 0x1, R86 ;  /* 0x000000014d107824 */ /* 0x000fe200078e0256 */
[----:B------:R2:W-:Y:S01]  /*4660*/  STS.64 [R8+-0x8], R54 ;  /* 0xfffff83608007388 */ /* 0x0005e20000000a00 */
[----:B------:R-:W-:Y:S02]  /*4670*/  IMAD R12, R92, 0x8, R9 ;  /* 0x000000085c0c7824 */ /* 0x000fe400078e0209 */
[----:B------:R-:W-:Y:S01]  /*4680*/  IMAD.MOV.U32 R52, RZ, RZ, R26 ;  /* 0x000000ffff347224 */ /* 0x000fe200078e001a */
[----:B------:R2:W-:Y:S01]  /*4690*/  STS.64 [R10+-0x8], R44 ;  /* 0xfffff82c0a007388 */ /* 0x0005e20000000a00 */
[----:B------:R-:W-:-:S02]  /*46a0*/  IMAD.MOV.U32 R34, RZ, RZ, R18 ;  /* 0x000000ffff227224 */ /* 0x000fc400078e0012 */
[----:B------:R-:W-:Y:S01]  /*46b0*/  IMAD.MOV.U32 R38, RZ, RZ, R14 ;  /* 0x000000ffff267224 */ /* 0x000fe200078e000e */
[----:B------:R2:W-:Y:S01]  /*46c0*/  STS.64 [R11+-0x8], R46 ;  /* 0xfffff82e0b007388 */ /* 0x0005e20000000a00 */
[----:B------:R-:W-:Y:S02]  /*46d0*/  IMAD.IADD R76, R85, 0x1, R76 ;  /* 0x00000001554c7824 */ /* 0x000fe400078e024c */
[----:B------:R-:W-:Y:S01]  /*46e0*/  IMAD R13, R80, 0x8, R9 ;  /* 0x00000008500d7824 */ /* 0x000fe200078e0209 */
[----:B------:R2:W-:Y:S01]  /*46f0*/  STS.64 [R12+-0x8], R50 ;  /* 0xfffff8320c007388 */ /* 0x0005e20000000a00 */
[----:B------:R-:W-:Y:S02]  /*4700*/  IMAD.IADD R18, R94, 0x1, R75 ;  /* 0x000000015e127824 */ /* 0x000fe400078e024b */
[--C-:B------:R-:W-:Y:S01]  /*4710*/  IMAD R14, R82, 0x8, R9.reuse ;  /* 0x00000008520e7824 */ /* 0x100fe200078e0209 */
[----:B------:R2:W-:Y:S01]  /*4720*/  STS.64 [R13+-0x8], R52 ;  /* 0xfffff8340d007388 */ /* 0x0005e20000000a00 */
[----:B------:R-:W-:-:S02]  /*4730*/  IMAD R15, R84, 0x8, R9 ;  /* 0x00000008540f7824 */ /* 0x000fc400078e0209 */
[--C-:B------:R-:W-:Y:S01]  /*4740*/  IMAD R16, R16, 0x8, R9.reuse ;  /* 0x0000000810107824 */ /* 0x100fe200078e0209 */
[----:B------:R2:W-:Y:S01]  /*4750*/  STS.64 [R14+-0x8], R42 ;  /* 0xfffff82a0e007388 */ /* 0x0005e20000000a00 */
[--C-:B------:R-:W-:Y:S02]  /*4760*/  IMAD R17, R76, 0x8, R9.reuse ;  /* 0x000000084c117824 */ /* 0x100fe400078e0209 */
[--C-:B------:R-:W-:Y:S01]  /*4770*/  IMAD R18, R18, 0x8, R9.reuse ;  /* 0x0000000812127824 */ /* 0x100fe200078e0209 */
[----:B------:R2:W-:Y:S01]  /*4780*/  STS.64 [R15+-0x8], R34 ;  /* 0xfffff8220f007388 */ /* 0x0005e20000000a00 */
[----:B------:R-:W-:-:S03]  /*4790*/  IMAD R19, R20, 0x8, R9 ;  /* 0x0000000814137824 */ /* 0x000fc600078e0209 */
[----:B------:R2:W-:Y:S04]  /*47a0*/  STS.64 [R16+-0x8], R36 ;  /* 0xfffff82410007388 */ /* 0x0005e80000000a00 */
[----:B------:R2:W-:Y:S04]  /*47b0*/  STS.64 [R17+-0x8], R38 ;  /* 0xfffff82611007388 */ /* 0x0005e80000000a00 */
[----:B------:R2:W-:Y:S04]  /*47c0*/  STS.64 [R18+-0x8], R58 ;  /* 0xfffff83a12007388 */ /* 0x0005e80000000a00 */
[----:B------:R2:W-:Y:S01]  /*47d0*/  STS.64 [R19+-0x8], R40 ;  /* 0xfffff82813007388 */ /* 0x0005e20000000a00 */
[----:B------:R-:W-:Y:S05]  /*47e0*/  @P0 BRA `(.L_x_244) ;  /* 0x0000000000940947 */ /* 0x000fea0003800000 */
[----:B------:R-:W3:Y:S01]  /*47f0*/  LDG.E R64, desc[UR8][R64.64] ;  /* 0x0000000840407981 */ /* 0x000ee2000c1e1900 */
[----:B------:R-:W-:Y:S01]  /*4800*/  ISETP.GE.AND P0, PT, R7, 0x1, PT ;  /* 0x000000010700780c */ /* 0x000fe20003f06270 */
[----:B------:R-:W-:Y:S02]  /*4810*/  IMAD.MOV.U32 R23, RZ, RZ, R66 ;  /* 0x000000ffff177224 */ /* 0x000fe400078e0042 */
[----:B---3--:R-:W-:-:S05]  /*4820*/  IMAD.IADD R20, R64, 0x1, -R49 ;  /* 0x0000000140147824 */ /* 0x008fca00078e0a31 */
[----:B------:R3:W-:Y:S05]  /*4830*/  STS [R67+0x9000], R20 ;  /* 0x0090001443007388 */ /* 0x0007ea0000000800 */
[----:B------:R-:W-:Y:S05]  /*4840*/  @!P0 BRA `(.L_x_245) ;  /* 0x00000000006c8947 */ /* 0x000fea0003800000 */
[----:B------:R-:W-:Y:S01]  /*4850*/  BSSY B0, `(.L_x_246) ;  /* 0x0000019000007945 */ /* 0x000fe20003800000 */
[----:B------:R-:W-:Y:S02]  /*4860*/  IMAD.MOV.U32 R22, RZ, RZ, -0x1 ;  /* 0xffffffffff167424 */ /* 0x000fe400078e00ff */
[----:B------:R-:W-:Y:S02]  /*4870*/  IMAD.MOV.U32 R24, RZ, RZ, R7 ;  /* 0x000000ffff187224 */ /* 0x000fe400078e0007 */
[----:B------:R-:W-:-:S07]  /*4880*/  IMAD.MOV.U32 R23, RZ, RZ, R66 ;  /* 0x000000ffff177224 */ /* 0x000fce00078e0042 */
.L_x_250:
[----:B---3--:R-:W3:Y:S01]  /*4890*/  LDC.64 R20, c[0x0][0x380] ;  /* 0x0000e000ff147b82 */ /* 0x008ee20000000a00 */
[----:B------:R-:W-:Y:S01]  /*48a0*/  VIADD R27, R24, 0xffffffff ;  /* 0xffffffff181b7836 */ /* 0x000fe20000000000 */
[----:B------:R-:W-:Y:S03]  /*48b0*/  BSSY B2, `(.L_x_247) ;  /* 0x0000008000027945 */ /* 0x000fe60003800000 */
[----:B------:R-:W-:-:S04]  /*48c0*/  IMAD R25, R27, 0x100, R5 ;  /* 0x000001001b197824 */ /* 0x000fc800078e0205 */
[----:B---3--:R-:W-:-:S07]  /*48d0*/  IMAD.WIDE R20, R25, 0x4, R20 ;  /* 0x0000000419147825 */ /* 0x008fce00078e0214 */
.L_x_248:
[----:B------:R-:W-:Y:S05]  /*48e0*/  YIELD ;  /* 0x0000000000007946 */ /* 0x000fea0003800000 */
[----:B------:R3:W-:Y:S06]  /*48f0*/  MEMBAR.SC.CTA ;  /* 0x0000000000007992 */ /* 0x0007ec0000000000 */
[----:B---3--:R-:W3:Y:S02]  /*4900*/  LDG.E.STRONG.SYS R25, desc[UR8][R20.64] ;  /* 0x0000000814197981 */ /* 0x008ee4000c1f5900 */
[----:B---3--:R-:W-:-:S13]  /*4910*/  ISETP.NE.AND P0, PT, R25, RZ, PT ;  /* 0x000000ff1900720c */ /* 0x008fda0003f05270 */
[----:B------:R-:W-:Y:S05]  /*4920*/  @!P0 BRA `(.L_x_248) ;  /* 0xfffffffc00ec8947 */ /* 0x000fea000383ffff */
[----:B------:R-:W-:Y:S05]  /*4930*/  BSYNC B2 ;  /* 0x0000000000027941 */ /* 0x000fea0003800000 */
.L_x_247:
[----:B------:R-:W-:Y:S01]  /*4940*/  BSSY.RECONVERGENT B2, `(.L_x_249) ;  /* 0x0000006000027945 */ /* 0x000fe20003800200 */
[C---:B------:R-:W-:Y:S02]  /*4950*/  ISETP.GT.AND P0, PT, R25.reuse, -0x1, PT ;  /* 0xffffffff1900780c */ /* 0x040fe40003f04270 */
[----:B------:R-:W-:Y:S01]  /*4960*/  LOP3.LUT R20, R25, 0x3fffffff, RZ, 0xc0, !PT ;  /* 0x3fffffff19147812 */ /* 0x000fe200078ec0ff */
[----:B------:R-:W-:Y:S05]  /*4970*/  WARPSYNC.EXCLUSIVE R22 ;  /* 0x0000000016007348 */ /* 0x000fea0003a00000 */
[----:B------:R-:W-:-:S05]  /*4980*/  IMAD.IADD R23, R20, 0x1, R23 ;  /* 0x0000000114177824 */ /* 0x000fca00078e0217 */
[----:B------:R-:W-:-:S07]  /*4990*/  VOTE.ANY R22, PT, P0 ;  /* 0x0000000000167806 */ /* 0x000fce00000e0100 */
[----:B------:R-:W-:Y:S05]  /*49a0*/  BSYNC.RECONVERGENT B2 ;  /* 0x0000000000027941 */ /* 0x000fea0003800200 */
.L_x_249:
[----:B------:R-:W-:Y:S01]  /*49b0*/  ISETP.GT.U32.AND P1, PT, R24, 0x1, PT ;  /* 0x000000011800780c */ /* 0x000fe20003f24070 */
[----:B------:R-:W-:-:S12]  /*49c0*/  IMAD.MOV.U32 R24, RZ, RZ, R27 ;  /* 0x000000ffff187224 */ /* 0x000fd800078e001b */
[----:B------:R-:W-:Y:S05]  /*49d0*/  @P0 BRA P1, `(.L_x_250) ;  /* 0xfffffffc00ac0947 */ /* 0x000fea000083ffff */
[----:B------:R-:W-:Y:S05]  /*49e0*/  BSYNC B0 ;  /* 0x0000000000007941 */ /* 0x000fea0003800000 */
.L_x_246:
[----:B------:R4:W3:Y:S02]  /*49f0*/  LDS R20, [R67+0x9000] ;  /* 0x0090000043147984 */ /* 0x0008e40000000800 */
.L_x_245:
[----:B------:R-:W-:Y:S02]  /*4a00*/  LOP3.LUT R21, R23, 0x80000000, RZ, 0xfc, !PT ;  /* 0x8000000017157812 */ /* 0x000fe400078efcff */
[----:B---3--:R-:W-:-:S03]  /*4a10*/  IADD3 R20, PT, PT, R20, R23, -R66 ;  /* 0x0000001714147210 */ /* 0x008fc60007ffe842 */
[----:B------:R3:W-:Y:S04]  /*4a20*/  STG.E.STRONG.SYS desc[UR8][R60.64], R21 ;  /* 0x000000153c007986 */ /* 0x0007e8000c115908 */
[----:B------:R3:W-:Y:S02]  /*4a30*/  STS [R67+0x9000], R20 ;  /* 0x0090001443007388 */ /* 0x0007e40000000800 */
.L_x_244:
[----:B------:R-:W-:Y:S05]  /*4a40*/  BSYNC B1 ;  /* 0x0000000000017941 */ /* 0x000fea0003800000 */
.L_x_243:
[----:B------:R-:W5:Y:S01]  /*4a50*/  LDC.64 R22, c[0x0][0x390] ;  /* 0x0000e400ff167b82 */ /* 0x000f620000000a00 */
[----:B------:R-:W-:Y:S07]  /*4a60*/  WARPSYNC.ALL ;  /* 0x0000000000007948 */ /* 0x000fee0003800000 */
[----:B---3--:R-:W3:Y:S01]  /*4a70*/  LDC R21, c[0x0][0x3c0] ;  /* 0x0000f000ff157b82 */ /* 0x008ee20000000800 */
[----:B-----5:R-:W-:Y:S02]  /*4a80*/  ISETP.EQ.U32.AND P1, PT, R22, RZ, PT ;  /* 0x000000ff1600720c */ /* 0x020fe40003f22070 */
[----:B---3--:R-:W-:-:S04]  /*4a90*/  ISETP.GE.AND P0, PT, R48, R21, PT ;  /* 0x000000153000720c */ /* 0x008fc80003f06270 */
[----:B------:R-:W-:-:S04]  /*4aa0*/  ISETP.EQ.OR.EX P0, PT, R23, RZ, !P0, P1 ;  /* 0x000000ff1700720c */ /* 0x000fc80004702710 */
[----:B------:R-:W-:-:S13]  /*4ab0*/  ISETP.GT.U32.OR P0, PT, R5, 0xff, P0 ;  /* 0x000000ff0500780c */ /* 0x000fda0000704470 */
[----:B------:R-:W3:Y:S02]  /*4ac0*/  @!P0 LDS R20, [R67+0x9000] ;  /* 0x0090000043148984 */ /* 0x000ee40000000800 */
[----:B---3--:R-:W-:Y:S01]  /*4ad0*/  @!P0 IADD3 R49, PT, PT, R20, R49, R66 ;  /* 0x0000003114318210 */ /* 0x008fe20007ffe042 */
[----:B------:R-:W-:-:S04]  /*4ae0*/  IMAD R20, R5, 0x4, R67 ;  /* 0x0000000405147824 */ /* 0x000fc800078e0243 */
[----:B------:R3:W-:Y:S01]  /*4af0*/  @!P0 STG.E desc[UR8][R62.64], R49 ;  /* 0x000000313e008986 */ /* 0x0007e2000c101908 */
[----:B------:R-:W-:Y:S01]  /*4b00*/  BAR.SYNC.DEFER_BLOCKING 0x0 ;  /* 0x0000000000007b1d */ /* 0x000fe20000010000 */
[----:B------:R-:W-:-:S13]  /*4b10*/  ISETP.GT.AND P0, PT, R48, R21, PT ;  /* 0x000000153000720c */ /* 0x000fda0003f04270 */
[----:B---3--:R-:W-:Y:S05]  /*4b20*/  @P0 BRA `(.L_x_251) ;  /* 0x0000000800180947 */ /* 0x008fea0003800000 */
[----:B------:R-:W3:Y:S01]  /*4b30*/  LDS.64 R24, [R20] ;  /* 0x0000000014187984 */ /* 0x000ee20000000a00 */
[----:B------:R-:W3:Y:S01]  /*4b40*/  LDCU UR5, c[0x0][0x3c4] ;  /* 0x00007880ff0577ac */ /* 0x000ee20008000800 */
[----:B------:R-:W5:Y:S01]  /*4b50*/  LDC.64 R22, c[0x0][0x3a0] ;  /* 0x0000e800ff167b82 */ /* 0x000f620000000a00 */
[----:B---3--:R-:W-:Y:S01]  /*4b60*/  SHF.R.U64 R4, R24, UR5, R25 ;  /* 0x0000000518047c19 */ /* 0x008fe20008001219 */
[----:B------:R-:W-:Y:S01]  /*4b70*/  IMAD.MOV.U32 R30, RZ, RZ, R24 ;  /* 0x000000ffff1e7224 */ /* 0x000fe200078e0018 */
[----:B------:R-:W-:Y:S02]  /*4b80*/  LOP3.LUT R31, R25, 0x80000000, RZ, 0x3c, !PT ;  /* 0x80000000191f7812 */ /* 0x000fe400078e3cff */
[----:B------:R-:W-:-:S05]  /*4b90*/  LOP3.LUT R4, R4, UR4, RZ, 0x30, !PT ;  /* 0x0000000404047c12 */ /* 0x000fca000f8e30ff */
[----:B------:R-:W-:-:S05]  /*4ba0*/  IMAD R21, R4, 0x4, R9 ;  /* 0x0000000404157824 */ /* 0x000fca00078e0209 */
[----:B------:R-:W3:Y:S02]  /*4bb0*/  LDS R4, [R21+0x9000] ;  /* 0x0090000015047984 */ /* 0x000ee40000000800 */
[----:B---3--:R-:W-:-:S04]  /*4bc0*/  IMAD.IADD R27, R4, 0x1, R5 ;  /* 0x00000001041b7824 */ /* 0x008fc800078e0205 */
[----:B-----5:R-:W-:-:S05]  /*4bd0*/  IMAD.WIDE.U32 R26, R27, 0x8, R22 ;  /* 0x000000081b1a7825 */ /* 0x020fca00078e0016 */
[----:B------:R-:W-:Y:S01]  /*4be0*/  STG.E.64 desc[UR8][R26.64], R30 ;  /* 0x0000001e1a007986 */ /* 0x000fe2000c101b08 */
[----:B------:R-:W-:-:S03]  /*4bf0*/  NOP ;  /* 0x0000000000007918 */ /* 0x000fc60000000000 */
[----:B------:R-:W3:Y:S02]  /*4c00*/  LDS.64 R24, [R20+0xc00] ;  /* 0x000c000014187984 */ /* 0x000ee40000000a00 */
[----:B---3--:R-:W-:Y:S01]  /*4c10*/  SHF.R.U64 R4, R24, UR5, R25 ;  /* 0x0000000518047c19 */ /* 0x008fe20008001219 */
[----:B------:R-:W-:Y:S01]  /*4c20*/  IMAD.MOV.U32 R32, RZ, RZ, R24 ;  /* 0x000000ffff207224 */ /* 0x000fe200078e0018 */
[----:B------:R-:W-:Y:S02]  /*4c30*/  LOP3.LUT R33, R25, 0x80000000, RZ, 0x3c, !PT ;  /* 0x8000000019217812 */ /* 0x000fe400078e3cff */
[----:B------:R-:W-:-:S05]  /*4c40*/  LOP3.LUT R4, R4, UR4, RZ, 0x30, !PT ;  /* 0x0000000404047c12 */ /* 0x000fca000f8e30ff */
[----:B------:R-:W-:-:S05]  /*4c50*/  IMAD R21, R4, 0x4, R9 ;  /* 0x0000000404157824 */ /* 0x000fca00078e0209 */
[----:B------:R-:W3:Y:S02]  /*4c60*/  LDS R4, [R21+0x9000] ;  /* 0x0090000015047984 */ /* 0x000ee40000000800 */
[----:B---3--:R-:W-:-:S05]  /*4c70*/  IADD3 R29, PT, PT, R5, 0x180, R4 ;  /* 0x00000180051d7810 */ /* 0x008fca0007ffe004 */
[----:B------:R-:W-:-:S05]  /*4c80*/  IMAD.WIDE.U32 R28, R29, 0x8, R22 ;  /* 0x000000081d1c7825 */ /* 0x000fca00078e0016 */
[----:B------:R-:W-:Y:S01]  /*4c90*/  STG.E.64 desc[UR8][R28.64], R32 ;  /* 0x000000201c007986 */ /* 0x000fe2000c101b08 */
[----:B------:R-:W-:-:S03]  /*4ca0*/  NOP ;  /* 0x0000000000007918 */ /* 0x000fc60000000000 */
[----:B------:R-:W3:Y:S02]  /*4cb0*/  LDS.64 R24, [R20+0x1800] ;  /* 0x0018000014187984 */ /* 0x000ee40000000a00 */
[----:B---3--:R-:W-:Y:S01]  /*4cc0*/  SHF.R.U64 R4, R24, UR5, R25 ;  /* 0x0000000518047c19 */ /* 0x008fe20008001219 */
[----:B------:R-:W-:Y:S01]  /*4cd0*/  IMAD.MOV.U32 R30, RZ, RZ, R24 ;  /* 0x000000ffff1e7224 */ /* 0x000fe200078e0018 */
[----:B------:R-:W-:Y:S02]  /*4ce0*/  LOP3.LUT R31, R25, 0x80000000, RZ, 0x3c, !PT ;  /* 0x80000000191f7812 */ /* 0x000fe400078e3cff */
[----:B------:R-:W-:-:S05]  /*4cf0*/  LOP3.LUT R4, R4, UR4, RZ, 0x30, !PT ;  /* 0x0000000404047c12 */ /* 0x000fca000f8e30ff */
[----:B--2---:R-:W-:-:S05]  /*4d00*/  IMAD R34, R4, 0x4, R9 ;  /* 0x0000000404227824 */ /* 0x004fca00078e0209 */
[----:B------:R-:W2:Y:S02]  /*4d10*/  LDS R4, [R34+0x9000] ;  /* 0x0090000022047984 */ /* 0x000ea40000000800 */
[----:B--2---:R-:W-:-:S05]  /*4d20*/  IADD3 R27, PT, PT, R5, 0x300, R4 ;  /* 0x00000300051b7810 */ /* 0x004fca0007ffe004 */
[----:B------:R-:W-:-:S05]  /*4d30*/  IMAD.WIDE.U32 R26, R27, 0x8, R22 ;  /* 0x000000081b1a7825 */ /* 0x000fca00078e0016 */
[----:B------:R-:W-:Y:S01]  /*4d40*/  STG.E.64 desc[UR8][R26.64], R30 ;  /* 0x0000001e1a007986 */ /* 0x000fe2000c101b08 */
[----:B------:R-:W-:-:S03]  /*4d50*/  NOP ;  /* 0x0000000000007918 */ /* 0x000fc60000000000 */
[----:B------:R-:W2:Y:S02]  /*4d60*/  LDS.64 R24, [R20+0x2400] ;  /* 0x0024000014187984 */ /* 0x000ea40000000a00 */
[----:B--2---:R-:W-:Y:S01]  /*4d70*/  SHF.R.U64 R4, R24, UR5, R25 ;  /* 0x0000000518047c19 */ /* 0x004fe20008001219 */
[----:B------:R-:W-:Y:S01]  /*4d80*/  IMAD.MOV.U32 R32, RZ, RZ, R24 ;  /* 0x000000ffff207224 */ /* 0x000fe200078e0018 */
[----:B------:R-:W-:Y:S02]  /*4d90*/  LOP3.LUT R33, R25, 0x80000000, RZ, 0x3c, !PT ;  /* 0x8000000019217812 */ /* 0x000fe400078e3cff */
[----:B------:R-:W-:-:S05]  /*4da0*/  LOP3.LUT R4, R4, UR4, RZ, 0x30, !PT ;  /* 0x0000000404047c12 */ /* 0x000fca000f8e30ff */
[----:B------:R-:W-:-:S05]  /*4db0*/  IMAD R21, R4, 0x4, R9 ;  /* 0x0000000404157824 */ /* 0x000fca00078e0209 */
        /* <DEDUP_REMOVED lines=85> */
[----:B------:R-:W-:-:S05]  /*5310*/  LOP3.LUT R4, R4, UR4, RZ, 0x30, !PT ;  /* 0x0000000404047c12 */ /* 0x000fca000f8e30ff */
[----:B------:R-:W-:-:S06]  /*5320*/  IMAD R4, R4, 0x4, R9 ;  /* 0x0000000404047824 */ /* 0x000fcc00078e0209 */
[----:B------:R-:W2:Y:S02]  /*5330*/  LDS R4, [R4+0x9000] ;  /* 0x0090000004047984 */ /* 0x000ea40000000800 */
[----:B--2---:R-:W-:-:S05]  /*5340*/  IADD3 R5, PT, PT, R5, 0x1080, R4 ;  /* 0x0000108005057810 */ /* 0x004fca0007ffe004 */
[----:B------:R-:W-:-:S05]  /*5350*/  IMAD.WIDE.U32 R22, R5, 0x8, R22 ;  /* 0x0000000805167825 */ /* 0x000fca00078e0016 */
[----:B------:R2:W-:Y:S01]  /*5360*/  STG.E.64 desc[UR8][R22.64], R24 ;  /* 0x0000001816007986 */ /* 0x0005e2000c101b08 */
[----:B------:R-:W-:Y:S01]  /*5370*/  NOP ;  /* 0x0000000000007918 */ /* 0x000fe20000000000 */
[----:B------:R-:W-:Y:S05]  /*5380*/  BRA `(.L_x_252) ;  /* 0x0000000c00387947 */ /* 0x000fea0003800000 */
.L_x_251:
[----:B------:R-:W-:Y:S01]  /*5390*/  IMAD R33, R7, -0x1200, R21 ;  /* 0xffffee0007217824 */ /* 0x000fe200078e0215 */
[----:B------:R-:W-:Y:S01]  /*53a0*/  BSSY.RECONVERGENT B0, `(.L_x_253) ;  /* 0x0000016000007945 */ /* 0x000fe20003800200 */
[C---:B------:R-:W-:Y:S02]  /*53b0*/  VIADD R26, R5.reuse, 0x180 ;  /* 0x00000180051a7836 */ /* 0x040fe40000000000 */
[C---:B------:R-:W-:Y:S01]  /*53c0*/  VIADD R28, R5.reuse, 0x300 ;  /* 0x00000300051c7836 */ /* 0x040fe20000000000 */
        /* <DEDUP_REMOVED lines=8> */
[----:B------:R-:W3:Y:S01]  /*5450*/  LDS.64 R22, [R20] ;  /* 0x0000000014167984 */ /* 0x000ee20000000a00 */
[----:B------:R-:W3:Y:S02]  /*5460*/  LDCU UR5, c[0x0][0x3c4] ;  /* 0x00007880ff0577ac */ /* 0x000ee40008000800 */
[----:B---3--:R-:W-:Y:S02]  /*5470*/  SHF.R.U64 R24, R22, UR5, R23 ;  /* 0x0000000516187c19 */ /* 0x008fe40008001217 */
[----:B------:R-:W-:Y:S02]  /*5480*/  LOP3.LUT R23, R23, 0x80000000, RZ, 0x3c, !PT ;  /* 0x8000000017177812 */ /* 0x000fe400078e3cff */
[----:B------:R-:W-:-:S05]  /*5490*/  LOP3.LUT R24, R24, UR4, RZ, 0x30, !PT ;  /* 0x0000000418187c12 */ /* 0x000fca000f8e30ff */
[----:B------:R-:W-:Y:S02]  /*54a0*/  IMAD R21, R24, 0x4, R9 ;  /* 0x0000000418157824 */ /* 0x000fe400078e0209 */
[----:B------:R-:W3:Y:S04]  /*54b0*/  LDC.64 R24, c[0x0][0x3a0] ;  /* 0x0000e800ff187b82 */ /* 0x000ee80000000a00 */
[----:B------:R-:W5:Y:S02]  /*54c0*/  LDS R21, [R21+0x9000] ;  /* 0x0090000015157984 */ /* 0x000f640000000800 */
[----:B-----5:R-:W-:-:S04]  /*54d0*/  IMAD.IADD R27, R21, 0x1, R5 ;  /* 0x00000001151b7824 */ /* 0x020fc800078e0205 */
[----:B---3--:R-:W-:-:S05]  /*54e0*/  IMAD.WIDE.U32 R24, R27, 0x8, R24 ;  /* 0x000000081b187825 */ /* 0x008fca00078e0018 */
[----:B------:R3:W-:Y:S02]  /*54f0*/  STG.E.64 desc[UR8][R24.64], R22 ;  /* 0x0000001618007986 */ /* 0x0007e4000c101b08 */
.L_x_254:
[----:B------:R-:W-:Y:S05]  /*5500*/  BSYNC.RECONVERGENT B0 ;  /* 0x0000000000007941 */ /* 0x000fea0003800200 */
.L_x_253:
[----:B------:R-:W-:Y:S01]  /*5510*/  NOP ;  /* 0x0000000000007918 */ /* 0x000fe20000000000 */
[----:B------:R-:W-:Y:S04]  /*5520*/  BSSY.RECONVERGENT B0, `(.L_x_255) ;  /* 0x000000d000007945 */ /* 0x000fe80003800200 */
[----:B------:R-:W-:Y:S05]  /*5530*/  @P2 BRA `(.L_x_256) ;  /* 0x00000000002c2947 */ /* 0x000fea0003800000 */
[----:B---3--:R-:W3:Y:S01]  /*5540*/  LDS.64 R22, [R20+0xc00] ;  /* 0x000c000014167984 */ /* 0x008ee20000000a00 */
        /* <DEDUP_REMOVED lines=10> */
.L_x_256:
[----:B------:R-:W-:Y:S05]  /*55f0*/  BSYNC.RECONVERGENT B0 ;  /* 0x0000000000007941 */ /* 0x000fea0003800200 */
.L_x_255:
        /* <DEDUP_REMOVED lines=14> */
.L_x_258:
[----:B------:R-:W-:Y:S05]  /*56e0*/  BSYNC.RECONVERGENT B0 ;  /* 0x0000000000007941 */ /* 0x000fea0003800200 */
.L_x_257:
[----:B------:R-:W-:Y:S01]  /*56f0*/  NOP ;  /* 0x0000000000007918 */ /* 0x000fe20000000000 */
[----:B------:R-:W-:Y:S01]  /*5700*/  BSSY.RECONVERGENT B0, `(.L_x_259) ;  /* 0x000000e000007945 */ /* 0x000fe20003800200 */
[----:B------:R-:W-:-:S03]  /*5710*/  VIADD R28, R5, 0x780 ;  /* 0x00000780051c7836 */ /* 0x000fc60000000000 */
[----:B------:R-:W-:Y:S05]  /*5720*/  @P4 BRA `(.L_x_260) ;  /* 0x00000000002c4947 */ /* 0x000fea0003800000 */
[----:B---3--:R-:W3:Y:S01]  /*5730*/  LDS.64 R22, [R20+0x2400] ;  /* 0x0024000014167984 */ /* 0x008ee20000000a00 */
[----:B------:R-:W3:Y:S02]  /*5740*/  LDCU UR5, c[0x0][0x3c4] ;  /* 0x00007880ff0577ac */ /* 0x000ee40008000800 */
[----:B---3--:R-:W-:Y:S02]  /*5750*/  SHF.R.U64 R24, R22, UR5, R23 ;  /* 0x0000000516187c19 */ /* 0x008fe40008001217 */
[----:B------:R-:W-:Y:S02]  /*5760*/  LOP3.LUT R23, R23, 0x80000000, RZ, 0x3c, !PT ;  /* 0x8000000017177812 */ /* 0x000fe400078e3cff */
[----:B------:R-:W-:-:S05]  /*5770*/  LOP3.LUT R24, R24, UR4, RZ, 0x30, !PT ;  /* 0x0000000418187c12 */ /* 0x000fca000f8e30ff */
[----:B------:R-:W-:Y:S02]  /*5780*/  IMAD R21, R24, 0x4, R9 ;  /* 0x0000000418157824 */ /* 0x000fe400078e0209 */
[----:B------:R-:W3:Y:S03]  /*5790*/  LDC.64 R24, c[0x0][0x3a0] ;  /* 0x0000e800ff187b82 */ /* 0x000ee60000000a00 */
[----:B------:R-:W5:Y:S02]  /*57a0*/  LDS R26, [R21+0x9000] ;  /* 0x00900000151a7984 */ /* 0x000f640000000800 */
[----:B-----5:R-:W-:-:S04]  /*57b0*/  IMAD.IADD R29, R29, 0x1, R26 ;  /* 0x000000011d1d7824 */ /* 0x020fc800078e021a */
[----:B---3--:R-:W-:-:S05]  /*57c0*/  IMAD.WIDE.U32 R24, R29, 0x8, R24 ;  /* 0x000000081d187825 */ /* 0x008fca00078e0018 */
[----:B------:R3:W-:Y:S02]  /*57d0*/  STG.E.64 desc[UR8][R24.64], R22 ;  /* 0x0000001618007986 */ /* 0x0007e4000c101b08 */
.L_x_260:
[----:B------:R-:W-:Y:S05]  /*57e0*/  BSYNC.RECONVERGENT B0 ;  /* 0x0000000000007941 */ /* 0x000fea0003800200 */
.L_x_259:
        /* <DEDUP_REMOVED lines=15> */
.L_x_262:
[----:B------:R-:W-:Y:S05]  /*58e0*/  BSYNC.RECONVERGENT B0 ;  /* 0x0000000000007941 */ /* 0x000fea0003800200 */
.L_x_261:
[-C--:B------:R-:W-:Y:S01]  /*58f0*/  ISETP.GE.AND P6, PT, R28, R33.reuse, PT ;  /* 0x000000211c00720c */ /* 0x080fe20003fc6270 */
[C---:B---3--:R-:W-:Y:S01]  /*5900*/  VIADD R24, R5.reuse, 0xa80 ;  /* 0x00000a8005187836 */ /* 0x048fe20000000000 */
[-C--:B------:R-:W-:Y:S01]  /*5910*/  ISETP.GE.AND P3, PT, R26, R33.reuse, PT ;  /* 0x000000211a00720c */ /* 0x080fe20003f66270 */
[C---:B------:R-:W-:Y:S01]  /*5920*/  VIADD R29, R5.reuse, 0xd80 ;  /* 0x00000d80051d7836 */ /* 0x040fe20000000000 */
        /* <DEDUP_REMOVED lines=12> */
[----:B------:R-:W3:Y:S01]  /*59f0*/  LDS.64 R4, [R20+0x3c00] ;  /* 0x003c000014047984 */ /* 0x000ee20000000a00 */
        /* <DEDUP_REMOVED lines=10> */
.L_x_264:
[----:B------:R-:W-:Y:S05]  /*5aa0*/  BSYNC.RECONVERGENT B0 ;  /* 0x0000000000007941 */ /* 0x000fea0003800200 */
.L_x_263:
[----:B------:R-:W-:Y:S01]  /*5ab0*/  ISETP.NE.AND P6, PT, R32, RZ, PT ;  /* 0x000000ff2000720c */ /* 0x000fe20003fc5270 */
[----:B------:R-:W-:Y:S01]  /*5ac0*/  NOP ;  /* 0x0000000000007918 */ /* 0x000fe20000000000 */
[----:B------:R-:W-:Y:S11]  /*5ad0*/  BSSY.RECONVERGENT B0, `(.L_x_265) ;  /* 0x000000d000007945 */ /* 0x000ff60003800200 */
        /* <DEDUP_REMOVED lines=12> */
.L_x_266:
[----:B------:R-:W-:Y:S05]  /*5ba0*/  BSYNC.RECONVERGENT B0 ;  /* 0x0000000000007941 */ /* 0x000fea0003800200 */
.L_x_265:
        /* <DEDUP_REMOVED lines=14> */
.L_x_268:
[----:B------:R-:W-:Y:S05]  /*5c90*/  BSYNC.RECONVERGENT B0 ;  /* 0x0000000000007941 */ /* 0x000fea0003800200 */
.L_x_267:
        /* <DEDUP_REMOVED lines=14> */
.L_x_270:
[----:B------:R-:W-:Y:S05]  /*5d80*/  BSYNC.RECONVERGENT B0 ;  /* 0x0000000000007941 */ /* 0x000fea0003800200 */
.L_x_269:
        /* <DEDUP_REMOVED lines=14> */
.L_x_272:
[----:B------:R-:W-:Y:S05]  /*5e70*/  BSYNC.RECONVERGENT B0 ;  /* 0x0000000000007941 */ /* 0x000fea0003800200 */
.L_x_271:
        /* <DEDUP_REMOVED lines=14> */
.L_x_274:
[----:B------:R-:W-:Y:S05]  /*5f60*/  BSYNC.RECONVERGENT B0 ;  /* 0x0000000000007941 */ /* 0x000fea0003800200 */
.L_x_273:
        /* <DEDUP_REMOVED lines=14> */
.L_x_276:
[----:B------:R-:W-:Y:S05]  /*6050*/  BSYNC.RECONVERGENT B0 ;  /* 0x0000000000007941 */ /* 0x000fea0003800200 */
.L_x_275:
[----:B------:R-:W-:Y:S01]  /*6060*/  NOP ;  /* 0x0000000000007918 */ /* 0x000fe20000000000 */
.L_x_252:
[----:B--2---:R2:W5:Y:S01]  /*6070*/  @!P0 LDG.E.64 R44, desc[UR8][R2.64] ;  /* 0x00000008022c8981 */ /* 0x004562000c1e1b00 */
[----:B------:R-:W0:Y:S03]  /*6080*/  LDCU UR5, c[0x0][0x3c4] ;  /* 0x00007880ff0577ac */ /* 0x000e260008000800 */
[----:B------:R2:W5:Y:S04]  /*6090*/  @!P0 LDG.E.64 R46, desc[UR8][R2.64+0x100] ;  /* 0x00010008022e8981 */ /* 0x000568000c1e1b00 */
        /* <DEDUP_REMOVED lines=9> */
[----:B----4-:R2:W5:Y:S04]  /*6130*/  @!P0 LDG.E.64 R66, desc[UR8][R2.64+0xb00] ;  /* 0x000b000802428981 */ /* 0x010568000c1e1b00 */
[----:B---3--:R-:W0:Y:S04]  /*6140*/  LDS.64 R4, [R20] ;  /* 0x0000000014047984 */ /* 0x008e280000000a00 */
[----:B------:R-:W3:Y:S04]  /*6150*/  LDS.64 R38, [R20+0x6c00] ;  /* 0x006c000014267984 */ /* 0x000ee80000000a00 */
[----:B------:R-:W4:Y:S04]  /*6160*/  LDS.64 R40, [R20+0x7800] ;  /* 0x0078000014287984 */ /* 0x000f280000000a00 */
[----:B------:R-:W1:Y:S04]  /*6170*/  LDS.64 R22, [R20+0xc00] ;  /* 0x000c000014167984 */ /* 0x000e680000000a00 */
[----:B------:R-:W2:Y:S04]  /*6180*/  LDS.64 R24, [R20+0x1800] ;  /* 0x0018000014187984 */ /* 0x000ea80000000a00 */
[----:B------:R-:W2:Y:S04]  /*6190*/  LDS.64 R26, [R20+0x2400] ;  /* 0x00240000141a7984 */ /* 0x000ea80000000a00 */
[----:B------:R-:W2:Y:S04]  /*61a0*/  LDS.64 R28, [R20+0x3000] ;  /* 0x00300000141c7984 */ /* 0x000ea80000000a00 */
[----:B------:R-:W2:Y:S04]  /*61b0*/  LDS.64 R30, [R20+0x3c00] ;  /* 0x003c0000141e7984 */ /* 0x000ea80000000a00 */
[----:B------:R-:W2:Y:S04]  /*61c0*/  LDS.64 R32, [R20+0x4800] ;  /* 0x0048000014207984 */ /* 0x000ea80000000a00 */
[----:B------:R-:W2:Y:S04]  /*61d0*/  LDS.64 R34, [R20+0x5400] ;  /* 0x0054000014227984 */ /* 0x000ea80000000a00 */
[----:B------:R-:W2:Y:S01]  /*61e0*/  LDS.64 R36, [R20+0x6000] ;  /* 0x0060000014247984 */ /* 0x000ea20000000a00 */
[----:B0-----:R-:W-:-:S03]  /*61f0*/  SHF.R.U64 R70, R4, UR5, R5 ;  /* 0x0000000504467c19 */ /* 0x001fc60008001205 */
[----:B------:R-:W0:Y:S01]  /*6200*/  LDS.64 R42, [R20+0x8400] ;  /* 0x00840000142a7984 */ /* 0x000e220000000a00 */
[----:B---3--:R-:W-:Y:S02]  /*6210*/  SHF.R.U64 R9, R38, UR5, R39 ;  /* 0x0000000526097c19 */ /* 0x008fe40008001227 */
[----:B------:R-:W3:Y:S01]  /*6220*/  LDC R38, c[0x0][0x3c0] ;  /* 0x0000f000ff267b82 */ /* 0x000ee20000000800 */
[----:B----4-:R-:W-:Y:S02]  /*6230*/  SHF.R.U64 R5, R40, UR5, R41 ;  /* 0x0000000528057c19 */ /* 0x010fe40008001229 */
[----:B------:R-:W4:Y:S01]  /*6240*/  S2R R40, SR_TID.X ;  /* 0x0000000000287919 */ /* 0x000f220000002100 */
[----:B-1----:R-:W-:Y:S02]  /*6250*/  SHF.R.U64 R69, R22, UR5, R23 ;  /* 0x0000000516457c19 */ /* 0x002fe40008001217 */
[----:B--2---:R-:W-:Y:S02]  /*6260*/  SHF.R.U64 R68, R24, UR5, R25 ;  /* 0x0000000518447c19 */ /* 0x004fe40008001219 */
[----:B------:R-:W-:-:S02]  /*6270*/  SHF.R.U64 R27, R26, UR5, R27 ;  /* 0x000000051a1b7c19 */ /* 0x000fc4000800121b */
[----:B------:R-:W-:Y:S02]  /*6280*/  SHF.R.U64 R28, R28, UR5, R29 ;  /* 0x000000051c1c7c19 */ /* 0x000fe4000800121d */
[----:B------:R-:W-:Y:S02]  /*6290*/  SHF.R.U64 R23, R30, UR5, R31 ;  /* 0x000000051e177c19 */ /* 0x000fe4000800121f */
[----:B------:R-:W-:Y:S02]  /*62a0*/  SHF.R.U64 R22, R32, UR5, R33 ;  /* 0x0000000520167c19 */ /* 0x000fe40008001221 */
[----:B------:R-:W-:Y:S02]  /*62b0*/  SHF.R.U64 R21, R34, UR5, R35 ;  /* 0x0000000522157c19 */ /* 0x000fe40008001223 */
[----:B------:R-:W-:Y:S02]  /*62c0*/  SHF.R.U64 R36, R36, UR5, R37 ;  /* 0x0000000524247c19 */ /* 0x000fe40008001225 */
[----:B0-----:R-:W-:-:S02]  /*62d0*/  SHF.R.U64 R4, R42, UR5, R43 ;  /* 0x000000052a047c19 */ /* 0x001fc4000800122b */
        /* <DEDUP_REMOVED lines=11> */
[----:B------:R-:W-:Y:S01]  /*6390*/  LOP3.LUT R4, R4, UR4, RZ, 0x30, !PT ;  /* 0x0000000404047c12 */ /* 0x000fe2000f8e30ff */
[----:B---34-:R-:W-:Y:S06]  /*63a0*/  @!P0 BRA `(.L_x_277) ;  /* 0x0000000000948947 */ /* 0x018fec0003800000 */
        /* <DEDUP_REMOVED lines=37> */
.L_x_277:
[----:B------:R-:W-:Y:S01]  /*6600*/  BAR.SYNC.DEFER_BLOCKING 0x0 ;  /* 0x0000000000007b1d */ /* 0x000fe20000010000 */
[C---:B------:R-:W-:Y:S02]  /*6610*/  VIADD R30, R40.reuse, 0x180 ;  /* 0x00000180281e7836 */ /* 0x040fe40000000000 */
[C---:B------:R-:W-:Y:S02]  /*6620*/  VIADD R32, R40.reuse, 0x300 ;  /* 0x0000030028207836 */ /* 0x040fe40000000000 */
[----:B------:R-:W-:-:S03]  /*6630*/  VIADD R34, R40, 0x480 ;  /* 0x0000048028227836 */ /* 0x000fc60000000000 */
[----:B------:R-:W1:Y:S01]  /*6640*/  S2UR UR5, SR_CgaCtaId ;  /* 0x00000000000579c3 */ /* 0x000e620000008800 */
[----:B------:R-:W-:Y:S01]  /*6650*/  UMOV UR4, 0x400 ;  /* 0x0000040000047882 */ /* 0x000fe20000000000 */
[C---:B------:R-:W-:Y:S02]  /*6660*/  VIADD R36, R40.reuse, 0x600 ;  /* 0x0000060028247836 */ /* 0x040fe40000000000 */
[C---:B------:R-:W-:Y:S02]  /*6670*/  VIADD R42, R40.reuse, 0x780 ;  /* 0x00000780282a7836 */ /* 0x040fe40000000000 */
[C---:B0-----:R-:W-:Y:S02]  /*6680*/  VIADD R3, R40.reuse, 0xf00 ;  /* 0x00000f0028037836 */ /* 0x041fe40000000000 */
[----:B------:R-:W-:Y:S01]  /*6690*/  VIADD R0, R40, 0x1080 ;  /* 0x0000108028007836 */ /* 0x000fe20000000000 */
[----:B-----5:R0:W-:Y:S04]  /*66a0*/  STS.64 [R6+-0x8], R44 ;  /* 0xfffff82c06007388 */ /* 0x0201e80000000a00 */
[----:B------:R2:W-:Y:S01]  /*66b0*/  STS.64 [R8+-0x8], R46 ;  /* 0xfffff82e08007388 */ /* 0x0005e20000000a00 */
[----:B-1----:R-:W-:-:S03]  /*66c0*/  ULEA UR4, UR5, UR4, 0x18 ;  /* 0x0000000405047291 */ /* 0x002fc6000f8ec0ff */
[----:B------:R-:W-:Y:S04]  /*66d0*/  STS.64 [R10+-0x8], R48 ;  /* 0xfffff8300a007388 */ /* 0x000fe80000000a00 */
[----:B------:R1:W-:Y:S01]  /*66e0*/  STS.64 [R11+-0x8], R50 ;  /* 0xfffff8320b007388 */ /* 0x0003e20000000a00 */
[C---:B0-----:R-:W-:Y:S02]  /*66f0*/  VIADD R44, R40.reuse, 0x900 ;  /* 0x00000900282c7836 */ /* 0x041fe40000000000 */
[C---:B------:R-:W-:Y:S01]  /*6700*/  VIADD R6, R40.reuse, 0xd80 ;  /* 0x00000d8028067836 */ /* 0x040fe20000000000 */
[----:B------:R0:W-:Y:S01]  /*6710*/  STS.64 [R12+-0x8], R52 ;  /* 0xfffff8340c007388 */ /* 0x0001e20000000a00 */
[C---:B--2---:R-:W-:Y:S01]  /*6720*/  VIADD R46, R40.reuse, 0xa80 ;  /* 0x00000a80282e7836 */ /* 0x044fe20000000000 */
[----:B------:R-:W-:-:S02]  /*6730*/  LOP3.LUT R8, R40, 0xc00, RZ, 0xfc, !PT ;  /* 0x00000c0028087812 */ /* 0x000fc400078efcff */
[----:B------:R0:W-:Y:S04]  /*6740*/  STS.64 [R13+-0x8], R54 ;  /* 0xfffff8360d007388 */ /* 0x0001e80000000a00 */
[----:B------:R0:W-:Y:S01]  /*6750*/  STS.64 [R14+-0x8], R56 ;  /* 0xfffff8380e007388 */ /* 0x0001e20000000a00 */
[----:B-1----:R-:W-:-:S03]  /*6760*/  LEA R11, R40, UR4, 0x2 ;  /* 0x00000004280b7c11 */ /* 0x002fc6000f8e10ff */
[----:B------:R0:W-:Y:S02]  /*6770*/  STS.64 [R15+-0x8], R58 ;  /* 0xfffff83a0f007388 */ /* 0x0001e40000000a00 */
[----:B------:R-:W-:Y:S02]  /*6780*/  IMAD R2, R40, 0x4, R11 ;  /* 0x0000000428027824 */ /* 0x000fe400078e020b */
[----:B------:R0:W-:Y:S04]  /*6790*/  STS.64 [R16+-0x8], R60 ;  /* 0xfffff83c10007388 */ /* 0x0001e80000000a00 */
[----:B------:R0:W-:Y:S04]  /*67a0*/  STS.64 [R17+-0x8], R62 ;  /* 0xfffff83e11007388 */ /* 0x0001e80000000a00 */
[----:B------:R0:W-:Y:S04]  /*67b0*/  STS.64 [R18+-0x8], R64 ;  /* 0xfffff84012007388 */ /* 0x0001e80000000a00 */
[----:B------:R0:W-:Y:S01]  /*67c0*/  STS.64 [R19+-0x8], R66 ;  /* 0xfffff84213007388 */ /* 0x0001e20000000a00 */
[----:B------:R-:W-:Y:S06]  /*67d0*/  BAR.SYNC.DEFER_BLOCKING 0x0 ;  /* 0x0000000000007b1d */ /* 0x000fec0000010000 */
[----:B------:R-:W-:Y:S05]  /*67e0*/  @P0 BRA `(.L_x_278) ;  /* 0x0000000400640947 */ /* 0x000fea0003800000 */
[----:B------:R-:W1:Y:S01]  /*67f0*/  S2UR UR5, SR_CgaCtaId ;  /* 0x00000000000579c3 */ /* 0x000e620000008800 */
[----:B------:R-:W-:Y:S01]  /*6800*/  UMOV UR4, 0x400 ;  /* 0x0000040000047882 */ /* 0x000fe20000000000 */
[----:B0-----:R-:W-:Y:S06]  /*6810*/  LDS.64 R12, [R2] ;  /* 0x00000000020c7984 */ /* 0x001fec0000000a00 */
[----:B------:R-:W0:Y:S01]  /*6820*/  LDC.64 R10, c[0x0][0x3b0] ;  /* 0x0000ec00ff0a7b82 */ /* 0x000e220000000a00 */
[----:B-1----:R-:W-:-:S06]  /*6830*/  ULEA UR4, UR5, UR4, 0x18 ;  /* 0x0000000405047291 */ /* 0x002fcc000f8ec0ff */
[----:B------:R-:W-:Y:S02]  /*6840*/  LEA R24, R24, UR4, 0x2 ;  /* 0x0000000418187c11 */ /* 0x000fe4000f8e10ff */
[----:B------:R-:W-:Y:S02]  /*6850*/  LEA R29, R25, UR4, 0x2 ;  /* 0x00000004191d7c11 */ /* 0x000fe4000f8e10ff */
[----:B------:R-:W-:Y:S01]  /*6860*/  LEA R26, R26, UR4, 0x2 ;  /* 0x000000041a1a7c11 */ /* 0x000fe2000f8e10ff */
[----:B------:R-:W1:Y:S01]  /*6870*/  LDS R7, [R24+0x9000] ;  /* 0x0090000018077984 */ /* 0x000e620000000800 */
[----:B------:R-:W-:Y:S02]  /*6880*/  LEA R27, R27, UR4, 0x2 ;  /* 0x000000041b1b7c11 */ /* 0x000fe4000f8e10ff */
[----:B------:R-:W-:Y:S02]  /*6890*/  LEA R28, R28, UR4, 0x2 ;  /* 0x000000041c1c7c11 */ /* 0x000fe4000f8e10ff */
[----:B------:R-:W-:-:S02]  /*68a0*/  LEA R23, R23, UR4, 0x2 ;  /* 0x0000000417177c11 */ /* 0x000fc4000f8e10ff */
[----:B------:R-:W-:Y:S01]  /*68b0*/  LEA R22, R22, UR4, 0x2 ;  /* 0x0000000416167c11 */ /* 0x000fe2000f8e10ff */
[----:B-1----:R-:W-:-:S04]  /*68c0*/  IMAD.IADD R7, R7, 0x1, R40 ;  /* 0x0000000107077824 */ /* 0x002fc800078e0228 */
[----:B0-----:R-:W-:-:S05]  /*68d0*/  IMAD.WIDE.U32 R14, R7, 0x8, R10 ;  /* 0x00000008070e7825 */ /* 0x001fca00078e000a */
        /* <DEDUP_REMOVED lines=26> */
[----:B------:R0:W1:Y:S04]  /*6a80*/  LDS R7, [R23+0x9000] ;  /* 0x0090000017077984 */ /* 0x0000680000000800 */
[----:B------:R-:W2:Y:S01]  /*6a90*/  LDS.64 R24, [R2+0x3c00] ;  /* 0x003c000002187984 */ /* 0x000ea20000000a00 */
[----:B0-----:R-:W-:Y:S01]  /*6aa0*/  LEA R23, R21, UR4, 0x2 ;  /* 0x0000000415177c11 */ /* 0x001fe2000f8e10ff */
[----:B-1----:R-:W-:-:S04]  /*6ab0*/  IMAD.IADD R7, R42, 0x1, R7 ;  /* 0x000000012a077824 */ /* 0x002fc800078e0207 */
[----:B------:R-:W-:-:S05]  /*6ac0*/  IMAD.WIDE.U32 R14, R7, 0x8, R10 ;  /* 0x00000008070e7825 */ /* 0x000fca00078e000a */
[----:B--2---:R-:W-:Y:S01]  /*6ad0*/  STG.E.64 desc[UR8][R14.64], R24 ;  /* 0x000000180e007986 */ /* 0x004fe2000c101b08 */
[----:B------:R-:W-:-:S03]  /*6ae0*/  NOP ;  /* 0x0000000000007918 */ /* 0x000fc60000000000 */
[----:B------:R0:W1:Y:S04]  /*6af0*/  LDS R7, [R22+0x9000] ;  /* 0x0090000016077984 */ /* 0x0000680000000800 */
[----:B------:R-:W2:Y:S01]  /*6b00*/  LDS.64 R16, [R2+0x4800] ;  /* 0x0048000002107984 */ /* 0x000ea20000000a00 */
[----:B0-----:R-:W-:Y:S01]  /*6b10*/  LEA R22, R20, UR4, 0x2 ;  /* 0x0000000414167c11 */ /* 0x001fe2000f8e10ff */
[----:B-1----:R-:W-:-:S04]  /*6b20*/  IMAD.IADD R7, R44, 0x1, R7 ;  /* 0x000000012c077824 */ /* 0x002fc800078e0207 */
[----:B------:R-:W-:-:S05]  /*6b30*/  IMAD.WIDE.U32 R12, R7, 0x8, R10 ;  /* 0x00000008070c7825 */ /* 0x000fca00078e000a */
[----:B--2---:R0:W-:Y:S01]  /*6b40*/  STG.E.64 desc[UR8][R12.64], R16 ;  /* 0x000000100c007986 */ /* 0x0041e2000c101b08 */
[----:B------:R-:W-:-:S03]  /*6b50*/  NOP ;  /* 0x0000000000007918 */ /* 0x000fc60000000000 */
[----:B------:R-:W1:Y:S04]  /*6b60*/  LDS R7, [R23+0x9000] ;  /* 0x0090000017077984 */ /* 0x000e680000000800 */
[----:B------:R-:W2:Y:S01]  /*6b70*/  LDS.64 R18, [R2+0x5400] ;  /* 0x0054000002127984 */ /* 0x000ea20000000a00 */
[----:B0-----:R-:W-:Y:S02]  /*6b80*/  LEA R17, R9, UR4, 0x2 ;  /* 0x0000000409117c11 */ /* 0x001fe4000f8e10ff */
[----:B------:R-:W-:Y:S01]  /*6b90*/  LEA R16, R5, UR4, 0x2 ;  /* 0x0000000405107c11 */ /* 0x000fe2000f8e10ff */
        /* <DEDUP_REMOVED lines=30> */
.L_x_278:
[----:B------:R-:W1:Y:S01]  /*6d80*/  S2UR UR5, SR_CgaCtaId ;  /* 0x00000000000579c3 */ /* 0x000e620000008800 */
[----:B------:R-:W-:Y:S01]  /*6d90*/  UMOV UR4, 0x400 ;  /* 0x0000040000047882 */ /* 0x000fe20000000000 */
[----:B0-----:R-:W-:-:S05]  /*6da0*/  IMAD R19, R7, -0x1200, R38 ;  /* 0xffffee0007137824 */ /* 0x001fca00078e0226 */
[-C--:B------:R-:W-:Y:S02]  /*6db0*/  ISETP.GE.AND P0, PT, R40, R19.reuse, PT ;  /* 0x000000132800720c */ /* 0x080fe40003f06270 */
[----:B------:R-:W-:-:S11]  /*6dc0*/  ISETP.GE.AND P1, PT, R30, R19, PT ;  /* 0x000000131e00720c */ /* 0x000fd60003f26270 */
[----:B------:R-:W-:Y:S01]  /*6dd0*/  @!P0 LDS.64 R10, [R2] ;  /* 0x00000000020a8984 */ /* 0x000fe20000000a00 */
[----:B------:R-:W0:Y:S01]  /*6de0*/  @!P0 LDC.64 R12, c[0x0][0x3b0] ;  /* 0x0000ec00ff0c8b82 */ /* 0x000e220000000a00 */
[----:B-1----:R-:W-:-:S07]  /*6df0*/  ULEA UR4, UR5, UR4, 0x18 ;  /* 0x0000000405047291 */ /* 0x002fce000f8ec0ff */
[----:B------:R-:W1:Y:S01]  /*6e00*/  @!P1 LDC.64 R16, c[0x0][0x3b0] ;  /* 0x0000ec00ff109b82 */ /* 0x000e620000000a00 */
        /* <DEDUP_REMOVED lines=9> */
[----:B------:R-:W-:Y:S02]  /*6ea0*/  LEA R20, R20, UR4, 0x2 ;  /* 0x0000000414147c11 */ /* 0x000fe4000f8e10ff */
[----:B------:R-:W-:Y:S01]  /*6eb0*/  LEA R18, R9, UR4, 0x2 ;  /* 0x0000000409127c11 */ /* 0x000fe2000f8e10ff */
[----:B--2---:R-:W-:-:S04]  /*6ec0*/  IMAD.IADD R7, R7, 0x1, R40 ;  /* 0x0000000107077824 */ /* 0x004fc800078e0228 */
[----:B0-----:R-:W-:-:S05]  /*6ed0*/  @!P0 IMAD.WIDE.U32 R12, R7, 0x8, R12 ;  /* 0x00000008070c8825 */ /* 0x001fca00078e000c */
[----:B------:R0:W-:Y:S01]  /*6ee0*/  @!P0 STG.E.64 desc[UR8][R12.64], R10 ;  /* 0x0000000a0c008986 */ /* 0x0001e2000c101b08 */
        /* <DEDUP_REMOVED lines=70> */
[----:B-1----:R-:W-:Y:S01]  /*7350*/  @!P1 IMAD.WIDE.U32 R6, R7, 0x8, R14 ;  /* 0x0000000807069825 */ /* 0x002fe200078e000e */
[----:B------:R-:W-:Y:S02]  /*7360*/  LEA R14, R5, UR4, 0x2 ;  /* 0x00000004050e7c11 */ /* 0x000fe4000f8e10ff */
[----:B------:R-:W-:Y:S02]  /*7370*/  LEA R15, R4, UR4, 0x2 ;  /* 0x00000004040f7c11 */ /* 0x000fe4000f8e10ff */
        /* <DEDUP_REMOVED lines=10> */
[----:B------:R-:W0:Y:S04]  /*7420*/  LDS R3, [R15+0x9000] ;  /* 0x009000000f037984 */ /* 0x000e280000000800 */
[----:B------:R-:W2:Y:S01]  /*7430*/  @!P1 LDS.64 R4, [R2+0x8400] ;  /* 0x0084000002049984 */ /* 0x000ea20000000a00 */
[----:B0-----:R-:W-:-:S04]  /*7440*/  IMAD.IADD R3, R0, 0x1, R3 ;  /* 0x0000000100037824 */ /* 0x001fc800078e0203 */
[----:B-1----:R-:W-:-:S05]  /*7450*/  @!P1 IMAD.WIDE.U32 R6, R3, 0x8, R6 ;  /* 0x0000000803069825 */ /* 0x002fca00078e0006 */
[----:B--2---:R-:W-:Y:S01]  /*7460*/  @!P1 STG.E.64 desc[UR8][R6.64], R4 ;  /* 0x0000000406009986 */ /* 0x004fe2000c101b08 */
[----:B------:R-:W-:Y:S01]  /*7470*/  NOP ;  /* 0x0000000000007918 */ /* 0x000fe20000000000 */
[----:B------:R-:W-:Y:S05]  /*7480*/  EXIT ;  /* 0x000000000000794d */ /* 0x000fea0003800000 */
.L_x_216:
[----:B------:R-:W-:Y:S02]  /*7490*/  IMAD.MOV.U32 R93, RZ, RZ, R82 ;  /* 0x000000ffff5d7224 */ /* 0x000fe400078e0052 */
[----:B------:R-:W-:Y:S02]  /*74a0*/  IMAD.MOV.U32 R92, RZ, RZ, 0x1 ;  /* 0x00000001ff5c7424 */ /* 0x000fe400078e00ff */
[----:B------:R-:W-:Y:S02]  /*74b0*/  IMAD.MOV.U32 R95, RZ, RZ, RZ ;  /* 0x000000ffff5f7224 */ /* 0x000fe400078e00ff */
[----:B------:R-:W-:-:S07]  /*74c0*/  IMAD.MOV.U32 R90, RZ, RZ, -0x1 ;  /* 0xffffffffff5a7424 */ /* 0x000fce00078e00ff */
[----:B------:R-:W-:Y:S05]  /*74d0*/  WARPSYNC.COLLECTIVE R90, `(.L_x_279) ;  /* 0x000000005a087348 */ /* 0x000fea0003c00000 */
[----:B------:R0:W1:Y:S02]  /*74e0*/  SHFL.UP P0, R91, R93, R92, R95 ;  /* 0x0400005c5d5b7389 */ /* 0x000064000000005f */
[----:B01----:R-:W-:Y:S05]  /*74f0*/  ENDCOLLECTIVE ;  /* 0x000000000000791b */ /* 0x003fea0003800000 */
.L_x_279:
[----:B------:R-:W-:Y:S02]  /*7500*/  IMAD.MOV.U32 R92, RZ, RZ, 0x2 ;  /* 0x00000002ff5c7424 */ /* 0x000fe400078e00ff */
[----:B------:R-:W-:-:S04]  /*7510*/  IMAD.MOV.U32 R87, RZ, RZ, R91 ;  /* 0x000000ffff577224 */ /* 0x000fc800078e005b */
[----:B------:R-:W-:-:S04]  /*7520*/  @P0 IMAD.IADD R87, R82, 0x1, R87 ;  /* 0x0000000152570824 */ /* 0x000fc800078e0257 */
[----:B------:R-:W-:-:S07]  /*7530*/  IMAD.MOV.U32 R93, RZ, RZ, R87 ;  /* 0x000000ffff5d7224 */ /* 0x000fce00078e0057 */
[----:B------:R-:W-:Y:S05]  /*7540*/  WARPSYNC.COLLECTIVE R90, `(.L_x_280) ;  /* 0x000000005a087348 */ /* 0x000fea0003c00000 */
[----:B------:R0:W1:Y:S02]  /*7550*/  SHFL.UP P0, R91, R93, R92, R95 ;  /* 0x0400005c5d5b7389 */ /* 0x000064000000005f */
[----:B01----:R-:W-:Y:S05]  /*7560*/  ENDCOLLECTIVE ;  /* 0x000000000000791b */ /* 0x003fea0003800000 */
.L_x_280:
[----:B------:R-:W-:Y:S02]  /*7570*/  IMAD.MOV.U32 R92, RZ, RZ, 0x4 ;  /* 0x00000004ff5c7424 */ /* 0x000fe400078e00ff */
[----:B------:R-:W-:-:S04]  /*7580*/  IMAD.MOV.U32 R84, RZ, RZ, R91 ;  /* 0x000000ffff547224 */ /* 0x000fc800078e005b */
[----:B------:R-:W-:-:S04]  /*7590*/  @P0 IMAD.IADD R84, R87, 0x1, R84 ;  /* 0x0000000157540824 */ /* 0x000fc800078e0254 */
[----:B------:R-:W-:-:S07]  /*75a0*/  IMAD.MOV.U32 R93, RZ, RZ, R84 ;  /* 0x000000ffff5d7224 */ /* 0x000fce00078e0054 */
[----:B------:R-:W-:Y:S05]  /*75b0*/  WARPSYNC.COLLECTIVE R90, `(.L_x_281) ;  /* 0x000000005a087348 */ /* 0x000fea0003c00000 */
[----:B------:R0:W1:Y:S02]  /*75c0*/  SHFL.UP P0, R91, R93, R92, R95 ;  /* 0x0400005c5d5b7389 */ /* 0x000064000000005f */
[----:B01----:R-:W-:Y:S05]  /*75d0*/  ENDCOLLECTIVE ;  /* 0x000000000000791b */ /* 0x003fea0003800000 */
.L_x_281:
[----:B------:R-:W-:Y:S02]  /*75e0*/  IMAD.MOV.U32 R92, RZ, RZ, 0x8 ;  /* 0x00000008ff5c7424 */ /* 0x000fe400078e00ff */
[----:B------:R-:W-:-:S04]  /*75f0*/  IMAD.MOV.U32 R89, RZ, RZ, R91 ;  /* 0x000000ffff597224 */ /* 0x000fc800078e005b */
[----:B------:R-:W-:-:S04]  /*7600*/  @P0 IMAD.IADD R89, R84, 0x1, R89 ;  /* 0x0000000154590824 */ /* 0x000fc800078e0259 */
[----:B------:R-:W-:-:S07]  /*7610*/  IMAD.MOV.U32 R93, RZ, RZ, R89 ;  /* 0x000000ffff5d7224 */ /* 0x000fce00078e0059 */
[----:B------:R-:W-:Y:S05]  /*7620*/  WARPSYNC.COLLECTIVE R90, `(.L_x_282) ;  /* 0x000000005a087348 */ /* 0x000fea0003c00000 */
[----:B------:R0:W1:Y:S02]  /*7630*/  SHFL.UP P0, R91, R93, R92, R95 ;  /* 0x0400005c5d5b7389 */ /* 0x000064000000005f */
[----:B01----:R-:W-:Y:S05]  /*7640*/  ENDCOLLECTIVE ;  /* 0x000000000000791b */ /* 0x003fea0003800000 */
.L_x_282:
[----:B------:R-:W-:Y:S02]  /*7650*/  IMAD.MOV.U32 R92, RZ, RZ, 0x10 ;  /* 0x00000010ff5c7424 */ /* 0x000fe400078e00ff */
[----:B------:R-:W-:-:S04]  /*7660*/  IMAD.MOV.U32 R86, RZ, RZ, R91 ;  /* 0x000000ffff567224 */ /* 0x000fc800078e005b */
[----:B------:R-:W-:-:S04]  /*7670*/  @P0 IMAD.IADD R86, R89, 0x1, R86 ;  /* 0x0000000159560824 */ /* 0x000fc800078e0256 */
[----:B------:R-:W-:-:S07]  /*7680*/  IMAD.MOV.U32 R93, RZ, RZ, R86 ;  /* 0x000000ffff5d7224 */ /* 0x000fce00078e0056 */
[----:B------:R-:W-:Y:S05]  /*7690*/  WARPSYNC.COLLECTIVE R90, `(.L_x_283) ;  /* 0x000000005a087348 */ /* 0x000fea0003c00000 */
[----:B------:R0:W1:Y:S02]  /*76a0*/  SHFL.UP P0, R91, R93, R92, R95 ;  /* 0x0400005c5d5b7389 */ /* 0x000064000000005f */
[----:B01----:R-:W-:Y:S05]  /*76b0*/  ENDCOLLECTIVE ;  /* 0x000000000000791b */ /* 0x003fea0003800000 */
.L_x_283:
[----:B------:R-:W-:Y:S05]  /*76c0*/  BRA `(.L_x_284) ;  /* 0xffffffac00607947 */ /* 0x000fea000383ffff */
.L_x_285:
        /* <DEDUP_REMOVED lines=11> */
.L_x_1335:


//--------------------- .text._ZN3cub18CUB_300001_SM_10006detail10radix_sort33DeviceRadixSortExclusiveSumKernelINS1_5radix10policy_hubIxxjE10Policy1000EjEEvPT0_ --------------------------
	.section	.text._ZN3cub18CUB_300001_SM_10006detail10radix_sort33DeviceRadixSortExclusiveSumKernelINS1_5radix10policy_hubIxxjE10Policy1000EjEEvPT0_,"ax",@progbits
	.align	128
        .global         _ZN3cub18CUB_300001_SM_10006detail10radix_sort33DeviceRadixSortExclusiveSumKernelINS1_5radix10policy_hubIxxjE10Policy1000EjEEvPT0_
        .type           _ZN3cub18CUB_300001_SM_10006detail10radix_sort33DeviceRadixSortExclusiveSumKernelINS1_5radix10policy_hubIxxjE10Policy1000EjEEvPT0_,@function
        .size           _ZN3cub18CUB_300001_SM_10006detail10radix_sort33DeviceRadixSortExclusiveSumKernelINS1_5radix10policy_hubIxxjE10Policy1000EjEEvPT0_,(.L_x_1336 - _ZN3cub18CUB_300001_SM_10006detail10radix_sort33DeviceRadixSortExclusiveSumKernelINS1_5radix10policy_hubIxxjE10Policy1000EjEEvPT0_)
        .other          _ZN3cub18CUB_300001_SM_10006detail10radix_sort33DeviceRadixSortExclusiveSumKernelINS1_5radix10policy_hubIxxjE10Policy1000EjEEvPT0_,@"STO_CUDA_ENTRY STV_DEFAULT"
_ZN3cub18CUB_300001_SM_10006detail10radix_sort33DeviceRadixSortExclusiveSumKernelINS1_5radix10policy_hubIxxjE10Policy1000EjEEvPT0_:
.text._ZN3cub18CUB_300001_SM_10006detail10radix_sort33DeviceRadixSortExclusiveSumKernelINS1_5radix10policy_hubIxxjE10Policy1000EjEEvPT0_:
[----:B------:R-:W-:Y:S01]  /*0000*/  LDC R1, c[0x0][0x37c] ;  /* 0x0000df00ff017b82 */ /* 0x000fe20000000800 */
[----:B------:R-:W0:Y:S07]  /*0010*/  S2R R4, SR_TID.X ;  /* 0x0000000000047919 */ /* 0x000e2e0000002100 */
[----:B------:R-:W1:Y:S01]  /*0020*/  LDC.64 R2, c[0x0][0x380] ;  /* 0x0000e000ff027b82 */ /* 0x000e620000000a00 */
[----:B------:R-:W2:Y:S01]  /*0030*/  LDCU.64 UR4, c[0x0][0x358] ;  /* 0x00006b00ff0477ac */ /* 0x000ea20008000a00 */
[----:B------:R-:W3:Y:S01]  /*0040*/  S2R R5, SR_CTAID.X ;  /* 0x0000000000057919 */ /* 0x000ee20000002500 */
[----:B0-----:R-:W-:Y:S01]  /*0050*/  ISETP.GT.U32.AND P1, PT, R4, 0xff, PT ;  /* 0x000000ff0400780c */ /* 0x001fe20003f24070 */
[----:B---3--:R-:W-:-:S04]  /*0060*/  IMAD R5, R5, 0x100, R4 ;  /* 0x0000010005057824 */ /* 0x008fc800078e0204 */
[----:B-1----:R-:W-:-:S08]  /*0070*/  IMAD.WIDE R2, R5, 0x4, R2 ;  /* 0x0000000405027825 */ /* 0x002fd000078e0202 */
[----:B--2---:R-:W2:Y:S01]  /*0080*/  @!P1 LDG.E R7, desc[UR4][R2.64] ;  /* 0x0000000402079981 */ /* 0x004ea2000c1e1900 */
[----:B------:R-:W-:Y:S02]  /*0090*/  MOV R0, 0x400 ;  /* 0x0000040000007802 */ /* 0x000fe40000000f00 */
[C---:B------:R-:W-:Y:S01]  /*00a0*/  ISETP.GT.U32.AND P0, PT, R4.reuse, 0x1f, PT ;  /* 0x0000001f0400780c */ /* 0x040fe20003f04070 */
[----:B------:R-:W0:Y:S02]  /*00b0*/  S2R R5, SR_CgaCtaId ;  /* 0x0000000000057919 */ /* 0x000e240000008800 */
[----:B0-----:R-:W-:Y:S02]  /*00c0*/  LEA R5, R5, R0, 0x18 ;  /* 0x0000000005057211 */ /* 0x001fe400078ec0ff */
[----:B------:R-:W-:-:S05]  /*00d0*/  LEA.HI R0, R4, R4, RZ, 0x1d ;  /* 0x0000000404007211 */ /* 0x000fca00078fe8ff */
[----:B------:R-:W-:-:S05]  /*00e0*/  IMAD R0, R0, 0x4, R5 ;  /* 0x0000000400007824 */ /* 0x000fca00078e0205 */
[----:B--2---:R0:W-:Y:S01]  /*00f0*/  STS [R0+0x10], R7 ;  /* 0x0000100700007388 */ /* 0x0041e20000000800 */
        /* <DEDUP_REMOVED lines=8> */
[----:B0-----:R-:W0:Y:S04]  /*0180*/  LDS R7, [R4+0x20] ;  /* 0x0000200004077984 */ /* 0x001e280000000800 */
[----:B------:R-:W-:Y:S04]  /*0190*/  LDS R6, [R4+0x24] ;  /* 0x0000240004067984 */ /* 0x000fe80000000800 */
[----:B------:R-:W2:Y:S04]  /*01a0*/  LDS R5, [R4+0x28] ;  /* 0x0000280004057984 */ /* 0x000ea80000000800 */
[----:B------:R-:W3:Y:S01]  /*01b0*/  LDS R12, [R4+0x2c] ;  /* 0x00002c00040c7984 */ /* 0x000ee20000000800 */
[----:B-1----:R-:W-:-:S04]  /*01c0*/  IADD3 R13, PT, PT, R11, R10, R9 ;  /* 0x0000000a0b0d7210 */ /* 0x002fc80007ffe009 */
[----:B0-----:R-:W-:-:S04]  /*01d0*/  IADD3 R13, PT, PT, R7, R13, R8 ;  /* 0x0000000d070d7210 */ /* 0x001fc80007ffe008 */
[----:B--2---:R-:W-:-:S04]  /*01e0*/  IADD3 R13, PT, PT, R5, R13, R6 ;  /* 0x0000000d050d7210 */ /* 0x004fc80007ffe006 */
[----:B---3--:R-:W-:Y:S01]  /*01f0*/  IADD3 R12, PT, PT, R12, R13, RZ ;  /* 0x0000000d0c0c7210 */ /* 0x008fe20007ffe0ff */
[----:B------:R-:W-:Y:S06]  /*0200*/  BRA.DIV UR6, `(.L_x_287) ;  /* 0x0000000206807947 */ /* 0x000fec000b800000 */
[----:B------:R-:W0:Y:S02]  /*0210*/  SHFL.UP P0, R13, R12, 0x1, RZ ;  /* 0x042000000c0d7989 */ /* 0x000e2400000000ff */
[----:B0-----:R-:W-:-:S05]  /*0220*/  @P0 IMAD.IADD R13, R12, 0x1, R13 ;  /* 0x000000010c0d0824 */ /* 0x001fca00078e020d */
[----:B------:R-:W0:Y:S02]  /*0230*/  SHFL.UP P0, R14, R13, 0x2, RZ ;  /* 0x044000000d0e7989 */ /* 0x000e2400000000ff */
[----:B0-----:R-:W-:-:S05]  /*0240*/  @P0 IMAD.IADD R14, R13, 0x1, R14 ;  /* 0x000000010d0e0824 */ /* 0x001fca00078e020e */
[----:B------:R-:W0:Y:S02]  /*0250*/  SHFL.UP P0, R15, R14, 0x4, RZ ;  /* 0x048000000e0f7989 */ /* 0x000e2400000000ff */
[----:B0-----:R-:W-:-:S05]  /*0260*/  @P0 IADD3 R15, PT, PT, R14, R15, RZ ;  /* 0x0000000f0e0f0210 */ /* 0x001fca0007ffe0ff */
[----:B------:R-:W0:Y:S02]  /*0270*/  SHFL.UP P0, R16, R15, 0x8, RZ ;  /* 0x050000000f107989 */ /* 0x000e2400000000ff */
[----:B0-----:R-:W-:-:S05]  /*0280*/  @P0 IMAD.IADD R16, R15, 0x1, R16 ;  /* 0x000000010f100824 */ /* 0x001fca00078e0210 */
[----:B------:R0:W1:Y:S02]  /*0290*/  SHFL.UP P0, R17, R16, 0x10, RZ ;  /* 0x0600000010117989 */ /* 0x00006400000000ff */
.L_x_293:
[----:B-1----:R-:W-:-:S05]  /*02a0*/  @P0 IMAD.IADD R17, R16, 0x1, R17 ;  /* 0x0000000110110824 */ /* 0x002fca00078e0211 */
[----:B------:R-:W-:-:S05]  /*02b0*/  IADD3 R12, PT, PT, -R12, R17, RZ ;  /* 0x000000110c0c7210 */ /* 0x000fca0007ffe1ff */
[----:B------:R-:W-:Y:S01]  /*02c0*/  IMAD.IADD R9, R9, 0x1, R12 ;  /* 0x0000000109097824 */ /* 0x000fe200078e020c */
[----:B------:R1:W-:Y:S03]  /*02d0*/  STS [R4+0x10], R12 ;  /* 0x0000100c04007388 */ /* 0x0003e60000000800 */
[----:B------:R-:W-:Y:S01]  /*02e0*/  IMAD.IADD R10, R10, 0x1, R9 ;  /* 0x000000010a0a7824 */ /* 0x000fe200078e0209 */
[----:B------:R1:W-:Y:S04]  /*02f0*/  STS [R4+0x14], R9 ;  /* 0x0000140904007388 */ /* 0x0003e80000000800 */
[----:B------:R-:W-:Y:S01]  /*0300*/  IADD3 R11, PT, PT, R11, R10, RZ ;  /* 0x0000000a0b0b7210 */ /* 0x000fe20007ffe0ff */
[----:B------:R1:W-:Y:S04]  /*0310*/  STS [R4+0x18], R10 ;  /* 0x0000180a04007388 */ /* 0x0003e80000000800 */
        /* <DEDUP_REMOVED lines=8> */
[----:B------:R1:W-:Y:S02]  /*03a0*/  STS [R4+0x2c], R5 ;  /* 0x00002c0504007388 */ /* 0x0003e40000000800 */
.L_x_286:
[----:B------:R-:W-:Y:S05]  /*03b0*/  WARPSYNC.ALL ;  /* 0x0000000000007948 */ /* 0x000fea0003800000 */
[----:B------:R-:W-:Y:S06]  /*03c0*/  BAR.SYNC.DEFER_BLOCKING 0x0 ;  /* 0x0000000000007b1d */ /* 0x000fec0000010000 */
[----:B------:R-:W-:Y:S05]  /*03d0*/  @P1 EXIT ;  /* 0x000000000000194d */ /* 0x000fea0003800000 */
[----:B-1----:R-:W1:Y:S04]  /*03e0*/  LDS R5, [R0+0x10] ;  /* 0x0000100000057984 */ /* 0x002e680000000800 */
[----:B-1----:R-:W-:Y:S01]  /*03f0*/  STG.E desc[UR4][R2.64], R5 ;  /* 0x0000000502007986 */ /* 0x002fe2000c101904 */
[----:B------:R-:W-:Y:S05]  /*0400*/  EXIT ;  /* 0x000000000000794d */ /* 0x000fea0003800000 */
.L_x_287:
[----:B------:R-:W-:Y:S02]  /*0410*/  HFMA2 R20, -RZ, RZ, 0, 5.9604644775390625e-08 ;  /* 0x00000001ff147431 */ /* 0x000fe400000001ff */
[----:B------:R-:W-:Y:S01]  /*0420*/  IMAD.MOV.U32 R19, RZ, RZ, R12 ;  /* 0x000000ffff137224 */ /* 0x000fe200078e000c */
[----:B------:R-:W-:Y:S01]  /*0430*/  MOV R18, 0xffffffff ;  /* 0xffffffff00127802 */ /* 0x000fe20000000f00 */
[----:B------:R-:W-:-:S07]  /*0440*/  IMAD.MOV.U32 R21, RZ, RZ, RZ ;  /* 0x000000ffff157224 */ /* 0x000fce00078e00ff */
[----:B------:R-:W-:Y:S05]  /*0450*/  WARPSYNC.COLLECTIVE R18, `(.L_x_288) ;  /* 0x0000000012087348 */ /* 0x000fea0003c00000 */
[----:B------:R0:W1:Y:S02]  /*0460*/  SHFL.UP P0, R17, R19, R20, R21 ;  /* 0x0400001413117389 */ /* 0x0000640000000015 */
[----:B01----:R-:W-:Y:S05]  /*0470*/  ENDCOLLECTIVE ;  /* 0x000000000000791b */ /* 0x003fea0003800000 */
.L_x_288:
[----:B------:R-:W-:Y:S02]  /*0480*/  HFMA2 R20, -RZ, RZ, 0, 1.1920928955078125e-07 ;  /* 0x00000002ff147431 */ /* 0x000fe400000001ff */
[----:B------:R-:W-:-:S05]  /*0490*/  IMAD.MOV.U32 R13, RZ, RZ, R17 ;  /* 0x000000ffff0d7224 */ /* 0x000fca00078e0011 */
[----:B------:R-:W-:-:S05]  /*04a0*/  @P0 IADD3 R13, PT, PT, R12, R13, RZ ;  /* 0x0000000d0c0d0210 */ /* 0x000fca0007ffe0ff */
[----:B------:R-:W-:-:S07]  /*04b0*/  IMAD.MOV.U32 R19, RZ, RZ, R13 ;  /* 0x000000ffff137224 */ /* 0x000fce00078e000d */
[----:B------:R-:W-:Y:S05]  /*04c0*/  WARPSYNC.COLLECTIVE R18, `(.L_x_289) ;  /* 0x0000000012087348 */ /* 0x000fea0003c00000 */
[----:B------:R0:W1:Y:S02]  /*04d0*/  SHFL.UP P0, R17, R19, R20, R21 ;  /* 0x0400001413117389 */ /* 0x0000640000000015 */
[----:B01----:R-:W-:Y:S05]  /*04e0*/  ENDCOLLECTIVE ;  /* 0x000000000000791b */ /* 0x003fea0003800000 */
.L_x_289:
[----:B------:R-:W-:Y:S01]  /*04f0*/  MOV R20, 0x4 ;  /* 0x0000000400147802 */ /* 0x000fe20000000f00 */
[----:B------:R-:W-:-:S05]  /*0500*/  IMAD.MOV.U32 R14, RZ, RZ, R17 ;  /* 0x000000ffff0e7224 */ /* 0x000fca00078e0011 */
[----:B------:R-:W-:-:S05]  /*0510*/  @P0 IADD3 R14, PT, PT, R13, R14, RZ ;  /* 0x0000000e0d0e0210 */ /* 0x000fca0007ffe0ff */
[----:B------:R-:W-:-:S07]  /*0520*/  IMAD.MOV.U32 R19, RZ, RZ, R14 ;  /* 0x000000ffff137224 */ /* 0x000fce00078e000e */
[----:B------:R-:W-:Y:S05]  /*0530*/  WARPSYNC.COLLECTIVE R18, `(.L_x_290) ;  /* 0x0000000012087348 */ /* 0x000fea0003c00000 */
[----:B------:R0:W1:Y:S02]  /*0540*/  SHFL.UP P0, R17, R19, R20, R21 ;  /* 0x0400001413117389 */ /* 0x0000640000000015 */
[----:B01----:R-:W-:Y:S05]  /*0550*/  ENDCOLLECTIVE ;  /* 0x000000000000791b */ /* 0x003fea0003800000 */
.L_x_290:
[----:B------:R-:W-:Y:S02]  /*0560*/  HFMA2 R20, -RZ, RZ, 0, 4.76837158203125e-07 ;  /* 0x00000008ff147431 */ /* 0x000fe400000001ff */
[----:B------:R-:W-:-:S05]  /*0570*/  IMAD.MOV.U32 R15, RZ, RZ, R17 ;  /* 0x000000ffff0f7224 */ /* 0x000fca00078e0011 */
[----:B------:R-:W-:-:S05]  /*0580*/  @P0 IADD3 R15, PT, PT, R14, R15, RZ ;  /* 0x0000000f0e0f0210 */ /* 0x000fca0007ffe0ff */
[----:B------:R-:W-:-:S07]  /*0590*/  IMAD.MOV.U32 R19, RZ, RZ, R15 ;  /* 0x000000ffff137224 */ /* 0x000fce00078e000f */
[----:B------:R-:W-:Y:S05]  /*05a0*/  WARPSYNC.COLLECTIVE R18, `(.L_x_291) ;  /* 0x0000000012087348 */ /* 0x000fea0003c00000 */
[----:B------:R0:W1:Y:S02]  /*05b0*/  SHFL.UP P0, R17, R19, R20, R21 ;  /* 0x0400001413117389 */ /* 0x0000640000000015 */
[----:B01----:R-:W-:Y:S05]  /*05c0*/  ENDCOLLECTIVE ;  /* 0x000000000000791b */ /* 0x003fea0003800000 */
.L_x_291:
[----:B------:R-:W-:Y:S01]  /*05d0*/  MOV R20, 0x10 ;  /* 0x0000001000147802 */ /* 0x000fe20000000f00 */
[----:B------:R-:W-:-:S05]  /*05e0*/  IMAD.MOV.U32 R16, RZ, RZ, R17 ;  /* 0x000000ffff107224 */ /* 0x000fca00078e0011 */
[----:B------:R-:W-:-:S05]  /*05f0*/  @P0 IADD3 R16, PT, PT, R15, R16, RZ ;  /* 0x000000100f100210 */ /* 0x000fca0007ffe0ff */
[----:B------:R-:W-:-:S07]  /*0600*/  IMAD.MOV.U32 R19, RZ, RZ, R16 ;  /* 0x000000ffff137224 */ /* 0x000fce00078e0010 */
[----:B------:R-:W-:Y:S05]  /*0610*/  WARPSYNC.COLLECTIVE R18, `(.L_x_292) ;  /* 0x0000000012087348 */ /* 0x000fea0003c00000 */
[----:B------:R0:W1:Y:S02]  /*0620*/  SHFL.UP P0, R17, R19, R20, R21 ;  /* 0x0400001413117389 */ /* 0x0000640000000015 */
[----:B01----:R-:W-:Y:S05]  /*0630*/  ENDCOLLECTIVE ;  /* 0x000000000000791b */ /* 0x003fea0003800000 */
.L_x_292:
[----:B------:R-:W-:Y:S05]  /*0640*/  BRA `(.L_x_293) ;  /* 0xfffffffc00147947 */ /* 0x000fea000383ffff */
.L_x_294:
        /* <DEDUP_REMOVED lines=11> */
.L_x_1336:


//--------------------- .text._ZN3cub18CUB_300001_SM_10006detail10radix_sort30DeviceRadixSortHistogramKernelINS1_5radix10policy_hubIxxjE10Policy1000ELNS0_9SortOrderE0ExjNS1_21identity_decomposer_tEEEvPT2_PKT1_SA_iiT3_ --------------------------
	.section	.text._ZN3cub18CUB_300001_SM_10006detail10radix_sort30DeviceRadixSortHistogramKernelINS1_5radix10policy_hubIxxjE10Policy1000ELNS0_9SortOrderE0ExjNS1_21identity_decomposer_tEEEvPT2_PKT1_SA_iiT3_,"ax",@progbits
	.align	128
        .global         _ZN3cub18CUB_300001_SM_10006detail10radix_sort30DeviceRadixSortHistogramKernelINS1_5radix10policy_hubIxxjE10Policy1000ELNS0_9SortOrderE0ExjNS1_21identity_decomposer_tEEEvPT2_PKT1_SA_iiT3_
        .type           _ZN3cub18CUB_300001_SM_10006detail10radix_sort30DeviceRadixSortHistogramKernelINS1_5radix10policy_hubIxxjE10Policy1000ELNS0_9SortOrderE0ExjNS1_21identity_decomposer_tEEEvPT2_PKT1_SA_iiT3_,@function
        .size           _ZN3cub18CUB_300001_SM_10006detail10radix_sort30DeviceRadixSortHistogramKernelINS1_5radix10policy_hubIxxjE10Policy1000ELNS0_9SortOrderE0ExjNS1_21identity_decomposer_tEEEvPT2_PKT1_SA_iiT3_,(.L_x_1337 - _ZN3cub18CUB_300001_SM_10006detail10radix_sort30DeviceRadixSortHistogramKernelINS1_5radix10policy_hubIxxjE10Policy1000ELNS0_9SortOrderE0ExjNS1_21identity_decomposer_tEEEvPT2_PKT1_SA_iiT3_)
        .other          _ZN3cub18CUB_300001_SM_10006detail10radix_sort30DeviceRadixSortHistogramKernelINS1_5radix10policy_hubIxxjE10Policy1000ELNS0_9SortOrderE0ExjNS1_21identity_decomposer_tEEEvPT2_PKT1_SA_iiT3_,@"STO_CUDA_ENTRY STV_DEFAULT"
_ZN3cub18CUB_300001_SM_10006detail10radix_sort30DeviceRadixSortHistogramKernelINS1_5radix10policy_hubIxxjE10Policy1000ELNS0_9SortOrderE0ExjNS1_21identity_decomposer_tEEEvPT2_PKT1_SA_iiT3_:
.text._ZN3cub18CUB_300001_SM_10006detail10radix_sort30DeviceRadixSortHistogramKernelINS1_5radix10policy_hubIxxjE10Policy1000ELNS0_9SortOrderE0ExjNS1_21identity_decomposer_tEEEvPT2_PKT1_SA_iiT3_:
        /* <DEDUP_REMOVED lines=26> */
.L_x_378:
        /* <DEDUP_REMOVED lines=13> */
.L_x_298:
        /* <DEDUP_REMOVED lines=21> */
.L_x_297:
        /* <DEDUP_REMOVED lines=25> */
.L_x_300:
        /* <DEDUP_REMOVED lines=18> */
.L_x_299:
[----:B------:R-:W-:-:S13]  /*0670*/  ISETP.GT.U32.AND P2, PT, R0, 0x7f, PT ;  /* 0x0000007f0000780c */ /* 0x000fda0003f44070 */
[----:B------:R-:W-:Y:S05]  /*0680*/  @P2 BRA `(.L_x_296) ;  /* 0x0000000000e02947 */ /* 0x000fea0003800000 */
[----:B--23--:R-:W-:Y:S01]  /*0690*/  HFMA2 R2, -RZ, RZ, 0, 0 ;  /* 0x00000000ff027431 */ /* 0x00cfe200000001ff */
[----:B------:R-:W-:Y:S06]  /*06a0*/  @!P1 BRA `(.L_x_301) ;  /* 0x0000000000589947 */ /* 0x000fec0003800000 */
[----:B------:R-:W-:-:S07]  /*06b0*/  IMAD.MOV.U32 R2, RZ, RZ, RZ ;  /* 0x000000ffff027224 */ /* 0x000fce00078e00ff */
.L_x_302:
        /* <DEDUP_REMOVED lines=21> */
.L_x_301:
        /* <DEDUP_REMOVED lines=14> */
.L_x_303:
        /* <DEDUP_REMOVED lines=18> */
.L_x_296:
[----:B------:R-:W-:Y:S05]  /*0a10*/  BSYNC.RECONVERGENT B0 ;  /* 0x0000000000007941 */ /* 0x000fea0003800200 */
.L_x_295:
        /* <DEDUP_REMOVED lines=9> */
.L_x_309:
        /* <DEDUP_REMOVED lines=27> */
.L_x_305:
[----:B------:R-:W4:Y:S01]  /*0c60*/  LDC.64 R34, c[0x0][0x388] ;  /* 0x0000e200ff227b82 */ /* 0x000f220000000a00 */
[C---:B0123--:R-:W-:Y:S01]  /*0c70*/  VIADD R2, R0.reuse, 0x80 ;  /* 0x0000008000027836 */ /* 0x04ffe20000000000 */
[C---:B------:R-:W-:Y:S01]  /*0c80*/  ISETP.GE.AND P1, PT, R0.reuse, UR5, PT ;  /* 0x0000000500007c0c */ /* 0x040fe2000bf26270 */
[C---:B----4-:R-:W-:Y:S01]  /*0c90*/  VIADD R3, R0.reuse, UR10 ;  /* 0x0000000a00037c36 */ /* 0x050fe20008000000 */
[----:B------:R-:W-:Y:S01]  /*0ca0*/  IADD3 R4, PT, PT, R0, 0x100, RZ ;  /* 0x0000010000047810 */ /* 0x000fe20007ffe0ff */
[----:B------:R-:W-:Y:S01]  /*0cb0*/  IMAD.MOV.U32 R32, RZ, RZ, -0x1 ;  /* 0xffffffffff207424 */ /* 0x000fe200078e00ff */
[----:B------:R-:W-:Y:S01]  /*0cc0*/  ISETP.GE.AND P2, PT, R2, UR5, PT ;  /* 0x0000000502007c0c */ /* 0x000fe2000bf46270 */
[----:B------:R-:W-:Y:S02]  /*0cd0*/  VIADD R2, R0, 0x180 ;  /* 0x0000018000027836 */ /* 0x000fe40000000000 */
[----:B------:R-:W-:Y:S02]  /*0ce0*/  IMAD.MOV.U32 R33, RZ, RZ, 0x7fffffff ;  /* 0x7fffffffff217424 */ /* 0x000fe400078e00ff */
[----:B------:R-:W-:Y:S01]  /*0cf0*/  IMAD.MOV.U32 R30, RZ, RZ, -0x1 ;  /* 0xffffffffff1e7424 */ /* 0x000fe200078e00ff */
[----:B------:R-:W-:Y:S01]  /*0d00*/  ISETP.GE.AND P4, PT, R2, UR5, PT ;  /* 0x0000000502007c0c */ /* 0x000fe2000bf86270 */
[----:B------:R-:W-:-:S02]  /*0d10*/  VIADD R2, R0, 0x300 ;  /* 0x0000030000027836 */ /* 0x000fc40000000000 */
[----:B------:R-:W-:Y:S01]  /*0d20*/  IMAD.MOV.U32 R31, RZ, RZ, 0x7fffffff ;  /* 0x7fffffffff1f7424 */ /* 0x000fe200078e00ff */
[----:B------:R-:W-:Y:S01]  /*0d30*/  MOV R27, 0x7fffffff ;  /* 0x7fffffff001b7802 */ /* 0x000fe20000000f00 */
[----:B------:R-:W-:Y:S01]  /*0d40*/  IMAD.MOV.U32 R26, RZ, RZ, -0x1 ;  /* 0xffffffffff1a7424 */ /* 0x000fe200078e00ff */
[----:B------:R-:W-:Y:S01]  /*0d50*/  ISETP.GE.AND P3, PT, R4, UR5, PT ;  /* 0x0000000504007c0c */ /* 0x000fe2000bf66270 */
        /* <DEDUP_REMOVED lines=12> */
[----:B------:R-:W-:-:S02]  /*0e20*/  IMAD.MOV.U32 R24, RZ, RZ, -0x1 ;  /* 0xffffffffff187424 */ /* 0x000fc400078e00ff */
[----:B------:R-:W-:Y:S01]  /*0e30*/  IMAD.MOV.U32 R25, RZ, RZ, 0x7fffffff ;  /* 0x7fffffffff197424 */ /* 0x000fe200078e00ff */
[----:B------:R-:W-:Y:S01]  /*0e40*/  ISETP.GE.AND P4, PT, R2, UR5, PT ;  /* 0x0000000502007c0c */ /* 0x000fe2000bf86270 */
[C---:B------:R-:W-:Y:S02]  /*0e50*/  VIADD R2, R0.reuse, 0x500 ;  /* 0x0000050000027836 */ /* 0x040fe40000000000 */
[----:B------:R-:W-:Y:S02]  /*0e60*/  IMAD.MOV.U32 R28, RZ, RZ, -0x1 ;  /* 0xffffffffff1c7424 */ /* 0x000fe400078e00ff */
[----:B------:R-:W-:Y:S01]  /*0e70*/  IMAD.MOV.U32 R29, RZ, RZ, 0x7fffffff ;  /* 0x7fffffffff1d7424 */ /* 0x000fe200078e00ff */
[----:B------:R-:W-:Y:S01]  /*0e80*/  LOP3.LUT R3, R0, 0x400, RZ, 0xfc, !PT ;  /* 0x0000040000037812 */ /* 0x000fe200078efcff */
[----:B------:R-:W-:Y:S01]  /*0e90*/  IMAD.MOV.U32 R20, RZ, RZ, -0x1 ;  /* 0xffffffffff147424 */ /* 0x000fe200078e00ff */
[----:B------:R1:W5:Y:S01]  /*0ea0*/  @!P5 LDG.E.64 R24, desc[UR12][R34.64+0x1000] ;  /* 0x0010000c2218d981 */ /* 0x000362000c1e1b00 */
[----:B------:R-:W-:Y:S01]  /*0eb0*/  IMAD.MOV.U32 R21, RZ, RZ, 0x7fffffff ;  /* 0x7fffffffff157424 */ /* 0x000fe200078e00ff */
[----:B------:R-:W-:Y:S01]  /*0ec0*/  ISETP.GE.AND P5, PT, R2, UR5, PT ;  /* 0x0000000502007c0c */ /* 0x000fe2000bfa6270 */
[----:B------:R-:W-:Y:S01]  /*0ed0*/  VIADD R2, R0, 0x600 ;  /* 0x0000060000027836 */ /* 0x000fe20000000000 */
[----:B------:R1:W5:Y:S01]  /*0ee0*/  @!P3 LDG.E.64 R28, desc[UR12][R34.64+0x800] ;  /* 0x0008000c221cb981 */ /* 0x000362000c1e1b00 */
[----:B------:R-:W-:Y:S01]  /*0ef0*/  ISETP.GE.AND P3, PT, R3, UR5, PT ;  /* 0x0000000503007c0c */ /* 0x000fe2000bf66270 */
[----:B------:R-:W-:-:S02]  /*0f00*/  IMAD.MOV.U32 R22, RZ, RZ, -0x1 ;  /* 0xffffffffff167424 */ /* 0x000fc400078e00ff */
[----:B------:R-:W-:Y:S01]  /*0f10*/  IMAD.MOV.U32 R23, RZ, RZ, 0x7fffffff ;  /* 0x7fffffffff177424 */ /* 0x000fe200078e00ff */
[----:B------:R1:W5:Y:S01]  /*0f20*/  @!P1 LDG.E.64 R20, desc[UR12][R34.64+0x1800] ;  /* 0x0018000c22149981 */ /* 0x000362000c1e1b00 */
[----:B------:R-:W-:Y:S02]  /*0f30*/  IMAD.MOV.U32 R18, RZ, RZ, -0x1 ;  /* 0xffffffffff127424 */ /* 0x000fe400078e00ff */
[----:B------:R-:W-:Y:S01]  /*0f40*/  IMAD.MOV.U32 R19, RZ, RZ, 0x7fffffff ;  /* 0x7fffffffff137424 */ /* 0x000fe200078e00ff */
[----:B------:R-:W-:Y:S01]  /*0f50*/  ISETP.GE.AND P1, PT, R2, UR5, PT ;  /* 0x0000000502007c0c */ /* 0x000fe2000bf26270 */
[C---:B------:R-:W-:Y:S01]  /*0f60*/  VIADD R3, R0.reuse, 0x580 ;  /* 0x0000058000037836 */ /* 0x040fe20000000000 */
[----:B------:R-:W-:Y:S01]  /*0f70*/  IADD3 R2, PT, PT, R0, 0x680, RZ ;  /* 0x0000068000027810 */ /* 0x000fe20007ffe0ff */
[----:B------:R1:W5:Y:S01]  /*0f80*/  @!P0 LDG.E.64 R22, desc[UR12][R34.64+0x1400] ;  /* 0x0014000c22168981 */ /* 0x000362000c1e1b00 */
[----:B------:R-:W-:Y:S02]  /*0f90*/  IMAD.MOV.U32 R16, RZ, RZ, -0x1 ;  /* 0xffffffffff107424 */ /* 0x000fe400078e00ff */
[----:B------:R-:W-:Y:S01]  /*0fa0*/  IMAD.MOV.U32 R17, RZ, RZ, 0x7fffffff ;  /* 0x7fffffffff117424 */ /* 0x000fe200078e00ff */
[----:B------:R1:W5:Y:S01]  /*0fb0*/  @!P2 LDG.E.64 R18, desc[UR12][R34.64+0x1c00] ;  /* 0x001c000c2212a981 */ /* 0x000362000c1e1b00 */
[----:B------:R-:W-:Y:S01]  /*0fc0*/  IMAD.MOV.U32 R14, RZ, RZ, -0x1 ;  /* 0xffffffffff0e7424 */ /* 0x000fe200078e00ff */
[----:B------:R-:W-:Y:S01]  /*0fd0*/  ISETP.GE.AND P0, PT, R3, UR5, PT ;  /* 0x0000000503007c0c */ /* 0x000fe2000bf06270 */
[----:B------:R-:W-:Y:S01]  /*0fe0*/  IMAD.MOV.U32 R15, RZ, RZ, 0x7fffffff ;  /* 0x7fffffffff0f7424 */ /* 0x000fe200078e00ff */
[----:B------:R-:W-:Y:S01]  /*0ff0*/  ISETP.GE.AND P2, PT, R2, UR5, PT ;  /* 0x0000000502007c0c */ /* 0x000fe2000bf46270 */
[C---:B------:R-:W-:Y:S01]  /*1000*/  VIADD R3, R0.reuse, 0x700 ;  /* 0x0000070000037836 */ /* 0x040fe20000000000 */
[----:B------:R1:W5:Y:S01]  /*1010*/  @!P3 LDG.E.64 R16, desc[UR12][R34.64+0x2000] ;  /* 0x0020000c2210b981 */ /* 0x000362000c1e1b00 */
[----:B------:R-:W-:-:S03]  /*1020*/  VIADD R2, R0, 0x780 ;  /* 0x0000078000027836 */ /* 0x000fc60000000000 */
[----:B------:R1:W5:Y:S01]  /*1030*/  @!P4 LDG.E.64 R14, desc[UR12][R34.64+0x2400] ;  /* 0x0024000c220ec981 */ /* 0x000362000c1e1b00 */
[----:B------:R-:W-:Y:S02]  /*1040*/  ISETP.GE.AND P3, PT, R3, UR5, PT ;  /* 0x0000000503007c0c */ /* 0x000fe4000bf66270 */
[----:B------:R-:W-:Y:S01]  /*1050*/  ISETP.GE.AND P4, PT, R2, UR5, PT ;  /* 0x0000000502007c0c */ /* 0x000fe2000bf86270 */
[----:B------:R-:W-:Y:S01]  /*1060*/  IMAD.MOV.U32 R12, RZ, RZ, -0x1 ;  /* 0xffffffffff0c7424 */ /* 0x000fe200078e00ff */
[----:B------:R-:W-:Y:S01]  /*1070*/  MOV R6, 0xffffffff ;  /* 0xffffffff00067802 */ /* 0x000fe20000000f00 */
[----:B------:R-:W-:Y:S02]  /*1080*/  IMAD.MOV.U32 R13, RZ, RZ, 0x7fffffff ;  /* 0x7fffffffff0d7424 */ /* 0x000fe400078e00ff */
[----:B------:R-:W-:Y:S02]  /*1090*/  IMAD.MOV.U32 R10, RZ, RZ, -0x1 ;  /* 0xffffffffff0a7424 */ /* 0x000fe400078e00ff */
[----:B------:R-:W-:-:S02]  /*10a0*/  IMAD.MOV.U32 R11, RZ, RZ, 0x7fffffff ;  /* 0x7fffffffff0b7424 */ /* 0x000fc400078e00ff */
[----:B------:R-:W-:Y:S01]  /*10b0*/  IMAD.MOV.U32 R8, RZ, RZ, -0x1 ;  /* 0xffffffffff087424 */ /* 0x000fe200078e00ff */
[----:B------:R1:W5:Y:S01]  /*10c0*/  @!P5 LDG.E.64 R12, desc[UR12][R34.64+0x2800] ;  /* 0x0028000c220cd981 */ /* 0x000362000c1e1b00 */
[----:B------:R-:W-:Y:S02]  /*10d0*/  IMAD.MOV.U32 R9, RZ, RZ, 0x7fffffff ;  /* 0x7fffffffff097424 */ /* 0x000fe400078e00ff */
[----:B------:R-:W-:Y:S01]  /*10e0*/  IMAD.MOV.U32 R7, RZ, RZ, 0x7fffffff ;  /* 0x7fffffffff077424 */ /* 0x000fe200078e00ff */
[----:B------:R1:W5:Y:S01]  /*10f0*/  @!P0 LDG.E.64 R10, desc[UR12][R34.64+0x2c00] ;  /* 0x002c000c220a8981 */ /* 0x000362000c1e1b00 */
[----:B------:R-:W-:Y:S02]  /*1100*/  IMAD.MOV.U32 R4, RZ, RZ, -0x1 ;  /* 0xffffffffff047424 */ /* 0x000fe400078e00ff */
[----:B------:R-:W-:Y:S01]  /*1110*/  IMAD.MOV.U32 R5, RZ, RZ, 0x7fffffff ;  /* 0x7fffffffff057424 */ /* 0x000fe200078e00ff */
[----:B------:R1:W5:Y:S01]  /*1120*/  @!P1 LDG.E.64 R8, desc[UR12][R34.64+0x3000] ;  /* 0x0030000c22089981 */ /* 0x000362000c1e1b00 */
[----:B------:R-:W-:-:S02]  /*1130*/  IMAD.MOV.U32 R2, RZ, RZ, -0x1 ;  /* 0xffffffffff027424 */ /* 0x000fc400078e00ff */
[----:B------:R-:W-:Y:S01]  /*1140*/  IMAD.MOV.U32 R3, RZ, RZ, 0x7fffffff ;  /* 0x7fffffffff037424 */ /* 0x000fe200078e00ff */
[----:B------:R1:W5:Y:S04]  /*1150*/  @!P2 LDG.E.64 R6, desc[UR12][R34.64+0x3400] ;  /* 0x0034000c2206a981 */ /* 0x000368000c1e1b00 */
[----:B------:R1:W5:Y:S04]  /*1160*/  @!P3 LDG.E.64 R4, desc[UR12][R34.64+0x3800] ;  /* 0x0038000c2204b981 */ /* 0x000368000c1e1b00 */
[----:B------:R1:W5:Y:S02]  /*1170*/  @!P4 LDG.E.64 R2, desc[UR12][R34.64+0x3c00] ;  /* 0x003c000c2202c981 */ /* 0x000364000c1e1b00 */
.L_x_306:
        /* <DEDUP_REMOVED lines=25> */
.L_x_308:
[----:B--2---:R-:W-:Y:S01]  /*1310*/  IMAD R46, RZ, RZ, -UR18 ;  /* 0x80000012ff2e7e24 */ /* 0x004fe2000f8e02ff */
[----:B------:R-:W-:Y:S01]  /*1320*/  SHF.R.U64 R52, R30, UR18, R42 ;  /* 0x000000121e347c19 */ /* 0x000fe2000800122a */
[----:B------:R-:W-:Y:S01]  /*1330*/  IMAD.U32 R50, RZ, RZ, UR21 ;  /* 0x00000015ff327e24 */ /* 0x000fe2000f8e00ff */
[----:B------:R-:W-:Y:S02]  /*1340*/  ULEA UR19, UR5, UR10, 0xa ;  /* 0x0000000a05137291 */ /* 0x000fe4000f8e50ff */
[----:B------:R-:W-:Y:S02]  /*1350*/  UIADD3 UR5, UPT, UPT, UR5, 0x1, URZ ;  /* 0x0000000105057890 */ /* 0x000fe4000fffe0ff */
[----:B------:R-:W-:Y:S01]  /*1360*/  VIADDMNMX R46, R46, R50, 0x8, PT ;  /* 0x000000082e2e7446 */ /* 0x000fe20003800132 */
[----:B------:R-:W-:-:S05]  /*1370*/  IMAD.MOV.U32 R50, RZ, RZ, -0x1 ;  /* 0xffffffffff327424 */ /* 0x000fca00078e00ff */
[----:B------:R-:W-:Y:S02]  /*1380*/  SHF.L.U32 R46, R50, R46, RZ ;  /* 0x0000002e322e7219 */ /* 0x000fe400000006ff */
[----:B------:R-:W-:Y:S02]  /*1390*/  SHF.R.U64 R50, R32, UR18, R44 ;  /* 0x0000001220327c19 */ /* 0x000fe4000800122c */
[-C--:B------:R-:W-:Y:S02]  /*13a0*/  LOP3.LUT R52, R52, R46.reuse, RZ, 0x30, !PT ;  /* 0x0000002e34347212 */ /* 0x080fe400078e30ff */
[----:B------:R-:W-:Y:S02]  /*13b0*/  LOP3.LUT R50, R50, R46, RZ, 0x30, !PT ;  /* 0x0000002e32327212 */ /* 0x000fe400078e30ff */
[----:B------:R-:W-:Y:S02]  /*13c0*/  LEA R52, R52, UR19, 0x2 ;  /* 0x0000001334347c11 */ /* 0x000fe4000f8e10ff */
[----:B------:R-:W-:-:S05]  /*13d0*/  LEA R50, R50, UR19, 0x2 ;  /* 0x0000001332327c11 */ /* 0x000fca000f8e10ff */
[----:B------:R0:W-:Y:S04]  /*13e0*/  ATOMS.POPC.INC.32 RZ, [R50+URZ] ;  /* 0x0000000032ff7f8c */ /* 0x0001e8000d8000ff */
[----:B------:R1:W-:Y:S01]  /*13f0*/  ATOMS.POPC.INC.32 RZ, [R52+URZ] ;  /* 0x0000000034ff7f8c */ /* 0x0003e2000d8000ff */
[----:B0-----:R-:W-:Y:S02]  /*1400*/  SHF.R.U64 R50, R28, UR18, R40 ;  /* 0x000000121c327c19 */ /* 0x001fe40008001228 */
[----:B-1----:R-:W-:Y:S02]  /*1410*/  SHF.R.U64 R52, R26, UR18, R38 ;  /* 0x000000121a347c19 */ /* 0x002fe40008001226 */
[-C--:B------:R-:W-:Y:S02]  /*1420*/  LOP3.LUT R50, R50, R46.reuse, RZ, 0x30, !PT ;  /* 0x0000002e32327212 */ /* 0x080fe400078e30ff */
[----:B------:R-:W-:-:S02]  /*1430*/  LOP3.LUT R52, R52, R46, RZ, 0x30, !PT ;  /* 0x0000002e34347212 */ /* 0x000fc400078e30ff */
[----:B------:R-:W-:Y:S02]  /*1440*/  LEA R50, R50, UR19, 0x2 ;  /* 0x0000001332327c11 */ /* 0x000fe4000f8e10ff */
[----:B------:R-:W-:-:S03]  /*1450*/  LEA R52, R52, UR19, 0x2 ;  /* 0x0000001334347c11 */ /* 0x000fc6000f8e10ff */
        /* <DEDUP_REMOVED lines=43> */
[----:B-1----:R-:W-:Y:S01]  /*1710*/  SHF.R.U64 R52, R2, UR18, R35 ;  /* 0x0000001202347c19 */ /* 0x002fe20008001223 */
[----:B------:R-:W-:Y:S01]  /*1720*/  UIADD3 UR18, UPT, UPT, UR18, 0x8, URZ ;  /* 0x0000000812127890 */ /* 0x000fe2000fffe0ff */
[-C--:B------:R-:W-:Y:S02]  /*1730*/  LOP3.LUT R50, R50, R46.reuse, RZ, 0x30, !PT ;  /* 0x0000002e32327212 */ /* 0x080fe400078e30ff */
[----:B------:R-:W-:Y:S01]  /*1740*/  LOP3.LUT R46, R52, R46, RZ, 0x30, !PT ;  /* 0x0000002e342e7212 */ /* 0x000fe200078e30ff */
[----:B------:R-:W-:Y:S01]  /*1750*/  UISETP.GE.AND UP1, UPT, UR18, UR21, UPT ;  /* 0x000000151200728c */ /* 0x000fe2000bf26270 */
[----:B------:R-:W-:-:S02]  /*1760*/  LEA R50, R50, UR19, 0x2 ;  /* 0x0000001332327c11 */ /* 0x000fc4000f8e10ff */
[----:B------:R-:W-:-:S03]  /*1770*/  LEA R46, R46, UR19, 0x2 ;  /* 0x000000132e2e7c11 */ /* 0x000fc6000f8e10ff */
[----:B------:R2:W-:Y:S04]  /*1780*/  ATOMS.POPC.INC.32 RZ, [R50+URZ] ;  /* 0x0000000032ff7f8c */ /* 0x0005e8000d8000ff */
[----:B------:R2:W-:Y:S01]  /*1790*/  ATOMS.POPC.INC.32 RZ, [R46+URZ] ;  /* 0x000000002eff7f8c */ /* 0x0005e2000d8000ff */
[----:B------:R-:W-:Y:S05]  /*17a0*/  BRA.U !UP1, `(.L_x_308) ;  /* 0xfffffff909d87547 */ /* 0x000fea000b83ffff */
.L_x_307:
[----:B------:R-:W-:Y:S05]  /*17b0*/  BRA.U !UP0, `(.L_x_309) ;  /* 0xfffffff108bc7547 */ /* 0x000fea000b83ffff */
.L_x_304:
        /* <DEDUP_REMOVED lines=13> */
.L_x_329:
        /* <DEDUP_REMOVED lines=12> */
[----:B------:R-:W-:-:S05]  /*1950*/  LEA R7, R3, R0, 0x8 ;  /* 0x0000000003077211 */ /* 0x000fca00078e40ff */
[----:B0-----:R-:W-:-:S05]  /*1960*/  IMAD.WIDE.U32 R6, R7, 0x4, R4 ;  /* 0x0000000407067825 */ /* 0x001fca00078e0004 */
[----:B------:R1:W-:Y:S02]  /*1970*/  REDG.E.ADD.STRONG.GPU desc[UR12][R6.64], R9 ;  /* 0x000000090600798e */ /* 0x0003e4000c12e10c */
.L_x_314:
[----:B------:R-:W-:Y:S05]  /*1980*/  BSYNC.RECONVERGENT B1 ;  /* 0x0000000000017941 */ /* 0x000fea0003800200 */
.L_x_313:
        /* <DEDUP_REMOVED lines=13> */
.L_x_316:
[----:B------:R-:W-:Y:S05]  /*1a60*/  BSYNC.RECONVERGENT B1 ;  /* 0x0000000000017941 */ /* 0x000fea0003800200 */
.L_x_315:
[----:B------:R-:W-:Y:S04]  /*1a70*/  BSSY.RECONVERGENT B1, `(.L_x_317) ;  /* 0x0000006000017945 */ /* 0x000fe80003800200 */
[----:B------:R-:W-:Y:S05]  /*1a80*/  @!P0 BRA `(.L_x_318) ;  /* 0x0000000000108947 */ /* 0x000fea0003800000 */
[----:B01----:R-:W-:-:S04]  /*1a90*/  IMAD R7, R3, 0x100, R0 ;  /* 0x0000010003077824 */ /* 0x003fc800078e0200 */
[----:B------:R-:W-:-:S04]  /*1aa0*/  VIADD R7, R7, 0x200 ;  /* 0x0000020007077836 */ /* 0x000fc80000000000 */
[----:B------:R-:W-:-:S05]  /*1ab0*/  IMAD.WIDE.U32 R6, R7, 0x4, R4 ;  /* 0x0000000407067825 */ /* 0x000fca00078e0004 */
[----:B------:R2:W-:Y:S02]  /*1ac0*/  REDG.E.ADD.STRONG.GPU desc[UR12][R6.64], R13 ;  /* 0x0000000d0600798e */ /* 0x0005e4000c12e10c */
.L_x_318:
[----:B------:R-:W-:Y:S05]  /*1ad0*/  BSYNC.RECONVERGENT B1 ;  /* 0x0000000000017941 */ /* 0x000fea0003800200 */
.L_x_317:
[----:B------:R-:W-:Y:S04]  /*1ae0*/  BSSY.RECONVERGENT B1, `(.L_x_319) ;  /* 0x0000006000017945 */ /* 0x000fe80003800200 */
[----:B------:R-:W-:Y:S05]  /*1af0*/  @!P1 BRA `(.L_x_320) ;  /* 0x0000000000109947 */ /* 0x000fea0003800000 */
[----:B012---:R-:W-:-:S04]  /*1b00*/  IMAD R7, R3, 0x100, R0 ;  /* 0x0000010003077824 */ /* 0x007fc800078e0200 */
[----:B------:R-:W-:-:S04]  /*1b10*/  VIADD R7, R7, 0x300 ;  /* 0x0000030007077836 */ /* 0x000fc80000000000 */
[----:B------:R-:W-:-:S05]  /*1b20*/  IMAD.WIDE.U32 R6, R7, 0x4, R4 ;  /* 0x0000000407067825 */ /* 0x000fca00078e0004 */
[----:B------:R3:W-:Y:S02]  /*1b30*/  REDG.E.ADD.STRONG.GPU desc[UR12][R6.64], R15 ;  /* 0x0000000f0600798e */ /* 0x0007e4000c12e10c */
.L_x_320:
[----:B------:R-:W-:Y:S05]  /*1b40*/  BSYNC.RECONVERGENT B1 ;  /* 0x0000000000017941 */ /* 0x000fea0003800200 */
.L_x_319:
[----:B------:R-:W-:Y:S04]  /*1b50*/  BSSY.RECONVERGENT B1, `(.L_x_321) ;  /* 0x0000006000017945 */ /* 0x000fe80003800200 */
[----:B------:R-:W-:Y:S05]  /*1b60*/  @!P2 BRA `(.L_x_322) ;  /* 0x000000000010a947 */ /* 0x000fea0003800000 */
[----:B0123--:R-:W-:-:S04]  /*1b70*/  IMAD R7, R3, 0x100, R0 ;  /* 0x0000010003077824 */ /* 0x00ffc800078e0200 */
[----:B------:R-:W-:-:S04]  /*1b80*/  VIADD R7, R7, 0x400 ;  /* 0x0000040007077836 */ /* 0x000fc80000000000 */
[----:B------:R-:W-:-:S05]  /*1b90*/  IMAD.WIDE.U32 R6, R7, 0x4, R4 ;  /* 0x0000000407067825 */ /* 0x000fca00078e0004 */
[----:B------:R4:W-:Y:S02]  /*1ba0*/  REDG.E.ADD.STRONG.GPU desc[UR12][R6.64], R17 ;  /* 0x000000110600798e */ /* 0x0009e4000c12e10c */
.L_x_322:
[----:B------:R-:W-:Y:S05]  /*1bb0*/  BSYNC.RECONVERGENT B1 ;  /* 0x0000000000017941 */ /* 0x000fea0003800200 */
.L_x_321:
[----:B------:R-:W-:Y:S04]  /*1bc0*/  BSSY.RECONVERGENT B1, `(.L_x_323) ;  /* 0x0000006000017945 */ /* 0x000fe80003800200 */
[----:B------:R-:W-:Y:S05]  /*1bd0*/  @!P3 BRA `(.L_x_324) ;  /* 0x000000000010b947 */ /* 0x000fea0003800000 */
[----:B01234-:R-:W-:-:S04]  /*1be0*/  IMAD R7, R3, 0x100, R0 ;  /* 0x0000010003077824 */ /* 0x01ffc800078e0200 */
[----:B------:R-:W-:-:S04]  /*1bf0*/  VIADD R7, R7, 0x500 ;  /* 0x0000050007077836 */ /* 0x000fc80000000000 */
[----:B------:R-:W-:-:S05]  /*1c00*/  IMAD.WIDE.U32 R6, R7, 0x4, R4 ;  /* 0x0000000407067825 */ /* 0x000fca00078e0004 */
[----:B------:R0:W-:Y:S02]  /*1c10*/  REDG.E.ADD.STRONG.GPU desc[UR12][R6.64], R19 ;  /* 0x000000130600798e */ /* 0x0001e4000c12e10c */
.L_x_324:
[----:B------:R-:W-:Y:S05]  /*1c20*/  BSYNC.RECONVERGENT B1 ;  /* 0x0000000000017941 */ /* 0x000fea0003800200 */
.L_x_323:
[----:B------:R-:W-:Y:S04]  /*1c30*/  BSSY.RECONVERGENT B1, `(.L_x_325) ;  /* 0x0000006000017945 */ /* 0x000fe80003800200 */
[----:B------:R-:W-:Y:S05]  /*1c40*/  @!P4 BRA `(.L_x_326) ;  /* 0x000000000010c947 */ /* 0x000fea0003800000 */
[----:B01234-:R-:W-:-:S05]  /*1c50*/  IMAD R7, R3, 0x100, R0 ;  /* 0x0000010003077824 */ /* 0x01ffca00078e0200 */
[----:B------:R-:W-:-:S05]  /*1c60*/  IADD3 R7, PT, PT, R7, 0x600, RZ ;  /* 0x0000060007077810 */ /* 0x000fca0007ffe0ff */
[----:B------:R-:W-:-:S05]  /*1c70*/  IMAD.WIDE.U32 R6, R7, 0x4, R4 ;  /* 0x0000000407067825 */ /* 0x000fca00078e0004 */
[----:B------:R0:W-:Y:S02]  /*1c80*/  REDG.E.ADD.STRONG.GPU desc[UR12][R6.64], R21 ;  /* 0x000000150600798e */ /* 0x0001e4000c12e10c */
.L_x_326:
[----:B------:R-:W-:Y:S05]  /*1c90*/  BSYNC.RECONVERGENT B1 ;  /* 0x0000000000017941 */ /* 0x000fea0003800200 */
.L_x_325:
[----:B------:R-:W-:Y:S04]  /*1ca0*/  BSSY.RECONVERGENT B1, `(.L_x_327) ;  /* 0x0000006000017945 */ /* 0x000fe80003800200 */
[----:B------:R-:W-:Y:S05]  /*1cb0*/  @!P5 BRA `(.L_x_328) ;  /* 0x000000000010d947 */ /* 0x000fea0003800000 */
[----:B01234-:R-:W-:-:S04]  /*1cc0*/  IMAD R7, R3, 0x100, R0 ;  /* 0x0000010003077824 */ /* 0x01ffc800078e0200 */
[----:B------:R-:W-:-:S04]  /*1cd0*/  VIADD R7, R7, 0x700 ;  /* 0x0000070007077836 */ /* 0x000fc80000000000 */
[----:B------:R-:W-:-:S05]  /*1ce0*/  IMAD.WIDE.U32 R6, R7, 0x4, R4 ;  /* 0x0000000407067825 */ /* 0x000fca00078e0004 */
[----:B------:R0:W-:Y:S02]  /*1cf0*/  REDG.E.ADD.STRONG.GPU desc[UR12][R6.64], R23 ;  /* 0x000000170600798e */ /* 0x0001e4000c12e10c */
.L_x_328:
[----:B------:R-:W-:Y:S05]  /*1d00*/  BSYNC.RECONVERGENT B1 ;  /* 0x0000000000017941 */ /* 0x000fea0003800200 */
.L_x_327:
[----:B------:R-:W-:-:S05]  /*1d10*/  VIADD R3, R3, 0x8 ;  /* 0x0000000803037836 */ /* 0x000fca0000000000 */
[----:B------:R-:W-:-:S13]  /*1d20*/  ISETP.NE.AND P0, PT, R3, UR17, PT ;  /* 0x0000001103007c0c */ /* 0x000fda000bf05270 */
[----:B------:R-:W-:Y:S05]  /*1d30*/  @P0 BRA `(.L_x_329) ;  /* 0xfffffff800d40947 */ /* 0x000fea000383ffff */
[----:B------:R-:W-:-:S07]  /*1d40*/  IMAD.U32 R5, RZ, RZ, UR17 ;  /* 0x00000011ff057e24 */ /* 0x000fce000f8e00ff */
.L_x_312:
        /* <DEDUP_REMOVED lines=23> */
.L_x_333:
[----:B------:R-:W-:Y:S05]  /*1ec0*/  BSYNC.RECONVERGENT B1 ;  /* 0x0000000000017941 */ /* 0x000fea0003800200 */
.L_x_332:
[----:B------:R-:W-:Y:S04]  /*1ed0*/  BSSY.RECONVERGENT B1, `(.L_x_334) ;  /* 0x0000007000017945 */ /* 0x000fe80003800200 */
[----:B------:R-:W-:Y:S05]  /*1ee0*/  @!P1 BRA `(.L_x_335) ;  /* 0x0000000000149947 */ /* 0x000fea0003800000 */
[----:B0-----:R-:W0:Y:S01]  /*1ef0*/  LDC.64 R6, c[0x0][0x380] ;  /* 0x0000e000ff067b82 */ /* 0x001e220000000a00 */
[----:B------:R-:W-:-:S05]  /*1f00*/  IMAD R9, R5, 0x100, R0 ;  /* 0x0000010005097824 */ /* 0x000fca00078e0200 */
[----:B------:R-:W-:-:S05]  /*1f10*/  IADD3 R9, PT, PT, R9, 0x100, RZ ;  /* 0x0000010009097810 */ /* 0x000fca0007ffe0ff */
[----:B0-----:R-:W-:-:S05]  /*1f20*/  IMAD.WIDE.U32 R6, R9, 0x4, R6 ;  /* 0x0000000409067825 */ /* 0x001fca00078e0006 */
[----:B------:R1:W-:Y:S02]  /*1f30*/  REDG.E.ADD.STRONG.GPU desc[UR12][R6.64], R13 ;  /* 0x0000000d0600798e */ /* 0x0003e4000c12e10c */
.L_x_335:
[----:B------:R-:W-:Y:S05]  /*1f40*/  BSYNC.RECONVERGENT B1 ;  /* 0x0000000000017941 */ /* 0x000fea0003800200 */
.L_x_334:
[----:B------:R-:W-:Y:S04]  /*1f50*/  BSSY.RECONVERGENT B1, `(.L_x_336) ;  /* 0x0000007000017945 */ /* 0x000fe80003800200 */
[----:B------:R-:W-:Y:S05]  /*1f60*/  @!P2 BRA `(.L_x_337) ;  /* 0x000000000014a947 */ /* 0x000fea0003800000 */
[----:B01----:R-:W0:Y:S01]  /*1f70*/  LDC.64 R6, c[0x0][0x380] ;  /* 0x0000e000ff067b82 */ /* 0x003e220000000a00 */
[----:B------:R-:W-:-:S04]  /*1f80*/  IMAD R9, R5, 0x100, R0 ;  /* 0x0000010005097824 */ /* 0x000fc800078e0200 */
[----:B------:R-:W-:-:S04]  /*1f90*/  VIADD R9, R9, 0x200 ;  /* 0x0000020009097836 */ /* 0x000fc80000000000 */
[----:B0-----:R-:W-:-:S05]  /*1fa0*/  IMAD.WIDE.U32 R6, R9, 0x4, R6 ;  /* 0x0000000409067825 */ /* 0x001fca00078e0006 */
[----:B------:R2:W-:Y:S02]  /*1fb0*/  REDG.E.ADD.STRONG.GPU desc[UR12][R6.64], R15 ;  /* 0x0000000f0600798e */ /* 0x0005e4000c12e10c */
.L_x_337:
[----:B------:R-:W-:Y:S05]  /*1fc0*/  BSYNC.RECONVERGENT B1 ;  /* 0x0000000000017941 */ /* 0x000fea0003800200 */
.L_x_336:
[----:B------:R-:W-:Y:S04]  /*1fd0*/  BSSY.RECONVERGENT B1, `(.L_x_338) ;  /* 0x0000007000017945 */ /* 0x000fe80003800200 */
[----:B------:R-:W-:Y:S05]  /*1fe0*/  @!P3 BRA `(.L_x_339) ;  /* 0x000000000014b947 */ /* 0x000fea0003800000 */
[----:B012---:R-:W0:Y:S01]  /*1ff0*/  LDC.64 R6, c[0x0][0x380] ;  /* 0x0000e000ff067b82 */ /* 0x007e220000000a00 */
[----:B------:R-:W-:-:S04]  /*2000*/  IMAD R9, R5, 0x100, R0 ;  /* 0x0000010005097824 */ /* 0x000fc800078e0200 */
[----:B------:R-:W-:-:S04]  /*2010*/  VIADD R9, R9, 0x300 ;  /* 0x0000030009097836 */ /* 0x000fc80000000000 */
[----:B0-----:R-:W-:-:S05]  /*2020*/  IMAD.WIDE.U32 R6, R9, 0x4, R6 ;  /* 0x0000000409067825 */ /* 0x001fca00078e0006 */
[----:B------:R3:W-:Y:S02]  /*2030*/  REDG.E.ADD.STRONG.GPU desc[UR12][R6.64], R17 ;  /* 0x000000110600798e */ /* 0x0007e4000c12e10c */
.L_x_339:
[----:B------:R-:W-:Y:S05]  /*2040*/  BSYNC.RECONVERGENT B1 ;  /* 0x0000000000017941 */ /* 0x000fea0003800200 */
.L_x_338:
[----:B------:R-:W-:-:S07]  /*2050*/  VIADD R5, R5, 0x4 ;  /* 0x0000000405057836 */ /* 0x000fce0000000000 */
.L_x_331:
        /* <DEDUP_REMOVED lines=16> */
.L_x_343:
[----:B------:R-:W-:Y:S05]  /*2160*/  BSYNC.RECONVERGENT B2 ;  /* 0x0000000000027941 */ /* 0x000fea0003800200 */
.L_x_342:
[----:B------:R-:W-:Y:S04]  /*2170*/  BSSY.RECONVERGENT B2, `(.L_x_344) ;  /* 0x0000007000027945 */ /* 0x000fe80003800200 */
[----:B------:R-:W-:Y:S05]  /*2180*/  @!P1 BRA `(.L_x_345) ;  /* 0x0000000000149947 */ /* 0x000fea0003800000 */
[----:B0-----:R-:W0:Y:S01]  /*2190*/  LDC.64 R6, c[0x0][0x380] ;  /* 0x0000e000ff067b82 */ /* 0x001e220000000a00 */
[----:B------:R-:W-:-:S04]  /*21a0*/  IMAD R8, R5, 0x100, R0 ;  /* 0x0000010005087824 */ /* 0x000fc800078e0200 */
[----:B------:R-:W-:-:S04]  /*21b0*/  VIADD R9, R8, 0x100 ;  /* 0x0000010008097836 */ /* 0x000fc80000000000 */
[----:B0-----:R-:W-:-:S05]  /*21c0*/  IMAD.WIDE.U32 R6, R9, 0x4, R6 ;  /* 0x0000000409067825 */ /* 0x001fca00078e0006 */
[----:B------:R1:W-:Y:S02]  /*21d0*/  REDG.E.ADD.STRONG.GPU desc[UR12][R6.64], R11 ;  /* 0x0000000b0600798e */ /* 0x0003e4000c12e10c */
.L_x_345:
[----:B------:R-:W-:Y:S05]  /*21e0*/  BSYNC.RECONVERGENT B2 ;  /* 0x0000000000027941 */ /* 0x000fea0003800200 */
.L_x_344:
[----:B------:R-:W-:-:S07]  /*21f0*/  VIADD R5, R5, 0x2 ;  /* 0x0000000205057836 */ /* 0x000fce0000000000 */
.L_x_341:
[----:B------:R-:W-:-:S09]  /*2200*/  UISETP.NE.AND UP0, UPT, UR7, URZ, UPT ;  /* 0x000000ff0700728c */ /* 0x000fd2000bf05270 */
[----:B------:R-:W-:Y:S05]  /*2210*/  BRA.U !UP0, `(.L_x_340) ;  /* 0x0000000108207547 */ /* 0x000fea000b800000 */
[----:B0123--:R-:W-:-:S05]  /*2220*/  IMAD R6, R5, 0x400, R2 ;  /* 0x0000040005067824 */ /* 0x00ffca00078e0202 */
[----:B------:R-:W0:Y:S02]  /*2230*/  LDS R9, [R6] ;  /* 0x0000000006097984 */ /* 0x000e240000000800 */
[----:B0-----:R-:W-:-:S13]  /*2240*/  ISETP.NE.AND P0, PT, R9, RZ, PT ;  /* 0x000000ff0900720c */ /* 0x001fda0003f05270 */
[----:B------:R-:W-:Y:S05]  /*2250*/  @!P0 BRA `(.L_x_340) ;  /* 0x0000000000108947 */ /* 0x000fea0003800000 */
[----:B------:R-:W0:Y:S01]  /*2260*/  LDC.64 R6, c[0x0][0x380] ;  /* 0x0000e000ff067b82 */ /* 0x000e220000000a00 */
[----:B------:R-:W-:-:S05]  /*2270*/  LEA R5, R5, R0, 0x8 ;  /* 0x0000000005057211 */ /* 0x000fca00078e40ff */
[----:B0-----:R-:W-:-:S05]  /*2280*/  IMAD.WIDE.U32 R6, R5, 0x4, R6 ;  /* 0x0000000405067825 */ /* 0x001fca00078e0006 */
[----:B------:R4:W-:Y:S02]  /*2290*/  REDG.E.ADD.STRONG.GPU desc[UR12][R6.64], R9 ;  /* 0x000000090600798e */ /* 0x0009e4000c12e10c */
.L_x_340:
[----:B------:R-:W-:Y:S05]  /*22a0*/  BSYNC.RECONVERGENT B1 ;  /* 0x0000000000017941 */ /* 0x000fea0003800200 */
.L_x_330:
[----:B------:R-:W-:-:S13]  /*22b0*/  ISETP.GT.U32.AND P0, PT, R0, 0x7f, PT ;  /* 0x0000007f0000780c */ /* 0x000fda0003f04070 */
[----:B------:R-:W-:Y:S05]  /*22c0*/  @P0 BRA `(.L_x_311) ;  /* 0x0000000800300947 */ /* 0x000fea0003800000 */
[----:B------:R-:W-:Y:S01]  /*22d0*/  UISETP.GE.U32.AND UP0, UPT, UR11, 0x7, UPT ;  /* 0x000000070b00788c */ /* 0x000fe2000bf06070 */
[----:B01234-:R-:W-:-:S08]  /*22e0*/  IMAD.MOV.U32 R7, RZ, RZ, RZ ;  /* 0x000000ffff077224 */ /* 0x01ffd000078e00ff */
[----:B------:R-:W-:Y:S05]  /*22f0*/  BRA.U !UP0, `(.L_x_346) ;  /* 0x0000000108e47547 */ /* 0x000fea000b800000 */
[----:B------:R-:W0:Y:S01]  /*2300*/  LDC.64 R8, c[0x0][0x380] ;  /* 0x0000e000ff087b82 */ /* 0x000e220000000a00 */
[----:B------:R-:W-:-:S07]  /*2310*/  IMAD.MOV.U32 R5, RZ, RZ, RZ ;  /* 0x000000ffff057224 */ /* 0x000fce00078e00ff */
.L_x_363:
        /* <DEDUP_REMOVED lines=17> */
.L_x_348:
[----:B------:R-:W-:Y:S05]  /*2430*/  BSYNC.RECONVERGENT B1 ;  /* 0x0000000000017941 */ /* 0x000fea0003800200 */
.L_x_347:
[----:B------:R-:W-:Y:S04]  /*2440*/  BSSY.RECONVERGENT B1, `(.L_x_349) ;  /* 0x0000003000017945 */ /* 0x000fe80003800200 */
[----:B------:R-:W-:Y:S05]  /*2450*/  @!P1 BRA `(.L_x_350) ;  /* 0x0000000000049947 */ /* 0x000fea0003800000 */
[----:B------:R1:W-:Y:S02]  /*2460*/  REDG.E.ADD.STRONG.GPU desc[UR12][R6.64+0x600], R13 ;  /* 0x0006000d0600798e */ /* 0x0003e4000c12e10c */
.L_x_350:
[----:B------:R-:W-:Y:S05]  /*2470*/  BSYNC.RECONVERGENT B1 ;  /* 0x0000000000017941 */ /* 0x000fea0003800200 */
.L_x_349:
        /* <DEDUP_REMOVED lines=10> */
.L_x_352:
[----:B------:R-:W-:Y:S05]  /*2520*/  BSYNC.RECONVERGENT B1 ;  /* 0x0000000000017941 */ /* 0x000fea0003800200 */
.L_x_351:
[----:B------:R-:W-:Y:S04]  /*2530*/  BSSY.RECONVERGENT B1, `(.L_x_353) ;  /* 0x0000003000017945 */ /* 0x000fe80003800200 */
[----:B------:R-:W-:Y:S05]  /*2540*/  @!P1 BRA `(.L_x_354) ;  /* 0x0000000000049947 */ /* 0x000fea0003800000 */
[----:B------:R3:W-:Y:S02]  /*2550*/  REDG.E.ADD.STRONG.GPU desc[UR12][R6.64+0xe00], R17 ;  /* 0x000e00110600798e */ /* 0x0007e4000c12e10c */
.L_x_354:
[----:B------:R-:W-:Y:S05]  /*2560*/  BSYNC.RECONVERGENT B1 ;  /* 0x0000000000017941 */ /* 0x000fea0003800200 */
.L_x_353:
[----:B------:R-:W-:Y:S04]  /*2570*/  BSSY.RECONVERGENT B1, `(.L_x_355) ;  /* 0x0000003000017945 */ /* 0x000fe80003800200 */
[----:B------:R-:W-:Y:S05]  /*2580*/  @!P2 BRA `(.L_x_356) ;  /* 0x000000000004a947 */ /* 0x000fea0003800000 */
[----:B------:R4:W-:Y:S02]  /*2590*/  REDG.E.ADD.STRONG.GPU desc[UR12][R6.64+0x1200], R19 ;  /* 0x001200130600798e */ /* 0x0009e4000c12e10c */
.L_x_356:
[----:B------:R-:W-:Y:S05]  /*25a0*/  BSYNC.RECONVERGENT B1 ;  /* 0x0000000000017941 */ /* 0x000fea0003800200 */
.L_x_355:
[----:B------:R-:W-:Y:S04]  /*25b0*/  BSSY.RECONVERGENT B1, `(.L_x_357) ;  /* 0x0000003000017945 */ /* 0x000fe80003800200 */
[----:B------:R-:W-:Y:S05]  /*25c0*/  @!P3 BRA `(.L_x_358) ;  /* 0x000000000004b947 */ /* 0x000fea0003800000 */
[----:B------:R0:W-:Y:S02]  /*25d0*/  REDG.E.ADD.STRONG.GPU desc[UR12][R6.64+0x1600], R21 ;  /* 0x001600150600798e */ /* 0x0001e4000c12e10c */
.L_x_358:
[----:B------:R-:W-:Y:S05]  /*25e0*/  BSYNC.RECONVERGENT B1 ;  /* 0x0000000000017941 */ /* 0x000fea0003800200 */
.L_x_357:
[----:B------:R-:W-:Y:S04]  /*25f0*/  BSSY.RECONVERGENT B1, `(.L_x_359) ;  /* 0x0000003000017945 */ /* 0x000fe80003800200 */
[----:B------:R-:W-:Y:S05]  /*2600*/  @!P4 BRA `(.L_x_360) ;  /* 0x000000000004c947 */ /* 0x000fea0003800000 */
[----:B------:R0:W-:Y:S02]  /*2610*/  REDG.E.ADD.STRONG.GPU desc[UR12][R6.64+0x1a00], R23 ;  /* 0x001a00170600798e */ /* 0x0001e4000c12e10c */
.L_x_360:
[----:B------:R-:W-:Y:S05]  /*2620*/  BSYNC.RECONVERGENT B1 ;  /* 0x0000000000017941 */ /* 0x000fea0003800200 */
.L_x_359:
[----:B------:R-:W-:Y:S04]  /*2630*/  BSSY.RECONVERGENT B1, `(.L_x_361) ;  /* 0x0000003000017945 */ /* 0x000fe80003800200 */
[----:B------:R-:W-:Y:S05]  /*2640*/  @!P5 BRA `(.L_x_362) ;  /* 0x000000000004d947 */ /* 0x000fea0003800000 */
[----:B------:R0:W-:Y:S02]  /*2650*/  REDG.E.ADD.STRONG.GPU desc[UR12][R6.64+0x1e00], R25 ;  /* 0x001e00190600798e */ /* 0x0001e4000c12e10c */
.L_x_362:
[----:B------:R-:W-:Y:S05]  /*2660*/  BSYNC.RECONVERGENT B1 ;  /* 0x0000000000017941 */ /* 0x000fea0003800200 */
.L_x_361:
[----:B------:R-:W-:Y:S05]  /*2670*/  @P0 BRA `(.L_x_363) ;  /* 0xfffffffc00280947 */ /* 0x000fea000383ffff */
[----:B01234-:R-:W-:-:S07]  /*2680*/  IMAD.U32 R7, RZ, RZ, UR17 ;  /* 0x00000011ff077e24 */ /* 0x01ffce000f8e00ff */
.L_x_346:
        /* <DEDUP_REMOVED lines=19> */
.L_x_366:
[----:B------:R-:W-:Y:S05]  /*27c0*/  BSYNC.RECONVERGENT B1 ;  /* 0x0000000000017941 */ /* 0x000fea0003800200 */
.L_x_365:
[----:B------:R-:W-:Y:S04]  /*27d0*/  BSSY.RECONVERGENT B1, `(.L_x_367) ;  /* 0x0000007000017945 */ /* 0x000fe80003800200 */
[----:B------:R-:W-:Y:S05]  /*27e0*/  @!P1 BRA `(.L_x_368) ;  /* 0x0000000000149947 */ /* 0x000fea0003800000 */
[----:B0-----:R-:W0:Y:S01]  /*27f0*/  LDC.64 R4, c[0x0][0x380] ;  /* 0x0000e000ff047b82 */ /* 0x001e220000000a00 */
[----:B------:R-:W-:-:S04]  /*2800*/  IMAD R9, R7, 0x100, R0 ;  /* 0x0000010007097824 */ /* 0x000fc800078e0200 */
[----:B------:R-:W-:-:S04]  /*2810*/  VIADD R9, R9, 0x100 ;  /* 0x0000010009097836 */ /* 0x000fc80000000000 */
[----:B0-----:R-:W-:-:S05]  /*2820*/  IMAD.WIDE.U32 R4, R9, 0x4, R4 ;  /* 0x0000000409047825 */ /* 0x001fca00078e0004 */
[----:B------:R1:W-:Y:S02]  /*2830*/  REDG.E.ADD.STRONG.GPU desc[UR12][R4.64+0x200], R13 ;  /* 0x0002000d0400798e */ /* 0x0003e4000c12e10c */
.L_x_368:
[----:B------:R-:W-:Y:S05]  /*2840*/  BSYNC.RECONVERGENT B1 ;  /* 0x0000000000017941 */ /* 0x000fea0003800200 */
.L_x_367:
[----:B------:R-:W-:Y:S04]  /*2850*/  BSSY.RECONVERGENT B1, `(.L_x_369) ;  /* 0x0000007000017945 */ /* 0x000fe80003800200 */
[----:B------:R-:W-:Y:S05]  /*2860*/  @!P2 BRA `(.L_x_370) ;  /* 0x000000000014a947 */ /* 0x000fea0003800000 */
[----:B01----:R-:W0:Y:S01]  /*2870*/  LDC.64 R4, c[0x0][0x380] ;  /* 0x0000e000ff047b82 */ /* 0x003e220000000a00 */
[----:B------:R-:W-:-:S05]  /*2880*/  IMAD R9, R7, 0x100, R0 ;  /* 0x0000010007097824 */ /* 0x000fca00078e0200 */
[----:B------:R-:W-:-:S05]  /*2890*/  IADD3 R9, PT, PT, R9, 0x200, RZ ;  /* 0x0000020009097810 */ /* 0x000fca0007ffe0ff */
[----:B0-----:R-:W-:-:S05]  /*28a0*/  IMAD.WIDE.U32 R4, R9, 0x4, R4 ;  /* 0x0000000409047825 */ /* 0x001fca00078e0004 */
[----:B------:R2:W-:Y:S02]  /*28b0*/  REDG.E.ADD.STRONG.GPU desc[UR12][R4.64+0x200], R15 ;  /* 0x0002000f0400798e */ /* 0x0005e4000c12e10c */
.L_x_370:
[----:B------:R-:W-:Y:S05]  /*28c0*/  BSYNC.RECONVERGENT B1 ;  /* 0x0000000000017941 */ /* 0x000fea0003800200 */
.L_x_369:
[----:B------:R-:W-:Y:S04]  /*28d0*/  BSSY.RECONVERGENT B1, `(.L_x_371) ;  /* 0x0000007000017945 */ /* 0x000fe80003800200 */
[----:B------:R-:W-:Y:S05]  /*28e0*/  @!P3 BRA `(.L_x_372) ;  /* 0x000000000014b947 */ /* 0x000fea0003800000 */
[----:B012---:R-:W0:Y:S01]  /*28f0*/  LDC.64 R4, c[0x0][0x380] ;  /* 0x0000e000ff047b82 */ /* 0x007e220000000a00 */
[----:B------:R-:W-:-:S04]  /*2900*/  IMAD R9, R7, 0x100, R0 ;  /* 0x0000010007097824 */ /* 0x000fc800078e0200 */
[----:B------:R-:W-:-:S04]  /*2910*/  VIADD R9, R9, 0x300 ;  /* 0x0000030009097836 */ /* 0x000fc80000000000 */
[----:B0-----:R-:W-:-:S05]  /*2920*/  IMAD.WIDE.U32 R4, R9, 0x4, R4 ;  /* 0x0000000409047825 */ /* 0x001fca00078e0004 */
[----:B------:R3:W-:Y:S02]  /*2930*/  REDG.E.ADD.STRONG.GPU desc[UR12][R4.64+0x200], R17 ;  /* 0x000200110400798e */ /* 0x0007e4000c12e10c */
.L_x_372:
[----:B------:R-:W-:Y:S05]  /*2940*/  BSYNC.RECONVERGENT B1 ;  /* 0x0000000000017941 */ /* 0x000fea0003800200 */
.L_x_371:
[----:B------:R-:W-:-:S07]  /*2950*/  VIADD R7, R7, 0x4 ;  /* 0x0000000407077836 */ /* 0x000fce0000000000 */
.L_x_364:
        /* <DEDUP_REMOVED lines=15> */
.L_x_375:
[----:B------:R-:W-:Y:S05]  /*2a50*/  BSYNC.RECONVERGENT B1 ;  /* 0x0000000000017941 */ /* 0x000fea0003800200 */
.L_x_374:
[----:B------:R-:W-:Y:S04]  /*2a60*/  BSSY.RECONVERGENT B1, `(.L_x_376) ;  /* 0x0000007000017945 */ /* 0x000fe80003800200 */
[----:B------:R-:W-:Y:S05]  /*2a70*/  @!P1 BRA `(.L_x_377) ;  /* 0x0000000000149947 */ /* 0x000fea0003800000 */
[----:B0-----:R-:W0:Y:S01]  /*2a80*/  LDC.64 R4, c[0x0][0x380] ;  /* 0x0000e000ff047b82 */ /* 0x001e220000000a00 */
[----:B------:R-:W-:-:S04]  /*2a90*/  IMAD R3, R7, 0x100, R0 ;  /* 0x0000010007037824 */ /* 0x000fc800078e0200 */
[----:B------:R-:W-:-:S04]  /*2aa0*/  VIADD R3, R3, 0x100 ;  /* 0x0000010003037836 */ /* 0x000fc80000000000 */
[----:B0-----:R-:W-:-:S05]  /*2ab0*/  IMAD.WIDE.U32 R4, R3, 0x4, R4 ;  /* 0x0000000403047825 */ /* 0x001fca00078e0004 */
[----:B------:R1:W-:Y:S02]  /*2ac0*/  REDG.E.ADD.STRONG.GPU desc[UR12][R4.64+0x200], R9 ;  /* 0x000200090400798e */ /* 0x0003e4000c12e10c */
.L_x_377:
[----:B------:R-:W-:Y:S05]  /*2ad0*/  BSYNC.RECONVERGENT B1 ;  /* 0x0000000000017941 */ /* 0x000fea0003800200 */
.L_x_376:
[----:B------:R-:W-:-:S07]  /*2ae0*/  VIADD R7, R7, 0x2 ;  /* 0x0000000207077836 */ /* 0x000fce0000000000 */
.L_x_373:
        /* <DEDUP_REMOVED lines=10> */
.L_x_311:
[----:B------:R-:W-:Y:S05]  /*2b90*/  BSYNC.RECONVERGENT B0 ;  /* 0x0000000000007941 */ /* 0x000fea0003800200 */
.L_x_310:
        /* <DEDUP_REMOVED lines=10> */
.L_x_379:
        /* <DEDUP_REMOVED lines=12> */
.L_x_1337:


//--------------------- .text._ZN3cub18CUB_300001_SM_10006detail10radix_sort31DeviceRadixSortSingleTileKernelINS1_5radix10policy_hubIxxjE10Policy1000ELNS0_9SortOrderE0ExxjNS1_21identity_decomposer_tEEEvPKT1_PSA_PKT2_PSE_T3_iiT4_ --------------------------
	.section	.text._ZN3cub18CUB_300001_SM_10006detail10radix_sort31DeviceRadixSortSingleTileKernelINS1_5radix10policy_hubIxxjE10Policy1000ELNS0_9SortOrderE0ExxjNS1_21identity_decomposer_tEEEvPKT1_PSA_PKT2_PSE_T3_iiT4_,"ax",@progbits
	.align	128
        .global         _ZN3cub18CUB_300001_SM_10006detail10radix_sort31DeviceRadixSortSingleTileKernelINS1_5radix10policy_hubIxxjE10Policy1000ELNS0_9SortOrderE0ExxjNS1_21identity_decomposer_tEEEvPKT1_PSA_PKT2_PSE_T3_iiT4_
        .type           _ZN3cub18CUB_300001_SM_10006detail10radix_sort31DeviceRadixSortSingleTileKernelINS1_5radix10policy_hubIxxjE10Policy1000ELNS0_9SortOrderE0ExxjNS1_21identity_decomposer_tEEEvPKT1_PSA_PKT2_PSE_T3_iiT4_,@function
        .size           _ZN3cub18CUB_300001_SM_10006detail10radix_sort31DeviceRadixSortSingleTileKernelINS1_5radix10policy_hubIxxjE10Policy1000ELNS0_9SortOrderE0ExxjNS1_21identity_decomposer_tEEEvPKT1_PSA_PKT2_PSE_T3_iiT4_,(.L_x_1338 - _ZN3cub18CUB_300001_SM_10006detail10radix_sort31DeviceRadixSortSingleTileKernelINS1_5radix10policy_hubIxxjE10Policy1000ELNS0_9SortOrderE0ExxjNS1_21identity_decomposer_tEEEvPKT1_PSA_PKT2_PSE_T3_iiT4_)
        .other          _ZN3cub18CUB_300001_SM_10006detail10radix_sort31DeviceRadixSortSingleTileKernelINS1_5radix10policy_hubIxxjE10Policy1000ELNS0_9SortOrderE0ExxjNS1_21identity_decomposer_tEEEvPKT1_PSA_PKT2_PSE_T3_iiT4_,@"STO_CUDA_ENTRY STV_DEFAULT"
_ZN3cub18CUB_300001_SM_10006detail10radix_sort31DeviceRadixSortSingleTileKernelINS1_5radix10policy_hubIxxjE10Policy1000ELNS0_9SortOrderE0ExxjNS1_21identity_decomposer_tEEEvPKT1_PSA_PKT2_PSE_T3_iiT4_:
.text._ZN3cub18CUB_300001_SM_10006detail10radix_sort31DeviceRadixSortSingleTileKernelINS1_5radix10policy_hubIxxjE10Policy1000ELNS0_9SortOrderE0ExxjNS1_21identity_decomposer_tEEEvPKT1_PSA_PKT2_PSE_T3_iiT4_:
[----:B------:R-:W-:Y:S01]  /*0000*/  LDC R1, c[0x0][0x37c] ;  /* 0x0000df00ff017b82 */ /* 0x000fe20000000800 */
[----:B------:R-:W0:Y:S01]  /*0010*/  S2R R0, SR_TID.X ;  /* 0x0000000000007919 */ /* 0x000e220000002100 */
[----:B------:R-:W1:Y:S06]  /*0020*/  LDCU UR4, c[0x0][0x3a0] ;  /* 0x00007400ff0477ac */ /* 0x000e6c0008000800 */
[----:B------:R-:W2:Y:S01]  /*0030*/  LDC.64 R4, c[0x0][0x380] ;  /* 0x0000e000ff047b82 */ /* 0x000ea20000000a00 */
[----:B------:R-:W3:Y:S01]  /*0040*/  LDCU.64 UR10, c[0x0][0x358] ;  /* 0x00006b00ff0a77ac */ /* 0x000ee20008000a00 */
[----:B------:R-:W-:-:S06]  /*0050*/  IMAD.MOV.U32 R29, RZ, RZ, -0x1 ;  /* 0xffffffffff1d7424 */ /* 0x000fcc00078e00ff */
[----:B------:R-:W4:Y:S01]  /*0060*/  S2UR UR5, SR_CgaCtaId ;  /* 0x00000000000579c3 */ /* 0x000f220000008800 */
[----:B------:R-:W-:Y:S01]  /*0070*/  IMAD.MOV.U32 R33, RZ, RZ, -0x1 ;  /* 0xffffffffff217424 */ /* 0x000fe200078e00ff */
[----:B------:R-:W1:Y:S01]  /*0080*/  S2R R101, SR_LANEID ;  /* 0x0000000000657919 */ /* 0x000e620000000000 */
[----:B------:R-:W4:Y:S01]  /*0090*/  LDCU UR6, c[0x0][0x3a4] ;  /* 0x00007480ff0677ac */ /* 0x000f220008000800 */
[----:B------:R-:W-:Y:S01]  /*00a0*/  IMAD.MOV.U32 R75, RZ, RZ, -0x1 ;  /* 0xffffffffff4b7424 */ /* 0x000fe200078e00ff */
[----:B------:R-:W4:Y:S01]  /*00b0*/  LDCU UR7, c[0x0][0x3a8] ;  /* 0x00007500ff0777ac */ /* 0x000f220008000800 */
[----:B------:R-:W-:Y:S02]  /*00c0*/  IMAD.MOV.U32 R74, RZ, RZ, -0x1 ;  /* 0xffffffffff4a7424 */ /* 0x000fe400078e00ff */
[----:B------:R-:W-:Y:S01]  /*00d0*/  IMAD.MOV.U32 R60, RZ, RZ, -0x1 ;  /* 0xffffffffff3c7424 */ /* 0x000fe200078e00ff */
        /* <DEDUP_REMOVED lines=25> */
[----:B------:R-:W-:Y:S01]  /*0270*/  ISETP.GE.AND P4, PT, R28, UR4, PT ;  /* 0x000000041c007c0c */ /* 0x000fe2000bf86270 */
[----:B------:R-:W-:Y:S01]  /*0280*/  IMAD.MOV.U32 R28, RZ, RZ, -0x1 ;  /* 0xffffffffff1c7424 */ /* 0x000fe200078e00ff */
[----:B------:R-:W-:-:S03]  /*0290*/  ISETP.GE.AND P5, PT, R8, UR4, PT ;  /* 0x0000000408007c0c */ /* 0x000fc6000bfa6270 */
[----:B------:R-:W4:Y:S04]  /*02a0*/  @!P1 LDG.E.64 R46, desc[UR10][R4.64+0x18] ;  /* 0x0000180a042e9981 */ /* 0x000f28000c1e1b00 */
[----:B------:R-:W4:Y:S01]  /*02b0*/  @!P2 LDG.E.64 R10, desc[UR10][R4.64+0x20] ;  /* 0x0000200a040aa981 */ /* 0x000f22000c1e1b00 */
[C---:B0-----:R-:W-:Y:S01]  /*02c0*/  IMAD.WIDE.U32 R6, R9.reuse, 0x8, R6 ;  /* 0x0000000809067825 */ /* 0x041fe200078e0006 */
[----:B------:R-:W-:Y:S02]  /*02d0*/  IADD3 R9, PT, PT, R9, 0x8, RZ ;  /* 0x0000000809097810 */ /* 0x000fe40007ffe0ff */
[----:B------:R-:W4:Y:S02]  /*02e0*/  @!P4 LDG.E.64 R38, desc[UR10][R4.64+0x30] ;  /* 0x0000300a0426c981 */ /* 0x000f24000c1e1b00 */
[----:B------:R-:W-:-:S02]  /*02f0*/  ISETP.GE.AND P6, PT, R9, UR4, PT ;  /* 0x0000000409007c0c */ /* 0x000fc4000bfc6270 */
[----:B------:R-:W4:Y:S11]  /*0300*/  @!P5 LDG.E.64 R40, desc[UR10][R4.64+0x38] ;  /* 0x0000380a0428d981 */ /* 0x000f36000c1e1b00 */
[----:B------:R-:W4:Y:S01]  /*0310*/  @!P6 LDG.E.64 R42, desc[UR10][R4.64+0x40] ;  /* 0x0000400a042ae981 */ /* 0x000f22000c1e1b00 */
[----:B--2---:R-:W-:Y:S01]  /*0320*/  @!P0 IMAD.MOV.U32 R28, RZ, RZ, R36 ;  /* 0x000000ffff1c8224 */ /* 0x004fe200078e0024 */
[----:B------:R-:W-:-:S02]  /*0330*/  @!P0 LOP3.LUT R29, R37, 0x80000000, RZ, 0x3c, !PT ;  /* 0x80000000251d8812 */ /* 0x000fc400078e3cff */
[----:B------:R-:W2:Y:S01]  /*0340*/  @!P3 LDG.E.64 R36, desc[UR10][R4.64+0x28] ;  /* 0x0000280a0424b981 */ /* 0x000ea2000c1e1b00 */
[----:B------:R-:W-:Y:S06]  /*0350*/  BAR.SYNC.DEFER_BLOCKING 0x0 ;  /* 0x0000000000007b1d */ /* 0x000fec0000010000 */
[----:B------:R-:W5:Y:S01]  /*0360*/  @!P0 LDG.E.64 R2, desc[UR10][R6.64] ;  /* 0x0000000a06028981 */ /* 0x000f62000c1e1b00 */
[----:B------:R-:W-:Y:S01]  /*0370*/  ISETP.NE.AND P0, PT, R32, RZ, PT ;  /* 0x000000ff2000720c */ /* 0x000fe20003f05270 */
[----:B------:R-:W-:Y:S02]  /*0380*/  IMAD.MOV.U32 R32, RZ, RZ, -0x1 ;  /* 0xffffffffff207424 */ /* 0x000fe400078e00ff */
        /* <DEDUP_REMOVED lines=13> */
[----:B------:R-:W-:Y:S01]  /*0460*/  @!P0 LOP3.LUT R75, R35, 0x80000000, RZ, 0x3c, !PT ;  /* 0x80000000234b8812 */ /* 0x000fe200078e3cff */
[----:B------:R-:W-:Y:S01]  /*0470*/  IMAD.MOV.U32 R35, RZ, RZ, -0x1 ;  /* 0xffffffffff237424 */ /* 0x000fe200078e00ff */
[----:B------:R-:W-:-:S03]  /*0480*/  @!P1 LOP3.LUT R35, R47, 0x80000000, RZ, 0x3c, !PT ;  /* 0x800000002f239812 */ /* 0x000fc600078e3cff */
[C---:B------:R-:W-:Y:S01]  /*0490*/  LEA R47, R0.reuse, UR4, 0x2 ;  /* 0x00000004002f7c11 */ /* 0x040fe2000f8e10ff */
[----:B------:R-:W-:Y:S01]  /*04a0*/  @!P0 IMAD.MOV.U32 R74, RZ, RZ, R34 ;  /* 0x000000ffff4a8224 */ /* 0x000fe200078e0022 */
[----:B------:R-:W-:Y:S01]  /*04b0*/  SHF.R.U32.HI R102, RZ, 0x5, R0 ;  /* 0x00000005ff667819 */ /* 0x000fe20000011600 */
[----:B------:R-:W-:Y:S02]  /*04c0*/  IMAD.MOV.U32 R61, RZ, RZ, -0x1 ;  /* 0xffffffffff3d7424 */ /* 0x000fe400078e00ff */
[----:B------:R-:W-:Y:S01]  /*04d0*/  IMAD R49, R0, 0x80, R47 ;  /* 0x0000008000317824 */ /* 0x000fe200078e022f */
[----:B------:R-:W-:Y:S01]  /*04e0*/  @!P2 LOP3.LUT R61, R11, 0x80000000, RZ, 0x3c, !PT ;  /* 0x800000000b3da812 */ /* 0x000fe200078e3cff */
[----:B------:R-:W-:Y:S01]  /*04f0*/  IMAD.MOV.U32 R34, RZ, RZ, -0x1 ;  /* 0xffffffffff227424 */ /* 0x000fe200078e00ff */
[----:B------:R-:W-:Y:S01]  /*0500*/  @!P1 MOV R34, R46 ;  /* 0x0000002e00229202 */ /* 0x000fe20000000f00 */
[----:B------:R-:W-:Y:S01]  /*0510*/  @!P2 IMAD.MOV.U32 R60, RZ, RZ, R10 ;  /* 0x000000ffff3ca224 */ /* 0x000fe200078e000a */
[----:B------:R-:W-:Y:S01]  /*0520*/  LEA R46, R102, UR4, 0x2 ;  /* 0x00000004662e7c11 */ /* 0x000fe2000f8e10ff */
[----:B------:R-:W-:-:S02]  /*0530*/  IMAD.MOV.U32 R10, RZ, RZ, -0x1 ;  /* 0xffffffffff0a7424 */ /* 0x000fc400078e00ff */
[----:B------:R-:W-:Y:S02]  /*0540*/  IMAD.MOV.U32 R11, RZ, RZ, -0x1 ;  /* 0xffffffffff0b7424 */ /* 0x000fe400078e00ff */
[----:B------:R-:W-:Y:S02]  /*0550*/  IMAD.MOV.U32 R8, RZ, RZ, -0x1 ;  /* 0xffffffffff087424 */ /* 0x000fe400078e00ff */
[----:B------:R-:W-:Y:S01]  /*0560*/  IMAD.MOV.U32 R9, RZ, RZ, -0x1 ;  /* 0xffffffffff097424 */ /* 0x000fe200078e00ff */
[----:B------:R-:W-:Y:S01]  /*0570*/  @!P4 LOP3.LUT R9, R39, 0x80000000, RZ, 0x3c, !PT ;  /* 0x800000002709c812 */ /* 0x000fe200078e3cff */
[----:B0-----:R-:W-:Y:S01]  /*0580*/  IMAD.MOV.U32 R6, RZ, RZ, -0x1 ;  /* 0xffffffffff067424 */ /* 0x001fe200078e00ff */
[----:B------:R-:W-:Y:S01]  /*0590*/  @!P5 MOV R6, R40 ;  /* 0x000000280006d202 */ /* 0x000fe20000000f00 */
[----:B------:R-:W-:Y:S01]  /*05a0*/  IMAD.MOV.U32 R7, RZ, RZ, -0x1 ;  /* 0xffffffffff077424 */ /* 0x000fe200078e00ff */
[----:B------:R-:W-:Y:S01]  /*05b0*/  @!P5 LOP3.LUT R7, R41, 0x80000000, RZ, 0x3c, !PT ;  /* 0x800000002907d812 */ /* 0x000fe200078e3cff */
[----:B------:R-:W-:-:S02]  /*05c0*/  IMAD.MOV.U32 R4, RZ, RZ, -0x1 ;  /* 0xffffffffff047424 */ /* 0x000fc400078e00ff */
[----:B------:R-:W-:Y:S01]  /*05d0*/  IMAD.MOV.U32 R5, RZ, RZ, -0x1 ;  /* 0xffffffffff057424 */ /* 0x000fe200078e00ff */
[----:B------:R-:W-:Y:S01]  /*05e0*/  @!P6 LOP3.LUT R5, R43, 0x80000000, RZ, 0x3c, !PT ;  /* 0x800000002b05e812 */ /* 0x000fe200078e3cff */
[----:B------:R-:W-:Y:S02]  /*05f0*/  @!P4 IMAD.MOV.U32 R8, RZ, RZ, R38 ;  /* 0x000000ffff08c224 */ /* 0x000fe400078e0026 */
[----:B------:R-:W-:Y:S02]  /*0600*/  @!P6 IMAD.MOV.U32 R4, RZ, RZ, R42 ;  /* 0x000000ffff04e224 */ /* 0x000fe400078e002a */
[----:B------:R-:W-:Y:S01]  /*0610*/  IMAD R51, R0, -0x3c, R49 ;  /* 0xffffffc400337824 */ /* 0x000fe200078e0231 */
[----:B------:R-:W-:Y:S02]  /*0620*/  UIADD3 UR8, UPT, UPT, UR6, 0x6, URZ ;  /* 0x0000000606087890 */ /* 0x000fe4000fffe0ff */
[----:B------:R-:W-:Y:S01]  /*0630*/  UIADD3 UR5, UPT, UPT, -UR6, UR7, URZ ;  /* 0x0000000706057290 */ /* 0x000fe2000fffe1ff */
[----:B------:R-:W-:Y:S01]  /*0640*/  BAR.SYNC.DEFER_BLOCKING 0x0 ;  /* 0x0000000000007b1d */ /* 0x000fe20000010000 */
[----:B--2---:R-:W-:Y:S01]  /*0650*/  @!P3 IMAD.MOV.U32 R10, RZ, RZ, R36 ;  /* 0x000000ffff0ab224 */ /* 0x004fe200078e0024 */
[----:B------:R-:W-:-:S09]  /*0660*/  @!P3 LOP3.LUT R11, R37, 0x80000000, RZ, 0x3c, !PT ;  /* 0x80000000250bb812 */ /* 0x000fd200078e3cff */
.L_x_381:
[----:B------:R-:W-:Y:S01]  /*0670*/  UISETP.LT.AND UP0, UPT, UR5, 0x6, UPT ;  /* 0x000000060500788c */ /* 0x000fe2000bf01270 */
[----:B------:R-:W-:Y:S01]  /*0680*/  STS [R47], RZ ;  /* 0x000000ff2f007388 */ /* 0x000fe20000000800 */
[----:B------:R-:W-:Y:S01]  /*0690*/  UMOV UR6, 0x1 ;  /* 0x0000000100067882 */ /* 0x000fe20000000000 */
[----:B------:R-:W-:Y:S01]  /*06a0*/  UIADD3 UR7, UPT, UPT, UR8, -0x6, URZ ;  /* 0xfffffffa08077890 */ /* 0x000fe2000fffe0ff */
[----:B0-----:R-:W-:Y:S01]  /*06b0*/  IMAD.MOV.U32 R41, RZ, RZ, R9 ;  /* 0x000000ffff297224 */ /* 0x001fe200078e0009 */
[----:B------:R-:W-:Y:S01]  /*06c0*/  USEL UR4, UR5, 0x6, UP0 ;  /* 0x0000000605047887 */ /* 0x000fe20008000000 */
[----:B------:R-:W-:Y:S01]  /*06d0*/  STS [R47+0x400], RZ ;  /* 0x000400ff2f007388 */ /* 0x000fe20000000800 */
[----:B------:R-:W-:Y:S01]  /*06e0*/  MOV R43, R7 ;  /* 0x00000007002b7202 */ /* 0x000fe20000000f00 */
[----:B------:R-:W-:Y:S01]  /*06f0*/  IMAD.MOV.U32 R44, RZ, RZ, R4 ;  /* 0x000000ffff2c7224 */ /* 0x000fe200078e0004 */
[----:B------:R-:W-:Y:S01]  /*0700*/  USHF.L.U32 UR4, UR6, UR4, URZ ;  /* 0x0000000406047299 */ /* 0x000fe200080006ff */
[----:B------:R-:W-:Y:S01]  /*0710*/  SHF.R.U64 R30, R28, UR7, R29 ;  /* 0x000000071c1e7c19 */ /* 0x000fe2000800121d */
[----:B------:R-:W-:Y:S01]  /*0720*/  STS [R47+0x800], RZ ;  /* 0x000800ff2f007388 */ /* 0x000fe20000000800 */
[----:B------:R-:W-:Y:S01]  /*0730*/  IMAD.MOV.U32 R45, RZ, RZ, R5 ;  /* 0x000000ffff2d7224 */ /* 0x000fe200078e0005 */
[----:B------:R-:W-:Y:S01]  /*0740*/  UIADD3 UR4, UPT, UPT, UR4, -0x1, URZ ;  /* 0xffffffff04047890 */ /* 0x000fe2000fffe0ff */
[----:B------:R-:W-:Y:S01]  /*0750*/  ISETP.NE.AND P1, PT, R101, 0x1f, PT ;  /* 0x0000001f6500780c */ /* 0x000fe20003f25270 */
[----:B------:R-:W-:Y:S01]  /*0760*/  STS [R47+0xc00], RZ ;  /* 0x000c00ff2f007388 */ /* 0x000fe20000000800 */
[----:B------:R-:W0:Y:S01]  /*0770*/  S2UR UR6, SR_CgaCtaId ;  /* 0x00000000000679c3 */ /* 0x000e220000008800 */
[----:B------:R-:W-:Y:S01]  /*0780*/  SHF.R.U64 R4, R44, UR7, R45 ;  /* 0x000000072c047c19 */ /* 0x000fe2000800122d */
[----:B------:R-:W-:Y:S01]  /*0790*/  UISETP.GE.AND UP0, UPT, UR8, UR9, UPT ;  /* 0x000000090800728c */ /* 0x000fe2000bf06270 */
[----:B------:R-:W-:Y:S01]  /*07a0*/  LOP3.LUT R30, R30, UR4, RZ, 0xc0, !PT ;  /* 0x000000041e1e7c12 */ /* 0x000fe2000f8ec0ff */
[----:B------:R-:W-:Y:S01]  /*07b0*/  STS [R47+0x1000], RZ ;  /* 0x001000ff2f007388 */ /* 0x000fe20000000800 */
[----:B------:R-:W-:-:S02]  /*07c0*/  LOP3.LUT R4, R4, UR4, RZ, 0xc0, !PT ;  /* 0x0000000404047c12 */ /* 0x000fc4000f8ec0ff */
[----:B------:R-:W-:Y:S01]  /*07d0*/  ISETP.NE.AND P2, PT, R102, 0x6, PT ;  /* 0x000000066600780c */ /* 0x000fe20003f45270 */
[----:B------:R-:W-:Y:S01]  /*07e0*/  IMAD.SHL.U32 R31, R30, 0x400, RZ ;  /* 0x000004001e1f7824 */ /* 0x000fe200078e00ff */
[----:B------:R-:W-:Y:S01]  /*07f0*/  SHF.R.U32.HI R30, RZ, 0x4, R30 ;  /* 0x00000004ff1e7819 */ /* 0x000fe2000001161e */
[----:B------:R-:W-:Y:S01]  /*0800*/  STS [R47+0x1400], RZ ;  /* 0x001400ff2f007388 */ /* 0x000fe20000000800 */
[----:B------:R-:W-:Y:S01]  /*0810*/  IMAD.SHL.U32 R5, R4, 0x400, RZ ;  /* 0x0000040004057824 */ /* 0x000fe200078e00ff */
[----:B------:R-:W-:Y:S02]  /*0820*/  SHF.R.U32.HI R4, RZ, 0x4, R4 ;  /* 0x00000004ff047819 */ /* 0x000fe40000011604 */
[----:B------:R-:W-:Y:S01]  /*0830*/  LOP3.LUT R50, R31, 0x7c00, RZ, 0xc0, !PT ;  /* 0x00007c001f327812 */ /* 0x000fe200078ec0ff */
[----:B------:R-:W-:Y:S01]  /*0840*/  STS [R47+0x1800], RZ ;  /* 0x001800ff2f007388 */ /* 0x000fe20000000800 */
[----:B------:R-:W-:Y:S01]  /*0850*/  LOP3.LUT R30, R30, 0xffffffe, RZ, 0xc0, !PT ;  /* 0x0ffffffe1e1e7812 */ /* 0x000fe200078ec0ff */
[----:B------:R-:W-:Y:S01]  /*0860*/  IMAD.MOV.U32 R31, RZ, RZ, R33 ;  /* 0x000000ffff1f7224 */ /* 0x000fe200078e0021 */
[----:B------:R-:W-:Y:S01]  /*0870*/  LOP3.LUT R67, R4, 0xffffffe, RZ, 0xc0, !PT ;  /* 0x0ffffffe04437812 */ /* 0x000fe200078ec0ff */
[----:B------:R-:W-:Y:S01]  /*0880*/  STS [R47+0x1c00], RZ ;  /* 0x001c00ff2f007388 */ /* 0x000fe20000000800 */
[----:B------:R-:W-:Y:S01]  /*0890*/  IADD3 R50, PT, PT, R30, R47, R50 ;  /* 0x0000002f1e327210 */ /* 0x000fe20007ffe032 */
[----:B------:R-:W-:Y:S01]  /*08a0*/  IMAD.MOV.U32 R30, RZ, RZ, R32 ;  /* 0x000000ffff1e7224 */ /* 0x000fe200078e0020 */
[----:B------:R-:W-:Y:S01]  /*08b0*/  ISETP.NE.AND P3, PT, R102, 0x7, PT ;  /* 0x000000076600780c */ /* 0x000fe20003f65270 */
[----:B------:R-:W-:Y:S03]  /*08c0*/  STS [R47+0x2000], RZ ;  /* 0x002000ff2f007388 */ /* 0x000fe60000000800 */
[----:B------:R-:W-:Y:S01]  /*08d0*/  SHF.R.U64 R32, R30, UR7, R31 ;  /* 0x000000071e207c19 */ /* 0x000fe2000800121f */
[----:B------:R-:W-:Y:S03]  /*08e0*/  STS [R47+0x2400], RZ ;  /* 0x002400ff2f007388 */ /* 0x000fe60000000800 */
[----:B------:R-:W-:Y:S01]  /*08f0*/  LOP3.LUT R32, R32, UR4, RZ, 0xc0, !PT ;  /* 0x0000000420207c12 */ /* 0x000fe2000f8ec0ff */
[----:B------:R-:W-:Y:S04]  /*0900*/  STS [R47+0x2800], RZ ;  /* 0x002800ff2f007388 */ /* 0x000fe80000000800 */
[----:B------:R-:W-:Y:S01]  /*0910*/  STS [R47+0x2c00], RZ ;  /* 0x002c00ff2f007388 */ /* 0x000fe20000000800 */
[----:B------:R-:W-:Y:S01]  /*0920*/  IMAD.SHL.U32 R33, R32, 0x400, RZ ;  /* 0x0000040020217824 */ /* 0x000fe200078e00ff */
[----:B------:R-:W-:-:S02]  /*0930*/  SHF.R.U32.HI R32, RZ, 0x4, R32 ;  /* 0x00000004ff207819 */ /* 0x000fc40000011620 */
[----:B------:R-:W-:Y:S02]  /*0940*/  STS [R47+0x3000], RZ ;  /* 0x003000ff2f007388 */ /* 0x000fe40000000800 */
[----:B------:R-:W-:Y:S02]  /*0950*/  LOP3.LUT R52, R33, 0x7c00, RZ, 0xc0, !PT ;  /* 0x00007c0021347812 */ /* 0x000fe400078ec0ff */
[----:B------:R-:W-:Y:S01]  /*0960*/  STS [R47+0x3400], RZ ;  /* 0x003400ff2f007388 */ /* 0x000fe20000000800 */
[----:B------:R-:W-:-:S03]  /*0970*/  LOP3.LUT R32, R32, 0xffffffe, RZ, 0xc0, !PT ;  /* 0x0ffffffe20207812 */ /* 0x000fc600078ec0ff */
[----:B------:R-:W-:Y:S01]  /*0980*/  STS [R47+0x3800], RZ ;  /* 0x003800ff2f007388 */ /* 0x000fe20000000800 */
[----:B------:R-:W-:Y:S01]  /*0990*/  IADD3 R52, PT, PT, R32, R47, R52 ;  /* 0x0000002f20347210 */ /* 0x000fe20007ffe034 */
        /* <DEDUP_REMOVED lines=19> */
[----:B------:R-:W1:Y:S02]  /*0ad0*/  LDS.U16 R48, [R50] ;  /* 0x0000000032307984 */ /* 0x000e640000000400 */
[----:B-1----:R-:W-:-:S05]  /*0ae0*/  IADD3 R33, PT, PT, R48, 0x1, RZ ;  /* 0x0000000130217810 */ /* 0x002fca0007ffe0ff */
[----:B------:R1:W-:Y:S04]  /*0af0*/  STS.U16 [R50], R33 ;  /* 0x0000002132007388 */ /* 0x0003e80000000400 */
[----:B------:R-:W2:Y:S01]  /*0b00*/  LDS.U16 R54, [R52] ;  /* 0x0000000034367984 */ /* 0x000ea20000000400 */
[----:B-1----:R-:W-:-:S05]  /*0b10*/  IMAD.MOV.U32 R33, RZ, RZ, R75 ;  /* 0x000000ffff217224 */ /* 0x002fca00078e004b */
[----:B------:R-:W-:-:S04]  /*0b20*/  SHF.R.U64 R36, R32, UR7, R33 ;  /* 0x0000000720247c19 */ /* 0x000fc80008001221 */
[----:B------:R-:W-:-:S04]  /*0b30*/  LOP3.LUT R36, R36, UR4, RZ, 0xc0, !PT ;  /* 0x0000000424247c12 */ /* 0x000fc8000f8ec0ff */
[----:B------:R-:W-:Y:S01]  /*0b40*/  SHF.R.U32.HI R38, RZ, 0x4, R36 ;  /* 0x00000004ff267819 */ /* 0x000fe20000011624 */
[----:B------:R-:W-:-:S03]  /*0b50*/  IMAD.SHL.U32 R37, R36, 0x400, RZ ;  /* 0x0000040024257824 */ /* 0x000fc600078e00ff */
[----:B------:R-:W-:Y:S02]  /*0b60*/  LOP3.LUT R38, R38, 0xffffffe, RZ, 0xc0, !PT ;  /* 0x0ffffffe26267812 */ /* 0x000fe400078ec0ff */
[----:B------:R-:W-:-:S04]  /*0b70*/  LOP3.LUT R36, R37, 0x7c00, RZ, 0xc0, !PT ;  /* 0x00007c0025247812 */ /* 0x000fc800078ec0ff */
[----:B------:R-:W-:Y:S02]  /*0b80*/  IADD3 R55, PT, PT, R38, R47, R36 ;  /* 0x0000002f26377210 */ /* 0x000fe40007ffe024 */
[----:B------:R-:W-:-:S04]  /*0b90*/  SHF.R.U64 R36, R34, UR7, R35 ;  /* 0x0000000722247c19 */ /* 0x000fc80008001223 */
[----:B------:R-:W-:Y:S01]  /*0ba0*/  LOP3.LUT R36, R36, UR4, RZ, 0xc0, !PT ;  /* 0x0000000424247c12 */ /* 0x000fe2000f8ec0ff */
[----:B--2---:R-:W-:-:S04]  /*0bb0*/  VIADD R37, R54, 0x1 ;  /* 0x0000000136257836 */ /* 0x004fc80000000000 */
[----:B------:R-:W-:Y:S01]  /*0bc0*/  IMAD.SHL.U32 R38, R36, 0x400, RZ ;  /* 0x0000040024267824 */ /* 0x000fe200078e00ff */
[----:B------:R-:W-:Y:S01]  /*0bd0*/  SHF.R.U32.HI R36, RZ, 0x4, R36 ;  /* 0x00000004ff247819 */ /* 0x000fe20000011624 */
[----:B------:R1:W-:Y:S03]  /*0be0*/  STS.U16 [R52], R37 ;  /* 0x0000002534007388 */ /* 0x0003e60000000400 */
[----:B------:R-:W-:Y:S01]  /*0bf0*/  LOP3.LUT R38, R38, 0x7c00, RZ, 0xc0, !PT ;  /* 0x00007c0026267812 */ /* 0x000fe200078ec0ff */
[----:B------:R-:W2:Y:S01]  /*0c00*/  LDS.U16 R56, [R55] ;  /* 0x0000000037387984 */ /* 0x000ea20000000400 */
[----:B------:R-:W-:-:S04]  /*0c10*/  LOP3.LUT R57, R36, 0xffffffe, RZ, 0xc0, !PT ;  /* 0x0ffffffe24397812 */ /* 0x000fc800078ec0ff */
[----:B------:R-:W-:Y:S01]  /*0c20*/  IADD3 R57, PT, PT, R57, R47, R38 ;  /* 0x0000002f39397210 */ /* 0x000fe20007ffe026 */
[----:B-1----:R-:W-:Y:S02]  /*0c30*/  IMAD.MOV.U32 R37, RZ, RZ, R61 ;  /* 0x000000ffff257224 */ /* 0x002fe400078e003d */
[----:B--2---:R-:W-:-:S05]  /*0c40*/  VIADD R36, R56, 0x1 ;  /* 0x0000000138247836 */ /* 0x004fca0000000000 */
[----:B------:R1:W-:Y:S04]  /*0c50*/  STS.U16 [R55], R36 ;  /* 0x0000002437007388 */ /* 0x0003e80000000400 */
[----:B------:R-:W2:Y:S01]  /*0c60*/  LDS.U16 R58, [R57] ;  /* 0x00000000393a7984 */ /* 0x000ea20000000400 */
        /* <DEDUP_REMOVED lines=8> */
[----:B------:R-:W-:Y:S02]  /*0cf0*/  IADD3 R59, PT, PT, R59, R47, R40 ;  /* 0x0000002f3b3b7210 */ /* 0x000fe40007ffe028 */
[----:B--2---:R-:W-:-:S05]  /*0d00*/  IADD3 R38, PT, PT, R58, 0x1, RZ ;  /* 0x000000013a267810 */ /* 0x004fca0007ffe0ff */
[----:B------:R1:W-:Y:S04]  /*0d10*/  STS.U16 [R57], R38 ;  /* 0x0000002639007388 */ /* 0x0003e80000000400 */
[----:B------:R-:W2:Y:S01]  /*0d20*/  LDS.U16 R60, [R59] ;  /* 0x000000003b3c7984 */ /* 0x000ea20000000400 */
[----:B-1----:R-:W-:-:S05]  /*0d30*/  IMAD.MOV.U32 R38, RZ, RZ, R10 ;  /* 0x000000ffff267224 */ /* 0x002fca00078e000a */
[----:B------:R-:W-:-:S04]  /*0d40*/  SHF.R.U64 R10, R38, UR7, R39 ;  /* 0x00000007260a7c19 */ /* 0x000fc80008001227 */
[----:B------:R-:W-:-:S05]  /*0d50*/  LOP3.LUT R10, R10, UR4, RZ, 0xc0, !PT ;  /* 0x000000040a0a7c12 */ /* 0x000fca000f8ec0ff */
[----:B------:R-:W-:Y:S01]  /*0d60*/  IMAD.SHL.U32 R11, R10, 0x400, RZ ;  /* 0x000004000a0b7824 */ /* 0x000fe200078e00ff */
[----:B------:R-:W-:-:S04]  /*0d70*/  SHF.R.U32.HI R10, RZ, 0x4, R10 ;  /* 0x00000004ff0a7819 */ /* 0x000fc8000001160a */
[----:B------:R-:W-:Y:S02]  /*0d80*/  LOP3.LUT R40, R11, 0x7c00, RZ, 0xc0, !PT ;  /* 0x00007c000b287812 */ /* 0x000fe400078ec0ff */
[----:B------:R-:W-:-:S04]  /*0d90*/  LOP3.LUT R61, R10, 0xffffffe, RZ, 0xc0, !PT ;  /* 0x0ffffffe0a3d7812 */ /* 0x000fc800078ec0ff */
[----:B------:R-:W-:Y:S01]  /*0da0*/  IADD3 R61, PT, PT, R61, R47, R40 ;  /* 0x0000002f3d3d7210 */ /* 0x000fe20007ffe028 */
[----:B------:R-:W-:-:S05]  /*0db0*/  IMAD.MOV.U32 R40, RZ, RZ, R8 ;  /* 0x000000ffff287224 */ /* 0x000fca00078e0008 */
[----:B------:R-:W-:Y:S01]  /*0dc0*/  SHF.R.U64 R8, R40, UR7, R41 ;  /* 0x0000000728087c19 */ /* 0x000fe20008001229 */
[----:B--2---:R-:W-:-:S03]  /*0dd0*/  VIADD R10, R60, 0x1 ;  /* 0x000000013c0a7836 */ /* 0x004fc60000000000 */
[----:B------:R-:W-:Y:S02]  /*0de0*/  LOP3.LUT R8, R8, UR4, RZ, 0xc0, !PT ;  /* 0x0000000408087c12 */ /* 0x000fe4000f8ec0ff */
[----:B------:R1:W-:Y:S03]  /*0df0*/  STS.U16 [R59], R10 ;  /* 0x0000000a3b007388 */ /* 0x0003e60000000400 */
[----:B------:R-:W-:Y:S01]  /*0e00*/  IMAD.SHL.U32 R9, R8, 0x400, RZ ;  /* 0x0000040008097824 */ /* 0x000fe200078e00ff */
[----:B------:R-:W-:Y:S01]  /*0e10*/  SHF.R.U32.HI R8, RZ, 0x4, R8 ;  /* 0x00000004ff087819 */ /* 0x000fe20000011608 */
[----:B------:R-:W2:Y:S03]  /*0e20*/  LDS.U16 R62, [R61] ;  /* 0x000000003d3e7984 */ /* 0x000ea60000000400 */
[----:B------:R-:W-:-:S02]  /*0e30*/  LOP3.LUT R42, R9, 0x7c00, RZ, 0xc0, !PT ;  /* 0x00007c00092a7812 */ /* 0x000fc400078ec0ff */
[----:B------:R-:W-:-:S04]  /*0e40*/  LOP3.LUT R63, R8, 0xffffffe, RZ, 0xc0, !PT ;  /* 0x0ffffffe083f7812 */ /* 0x000fc800078ec0ff */
[----:B------:R-:W-:Y:S01]  /*0e50*/  IADD3 R63, PT, PT, R63, R47, R42 ;  /* 0x0000002f3f3f7210 */ /* 0x000fe20007ffe02a */
        /* <DEDUP_REMOVED lines=9> */
[----:B------:R-:W-:Y:S01]  /*0ef0*/  IADD3 R65, PT, PT, R65, R47, R10 ;  /* 0x0000002f41417210 */ /* 0x000fe20007ffe00a */
[----:B--2---:R-:W-:-:S05]  /*0f00*/  VIADD R8, R62, 0x1 ;  /* 0x000000013e087836 */ /* 0x004fca0000000000 */
[----:B------:R0:W-:Y:S04]  /*0f10*/  STS.U16 [R61], R8 ;  /* 0x000000083d007388 */ /* 0x0001e80000000400 */
[----:B------:R-:W1:Y:S01]  /*0f20*/  LDS.U16 R64, [R63] ;  /* 0x000000003f407984 */ /* 0x000e620000000400 */
[----:B0-----:R-:W-:-:S04]  /*0f30*/  LOP3.LUT R8, R5, 0x7c00, RZ, 0xc0, !PT ;  /* 0x00007c0005087812 */ /* 0x001fc800078ec0ff */
[----:B------:R-:W-:Y:S01]  /*0f40*/  IADD3 R67, PT, PT, R67, R47, R8 ;  /* 0x0000002f43437210 */ /* 0x000fe20007ffe008 */
[----:B-1----:R-:W-:-:S05]  /*0f50*/  VIADD R6, R64, 0x1 ;  /* 0x0000000140067836 */ /* 0x002fca0000000000 */
[----:B------:R-:W-:Y:S04]  /*0f60*/  STS.U16 [R63], R6 ;  /* 0x000000063f007388 */ /* 0x000fe80000000400 */
[----:B------:R-:W0:Y:S02]  /*0f70*/  LDS.U16 R66, [R65] ;  /* 0x0000000041427984 */ /* 0x000e240000000400 */
[----:B0-----:R-:W-:-:S05]  /*0f80*/  VIADD R4, R66, 0x1 ;  /* 0x0000000142047836 */ /* 0x001fca0000000000 */
[----:B------:R-:W-:Y:S04]  /*0f90*/  STS.U16 [R65], R4 ;  /* 0x0000000441007388 */ /* 0x000fe80000000400 */
[----:B------:R-:W0:Y:S02]  /*0fa0*/  LDS.U16 R68, [R67] ;  /* 0x0000000043447984 */ /* 0x000e240000000400 */
[----:B0-----:R-:W-:-:S05]  /*0fb0*/  VIADD R6, R68, 0x1 ;  /* 0x0000000144067836 */ /* 0x001fca0000000000 */
[----:B------:R-:W-:Y:S01]  /*0fc0*/  STS.U16 [R67], R6 ;  /* 0x0000000643007388 */ /* 0x000fe20000000400 */
        /* <DEDUP_REMOVED lines=15> */
[----:B------:R-:W1:Y:S02]  /*10c0*/  LDS R81, [R49+0x30] ;  /* 0x0000300031517984 */ /* 0x000e640000000800 */
[----:B--2---:R-:W-:Y:S02]  /*10d0*/  IADD3 R72, PT, PT, R72, R71, RZ ;  /* 0x0000004748487210 */ /* 0x004fe40007ffe0ff */
[----:B------:R-:W2:Y:S03]  /*10e0*/  LDS R82, [R49+0x34] ;  /* 0x0000340031527984 */ /* 0x000ea60000000800 */
[----:B---3--:R-:W-:Y:S01]  /*10f0*/  IMAD.IADD R73, R73, 0x1, R72 ;  /* 0x0000000149497824 */ /* 0x008fe200078e0248 */
[----:B------:R-:W3:Y:S03]  /*1100*/  LDS R83, [R49+0x38] ;  /* 0x0000380031537984 */ /* 0x000ee60000000800 */
[----:B----4-:R-:W-:Y:S01]  /*1110*/  IMAD.IADD R74, R74, 0x1, R73 ;  /* 0x000000014a4a7824 */ /* 0x010fe200078e0249 */
[----:B------:R-:W4:Y:S03]  /*1120*/  LDS R84, [R49+0x3c] ;  /* 0x00003c0031547984 */ /* 0x000f260000000800 */
[----:B------:R-:W-:Y:S01]  /*1130*/  IMAD.IADD R75, R75, 0x1, R74 ;  /* 0x000000014b4b7824 */ /* 0x000fe200078e024a */
        /* <DEDUP_REMOVED lines=9> */
[----:B0-----:R-:W-:Y:S01]  /*11d0*/  IMAD.IADD R80, R80, 0x1, R79 ;  /* 0x0000000150507824 */ /* 0x001fe200078e024f */
[----:B------:R-:W0:Y:S03]  /*11e0*/  LDS R90, [R49+0x54] ;  /* 0x00005400315a7984 */ /* 0x000e260000000800 */
[----:B-1----:R-:W-:Y:S01]  /*11f0*/  IMAD.IADD R81, R81, 0x1, R80 ;  /* 0x0000000151517824 */ /* 0x002fe200078e0250 */
[----:B------:R-:W1:Y:S04]  /*1200*/  LDS R91, [R49+0x58] ;  /* 0x00005800315b7984 */ /* 0x000e680000000800 */
[----:B--2---:R-:W-:Y:S01]  /*1210*/  IADD3 R82, PT, PT, R82, R81, RZ ;  /* 0x0000005152527210 */ /* 0x004fe20007ffe0ff */
[----:B------:R-:W2:Y:S04]  /*1220*/  LDS R92, [R49+0x5c] ;  /* 0x00005c00315c7984 */ /* 0x000ea80000000800 */
        /* <DEDUP_REMOVED lines=18> */
[----:B--2---:R-:W-:-:S05]  /*1350*/  IADD3 R92, PT, PT, R92, R91, RZ ;  /* 0x0000005b5c5c7210 */ /* 0x004fca0007ffe0ff */
[----:B---3--:R-:W-:-:S04]  /*1360*/  IMAD.IADD R93, R93, 0x1, R92 ;  /* 0x000000015d5d7824 */ /* 0x008fc800078e025c */
[----:B----4-:R-:W-:-:S04]  /*1370*/  IMAD.IADD R94, R94, 0x1, R93 ;  /* 0x000000015e5e7824 */ /* 0x010fc800078e025d */
[----:B------:R-:W-:-:S04]  /*1380*/  IMAD.IADD R95, R95, 0x1, R94 ;  /* 0x000000015f5f7824 */ /* 0x000fc800078e025e */
[----:B------:R-:W-:-:S04]  /*1390*/  IMAD.IADD R96, R96, 0x1, R95 ;  /* 0x0000000160607824 */ /* 0x000fc800078e025f */
[----:B------:R-:W-:-:S04]  /*13a0*/  IMAD.IADD R97, R97, 0x1, R96 ;  /* 0x0000000161617824 */ /* 0x000fc800078e0260 */
[----:B------:R-:W-:-:S04]  /*13b0*/  IMAD.IADD R98, R98, 0x1, R97 ;  /* 0x0000000162627824 */ /* 0x000fc800078e0261 */
[----:B------:R-:W-:-:S04]  /*13c0*/  IMAD.IADD R99, R99, 0x1, R98 ;  /* 0x0000000163637824 */ /* 0x000fc800078e0262 */
[----:B0-----:R-:W-:-:S04]  /*13d0*/  IMAD.IADD R100, R100, 0x1, R99 ;  /* 0x0000000164647824 */ /* 0x001fc800078e0263 */
[----:B-1----:R-:W-:-:S05]  /*13e0*/  IMAD.IADD R103, R5, 0x1, R100 ;  /* 0x0000000105677824 */ /* 0x002fca00078e0264 */
[----:B------:R-:W0:Y:S02]  /*13f0*/  SHFL.UP P0, R4, R103, 0x1, RZ ;  /* 0x0420000067047989 */ /* 0x000e2400000000ff */
[----:B0-----:R-:W-:-:S05]  /*1400*/  @P0 IADD3 R4, PT, PT, R103, R4, RZ ;  /* 0x0000000467040210 */ /* 0x001fca0007ffe0ff */
        /* <DEDUP_REMOVED lines=8> */
[----:B------:R-:W-:-:S04]  /*1490*/  ISETP.NE.AND P0, PT, R102, 0x1, PT ;  /* 0x000000016600780c */ /* 0x000fc80003f05270 */
[----:B------:R-:W-:Y:S01]  /*14a0*/  @!P1 STS [R46+0x8400], R104 ;  /* 0x008400682e009388 */ /* 0x000fe20000000800 */
[----:B------:R-:W-:Y:S01]  /*14b0*/  BAR.SYNC.DEFER_BLOCKING 0x0 ;  /* 0x0000000000007b1d */ /* 0x000fe20000010000 */
[----:B------:R-:W-:Y:S02]  /*14c0*/  ISETP.NE.AND P1, PT, R102, 0x4, PT ;  /* 0x000000046600780c */ /* 0x000fe40003f25270 */
[----:B------:R-:W-:-:S03]  /*14d0*/  IADD3 R103, PT, PT, -R103, R104, RZ ;  /* 0x0000006867677210 */ /* 0x000fc60007ffe1ff */
        /* <DEDUP_REMOVED lines=32> */
[-C--:B------:R-:W-:Y:S01]  /*16e0*/  IADD3 R72, PT, PT, R72, R4.reuse, RZ ;  /* 0x0000000448487210 */ /* 0x080fe20007ffe0ff */
[--C-:B------:R-:W-:Y:S01]  /*16f0*/  IMAD.IADD R70, R70, 0x1, R4.reuse ;  /* 0x0000000146467824 */ /* 0x100fe200078e0204 */
[-C--:B------:R-:W-:Y:S01]  /*1700*/  IADD3 R110, PT, PT, R81, R4.reuse, RZ ;  /* 0x00000004516e7210 */ /* 0x080fe20007ffe0ff */
[--C-:B------:R-:W-:Y:S01]  /*1710*/  IMAD.IADD R8, R71, 0x1, R4.reuse ;  /* 0x0000000147087824 */ /* 0x100fe200078e0204 */
[-C--:B------:R-:W-:Y:S01]  /*1720*/  IADD3 R90, PT, PT, R90, R4.reuse, RZ ;  /* 0x000000045a5a7210 */ /* 0x080fe20007ffe0ff */
[--C-:B------:R-:W-:Y:S01]  /*1730*/  IMAD.IADD R10, R73, 0x1, R4.reuse ;  /* 0x00000001490a7824 */ /* 0x100fe200078e0204 */
[----:B------:R-:W-:Y:S01]  /*1740*/  IADD3 R99, PT, PT, R99, R4, RZ ;  /* 0x0000000463637210 */ /* 0x000fe20007ffe0ff */
[--C-:B------:R-:W-:Y:S01]  /*1750*/  IMAD.IADD R74, R74, 0x1, R4.reuse ;  /* 0x000000014a4a7824 */ /* 0x100fe200078e0204 */
[----:B------:R-:W-:Y:S01]  /*1760*/  STS [R49], R4 ;  /* 0x0000000431007388 */ /* 0x000fe20000000800 */
        /* <DEDUP_REMOVED lines=56> */
[----:B------:R-:W0:Y:S04]  /*1af0*/  LDS.U16 R5, [R50] ;  /* 0x0000000032057984 */ /* 0x000e280000000400 */
[----:B------:R-:W1:Y:S04]  /*1b00*/  LDS.U16 R7, [R52] ;  /* 0x0000000034077984 */ /* 0x000e680000000400 */
[----:B------:R-:W2:Y:S04]  /*1b10*/  LDS.U16 R55, [R55] ;  /* 0x0000000037377984 */ /* 0x000ea80000000400 */
[----:B------:R-:W3:Y:S04]  /*1b20*/  LDS.U16 R57, [R57] ;  /* 0x0000000039397984 */ /* 0x000ee80000000400 */
[----:B------:R-:W4:Y:S04]  /*1b30*/  LDS.U16 R59, [R59] ;  /* 0x000000003b3b7984 */ /* 0x000f280000000400 */
[----:B------:R-:W4:Y:S04]  /*1b40*/  LDS.U16 R61, [R61] ;  /* 0x000000003d3d7984 */ /* 0x000f280000000400 */
[----:B------:R-:W4:Y:S04]  /*1b50*/  LDS.U16 R63, [R63] ;  /* 0x000000003f3f7984 */ /* 0x000f280000000400 */
[----:B------:R-:W4:Y:S04]  /*1b60*/  LDS.U16 R65, [R65] ;  /* 0x0000000041417984 */ /* 0x000f280000000400 */
[----:B------:R-:W4:Y:S01]  /*1b70*/  LDS.U16 R67, [R67] ;  /* 0x0000000043437984 */ /* 0x000f220000000400 */
[----:B0-----:R-:W-:-:S02]  /*1b80*/  IMAD.IADD R5, R48, 0x1, R5 ;  /* 0x0000000130057824 */ /* 0x001fc400078e0205 */
[----:B-1----:R-:W-:Y:S02]  /*1b90*/  IMAD.IADD R7, R54, 0x1, R7 ;  /* 0x0000000136077824 */ /* 0x002fe400078e0207 */
[----:B--2---:R-:W-:Y:S02]  /*1ba0*/  IMAD.IADD R56, R56, 0x1, R55 ;  /* 0x0000000138387824 */ /* 0x004fe400078e0237 */
[----:B---3--:R-:W-:Y:S02]  /*1bb0*/  IMAD.IADD R58, R58, 0x1, R57 ;  /* 0x000000013a3a7824 */ /* 0x008fe400078e0239 */
[----:B----4-:R-:W-:Y:S02]  /*1bc0*/  IMAD.IADD R60, R60, 0x1, R59 ;  /* 0x000000013c3c7824 */ /* 0x010fe400078e023b */
[----:B------:R-:W-:Y:S02]  /*1bd0*/  IMAD.IADD R61, R62, 0x1, R61 ;  /* 0x000000013e3d7824 */ /* 0x000fe400078e023d */
[----:B------:R-:W-:Y:S01]  /*1be0*/  IMAD.IADD R64, R64, 0x1, R63 ;  /* 0x0000000140407824 */ /* 0x000fe200078e023f */
[----:B------:R-:W-:Y:S01]  /*1bf0*/  IADD3 R66, PT, PT, R66, R65, RZ ;  /* 0x0000004142427210 */ /* 0x000fe20007ffe0ff */
        /* <DEDUP_REMOVED lines=55> */
.L_x_380:
        /* <DEDUP_REMOVED lines=100> */
.L_x_382:
        /* <DEDUP_REMOVED lines=13> */
.L_x_1338:


//--------------------- .text._ZN3cub18CUB_300001_SM_10006detail10radix_sort29DeviceRadixSortOnesweepKernelINS1_5radix10policy_hubIfijE10Policy1000ELNS0_9SortOrderE1EfijiiNS1_21identity_decomposer_tEEEvPT5_SB_PT3_PKSC_PT1_PKSG_PT2_PKSK_T4_iiT6_ --------------------------
	.section	.text._ZN3cub18CUB_300001_SM_10006detail10radix_sort29DeviceRadixSortOnesweepKernelINS1_5radix10policy_hubIfijE10Policy1000ELNS0_9SortOrderE1EfijiiNS1_21identity_decomposer_tEEEvPT5_SB_PT3_PKSC_PT1_PKSG_PT2_PKSK_T4_iiT6_,"ax",@progbits
	.align	128
        .global         _ZN3cub18CUB_300001_SM_10006detail10radix_sort29DeviceRadixSortOnesweepKernelINS1_5radix10policy_hubIfijE10Policy1000ELNS0_9SortOrderE1EfijiiNS1_21identity_decomposer_tEEEvPT5_SB_PT3_PKSC_PT1_PKSG_PT2_PKSK_T4_iiT6_
        .type           _ZN3cub18CUB_300001_SM_10006detail10radix_sort29DeviceRadixSortOnesweepKernelINS1_5radix10policy_hubIfijE10Policy1000ELNS0_9SortOrderE1EfijiiNS1_21identity_decomposer_tEEEvPT5_SB_PT3_PKSC_PT1_PKSG_PT2_PKSK_T4_iiT6_,@function
        .size           _ZN3cub18CUB_300001_SM_10006detail10radix_sort29DeviceRadixSortOnesweepKernelINS1_5radix10policy_hubIfijE10Policy1000ELNS0_9SortOrderE1EfijiiNS1_21identity_decomposer_tEEEvPT5_SB_PT3_PKSC_PT1_PKSG_PT2_PKSK_T4_iiT6_,(.L_x_1339 - _ZN3cub18CUB_300001_SM_10006detail10radix_sort29DeviceRadixSortOnesweepKernelINS1_5radix10policy_hubIfijE10Policy1000ELNS0_9SortOrderE1EfijiiNS1_21identity_decomposer_tEEEvPT5_SB_PT3_PKSC_PT1_PKSG_PT2_PKSK_T4_iiT6_)
        .other          _ZN3cub18CUB_300001_SM_10006detail10radix_sort29DeviceRadixSortOnesweepKernelINS1_5radix10policy_hubIfijE10Policy1000ELNS0_9SortOrderE1EfijiiNS1_21identity_decomposer_tEEEvPT5_SB_PT3_PKSC_PT1_PKSG_PT2_PKSK_T4_iiT6_,@"STO_CUDA_ENTRY STV_DEFAULT"
_ZN3cub18CUB_300001_SM_10006detail10radix_sort29DeviceRadixSortOnesweepKernelINS1_5radix10policy_hubIfijE10Policy1000ELNS0_9SortOrderE1EfijiiNS1_21identity_decomposer_tEEEvPT5_SB_PT3_PKSC_PT1_PKSG_PT2_PKSK_T4_iiT6_:
.text._ZN3cub18CUB_300001_SM_10006detail10radix_sort29DeviceRadixSortOnesweepKernelINS1_5radix10policy_hubIfijE10Policy1000ELNS0_9SortOrderE1EfijiiNS1_21identity_decomposer_tEEEvPT5_SB_PT3_PKSC_PT1_PKSG_PT2_PKSK_T4_iiT6_:
        /* <DEDUP_REMOVED lines=16> */
.L_x_384:
[----:B------:R-:W-:Y:S05]  /*0100*/  BSYNC.RECONVERGENT B0 ;  /* 0x0000000000007941 */ /* 0x000fea0003800200 */
.L_x_383:
[----:B------:R-:W-:Y:S06]  /*0110*/  BAR.SYNC.DEFER_BLOCKING 0x0 ;  /* 0x0000000000007b1d */ /* 0x000fec0000010000 */
[----:B------:R-:W1:Y:S01]  /*0120*/  LDCU UR4, c[0x0][0x3c0] ;  /* 0x00007800ff0477ac */ /* 0x000e620008000800 */
[----:B------:R-:W2:Y:S01]  /*0130*/  S2R R73, SR_LANEID ;  /* 0x0000000000497919 */ /* 0x000ea20000000000 */
[----:B------:R-:W3:Y:S02]  /*0140*/  LDS R75, [R77+0x8a00] ;  /* 0x008a00004d4b7984 */ /* 0x000ee40000000800 */
[----:B---3--:R-:W-:-:S04]  /*0150*/  IMAD R72, R75, 0x2280, RZ ;  /* 0x000022804b487824 */ /* 0x008fc800078e02ff */
[----:B------:R-:W-:-:S05]  /*0160*/  VIADD R0, R72, 0x2280 ;  /* 0x0000228048007836 */ /* 0x000fca0000000000 */
[----:B-1----:R-:W-:Y:S02]  /*0170*/  ISETP.GT.AND P0, PT, R0, UR4, PT ;  /* 0x0000000400007c0c */ /* 0x002fe4000bf04270 */
[----:B------:R-:W-:-:S11]  /*0180*/  SHF.R.U32.HI R0, RZ, 0x5, R35 ;  /* 0x00000005ff007819 */ /* 0x000fd60000011623 */
[----:B--2---:R-:W-:Y:S05]  /*0190*/  @P0 BRA `(.L_x_385) ;  /* 0x0000000000800947 */ /* 0x004fea0003800000 */
[----:B------:R-:W1:Y:S01]  /*01a0*/  LDCU.64 UR4, c[0x0][0x3a8] ;  /* 0x00007500ff0477ac */ /* 0x000e620008000a00 */
[C---:B------:R-:W-:Y:S02]  /*01b0*/  LOP3.LUT R71, R35.reuse, 0x1f, RZ, 0xc0, !PT ;  /* 0x0000001f23477812 */ /* 0x040fe400078ec0ff */
[----:B0-----:R-:W-:-:S05]  /*01c0*/  LOP3.LUT R2, R35, 0x3e0, RZ, 0xc0, !PT ;  /* 0x000003e023027812 */ /* 0x001fca00078ec0ff */
[----:B------:R-:W-:-:S05]  /*01d0*/  IMAD R71, R2, 0x17, R71 ;  /* 0x0000001702477824 */ /* 0x000fca00078e0247 */
[----:B------:R-:W-:-:S05]  /*01e0*/  IADD3 R39, P0, PT, R72, R71, RZ ;  /* 0x0000004748277210 */ /* 0x000fca0007f1e0ff */
[----:B------:R-:W-:Y:S01]  /*01f0*/  IMAD.X R40, RZ, RZ, RZ, P0 ;  /* 0x000000ffff287224 */ /* 0x000fe200000e06ff */
[----:B-1----:R-:W-:-:S04]  /*0200*/  LEA R2, P0, R39, UR4, 0x2 ;  /* 0x0000000427027c11 */ /* 0x002fc8000f8010ff */
[----:B------:R-:W-:-:S05]  /*0210*/  LEA.HI.X R3, R39, UR5, R40, 0x2, P0 ;  /* 0x0000000527037c11 */ /* 0x000fca00080f1428 */
[----:B------:R0:W5:Y:S04]  /*0220*/  LDG.E R70, desc[UR8][R2.64] ;  /* 0x0000000802467981 */ /* 0x000168000c1e1900 */
        /* <DEDUP_REMOVED lines=21> */
[----:B------:R0:W5:Y:S01]  /*0380*/  LDG.E R48, desc[UR8][R2.64+0xb00] ;  /* 0x000b000802307981 */ /* 0x000162000c1e1900 */
[----:B------:R-:W-:Y:S05]  /*0390*/  BRA `(.L_x_386) ;  /* 0x0000000400907947 */ /* 0x000fea0003800000 */
.L_x_385:
[C---:B------:R-:W-:Y:S01]  /*03a0*/  LOP3.LUT R71, R35.reuse, 0x1f, RZ, 0xc0, !PT ;  /* 0x0000001f23477812 */ /* 0x040fe200078ec0ff */
[----:B------:R-:W1:Y:S01]  /*03b0*/  LDCU.64 UR6, c[0x0][0x3a8] ;  /* 0x00007500ff0677ac */ /* 0x000e620008000a00 */
[----:B0-----:R-:W-:Y:S01]  /*03c0*/  LOP3.LUT R2, R35, 0x3e0, RZ, 0xc0, !PT ;  /* 0x000003e023027812 */ /* 0x001fe200078ec0ff */
[----:B------:R-:W-:Y:S01]  /*03d0*/  IMAD.MOV.U32 R70, RZ, RZ, -0x1 ;  /* 0xffffffffff467424 */ /* 0x000fe200078e00ff */
[----:B------:R-:W-:-:S03]  /*03e0*/  IADD3 R4, PT, PT, -R72, UR4, RZ ;  /* 0x0000000448047c10 */ /* 0x000fc6000fffe1ff */
[----:B------:R-:W-:-:S04]  /*03f0*/  IMAD R71, R2, 0x17, R71 ;  /* 0x0000001702477824 */ /* 0x000fc800078e0247 */
[C---:B------:R-:W-:Y:S01]  /*0400*/  VIADD R5, R71.reuse, 0x40 ;  /* 0x0000004047057836 */ /* 0x040fe20000000000 */
[----:B------:R-:W-:Y:S01]  /*0410*/  IADD3 R39, P2, PT, R72, R71, RZ ;  /* 0x0000004748277210 */ /* 0x000fe20007f5e0ff */
[C---:B------:R-:W-:Y:S01]  /*0420*/  VIADD R3, R71.reuse, 0x20 ;  /* 0x0000002047037836 */ /* 0x040fe20000000000 */
[-C--:B------:R-:W-:Y:S01]  /*0430*/  ISETP.GE.AND P6, PT, R71, R4.reuse, PT ;  /* 0x000000044700720c */ /* 0x080fe20003fc6270 */
[----:B------:R-:W-:Y:S01]  /*0440*/  IMAD.MOV.U32 R69, RZ, RZ, -0x1 ;  /* 0xffffffffff457424 */ /* 0x000fe200078e00ff */
[-C--:B------:R-:W-:Y:S01]  /*0450*/  ISETP.GE.AND P1, PT, R5, R4.reuse, PT ;  /* 0x000000040500720c */ /* 0x080fe20003f26270 */
[----:B------:R-:W-:Y:S01]  /*0460*/  VIADD R5, R71, 0x80 ;  /* 0x0000008047057836 */ /* 0x000fe20000000000 */
[-C--:B------:R-:W-:Y:S01]  /*0470*/  ISETP.GE.AND P0, PT, R3, R4.reuse, PT ;  /* 0x000000040300720c */ /* 0x080fe20003f06270 */
[----:B------:R-:W-:Y:S01]  /*0480*/  VIADD R3, R71, 0x60 ;  /* 0x0000006047037836 */ /* 0x000fe20000000000 */
[----:B-1----:R-:W-:Y:S01]  /*0490*/  LEA R2, P4, R39, UR6, 0x2 ;  /* 0x0000000627027c11 */ /* 0x002fe2000f8810ff */
[----:B------:R-:W-:Y:S01]  /*04a0*/  IMAD.X R40, RZ, RZ, RZ, P2 ;  /* 0x000000ffff287224 */ /* 0x000fe200010e06ff */
[-C--:B------:R-:W-:Y:S01]  /*04b0*/  ISETP.GE.AND P3, PT, R5, R4.reuse, PT ;  /* 0x000000040500720c */ /* 0x080fe20003f66270 */
[----:B------:R-:W-:Y:S01]  /*04c0*/  VIADD R5, R71, 0xa0 ;  /* 0x000000a047057836 */ /* 0x000fe20000000000 */
[----:B------:R-:W-:Y:S01]  /*04d0*/  ISETP.GE.AND P2, PT, R3, R4, PT ;  /* 0x000000040300720c */ /* 0x000fe20003f46270 */
[----:B------:R-:W-:Y:S01]  /*04e0*/  VIADD R7, R71, 0xc0 ;  /* 0x000000c047077836 */ /* 0x000fe20000000000 */
[----:B------:R-:W-:-:S02]  /*04f0*/  LEA.HI.X R3, R39, UR7, R40, 0x2, P4 ;  /* 0x0000000727037c11 */ /* 0x000fc4000a0f1428 */
[-C--:B------:R-:W-:Y:S01]  /*0500*/  ISETP.GE.AND P4, PT, R5, R4.reuse, PT ;  /* 0x000000040500720c */ /* 0x080fe20003f86270 */
[----:B------:R-:W-:Y:S01]  /*0510*/  VIADD R5, R71, 0xe0 ;  /* 0x000000e047057836 */ /* 0x000fe20000000000 */
[-C--:B------:R-:W-:Y:S01]  /*0520*/  ISETP.GE.AND P5, PT, R7, R4.reuse, PT ;  /* 0x000000040700720c */ /* 0x080fe20003fa6270 */
[----:B------:R1:W5:Y:S01]  /*0530*/  @!P6 LDG.E R70, desc[UR8][R2.64] ;  /* 0x000000080246e981 */ /* 0x000362000c1e1900 */
[----:B------:R-:W-:Y:S02]  /*0540*/  IMAD.MOV.U32 R67, RZ, RZ, -0x1 ;  /* 0xffffffffff437424 */ /* 0x000fe400078e00ff */
[-C--:B------:R-:W-:Y:S01]  /*0550*/  ISETP.GE.AND P6, PT, R5, R4.reuse, PT ;  /* 0x000000040500720c */ /* 0x080fe20003fc6270 */
[----:B------:R-:W-:Y:S01]  /*0560*/  VIADD R5, R71, 0x100 ;  /* 0x0000010047057836 */ /* 0x000fe20000000000 */
[----:B------:R1:W5:Y:S01]  /*0570*/  @!P0 LDG.E R69, desc[UR8][R2.64+0x80] ;  /* 0x0000800802458981 */ /* 0x000362000c1e1900 */
[----:B------:R-:W-:Y:S02]  /*0580*/  IMAD.MOV.U32 R66, RZ, RZ, -0x1 ;  /* 0xffffffffff427424 */ /* 0x000fe400078e00ff */
[----:B------:R-:W-:Y:S01]  /*0590*/  IMAD.MOV.U32 R68, RZ, RZ, -0x1 ;  /* 0xffffffffff447424 */ /* 0x000fe200078e00ff */
[----:B------:R-:W-:Y:S01]  /*05a0*/  ISETP.GE.AND P0, PT, R5, R4, PT ;  /* 0x000000040500720c */ /* 0x000fe20003f06270 */
[C---:B------:R-:W-:Y:S01]  /*05b0*/  VIADD R5, R71.reuse, 0x140 ;  /* 0x0000014047057836 */ /* 0x040fe20000000000 */
[----:B------:R1:W5:Y:S01]  /*05c0*/  @!P2 LDG.E R67, desc[UR8][R2.64+0x180] ;  /* 0x000180080243a981 */ /* 0x000362000c1e1900 */
[----:B------:R-:W-:-:S03]  /*05d0*/  VIADD R7, R71, 0x120 ;  /* 0x0000012047077836 */ /* 0x000fc60000000000 */
[----:B------:R-:W-:Y:S01]  /*05e0*/  ISETP.GE.AND P2, PT, R5, R4, PT ;  /* 0x000000040500720c */ /* 0x000fe20003f46270 */
[----:B------:R-:W-:Y:S01]  /*05f0*/  VIADD R5, R71, 0x160 ;  /* 0x0000016047057836 */ /* 0x000fe20000000000 */
[----:B------:R1:W5:Y:S01]  /*0600*/  @!P3 LDG.E R66, desc[UR8][R2.64+0x200] ;  /* 0x000200080242b981 */ /* 0x000362000c1e1900 */
[----:B------:R-:W-:-:S03]  /*0610*/  IMAD.MOV.U32 R64, RZ, RZ, -0x1 ;  /* 0xffffffffff407424 */ /* 0x000fc600078e00ff */
[-C--:B------:R-:W-:Y:S01]  /*0620*/  ISETP.GE.AND P3, PT, R5, R4.reuse, PT ;  /* 0x000000040500720c */ /* 0x080fe20003f66270 */
[----:B------:R-:W-:Y:S01]  /*0630*/  VIADD R5, R71, 0x1a0 ;  /* 0x000001a047057836 */ /* 0x000fe20000000000 */
[----:B------:R1:W5:Y:S01]  /*0640*/  @!P1 LDG.E R68, desc[UR8][R2.64+0x100] ;  /* 0x0001000802449981 */ /* 0x000362000c1e1900 */
[-C--:B------:R-:W-:Y:S01]  /*0650*/  ISETP.GE.AND P1, PT, R7, R4.reuse, PT ;  /* 0x000000040700720c */ /* 0x080fe20003f26270 */
[----:B------:R-:W-:Y:S02]  /*0660*/  IMAD.MOV.U32 R63, RZ, RZ, -0x1 ;  /* 0xffffffffff3f7424 */ /* 0x000fe400078e00ff */
[----:B------:R1:W5:Y:S01]  /*0670*/  @!P5 LDG.E R64, desc[UR8][R2.64+0x300] ;  /* 0x000300080240d981 */ /* 0x000362000c1e1900 */
[-C--:B------:R-:W-:Y:S01]  /*0680*/  ISETP.GE.AND P5, PT, R5, R4.reuse, PT ;  /* 0x000000040500720c */ /* 0x080fe20003fa6270 */
[C---:B------:R-:W-:Y:S02]  /*0690*/  VIADD R5, R71.reuse, 0x1c0 ;  /* 0x000001c047057836 */ /* 0x040fe40000000000 */
[----:B------:R-:W-:Y:S01]  /*06a0*/  IMAD.MOV.U32 R65, RZ, RZ, -0x1 ;  /* 0xffffffffff417424 */ /* 0x000fe200078e00ff */
[----:B------:R1:W5:Y:S01]  /*06b0*/  @!P6 LDG.E R63, desc[UR8][R2.64+0x380] ;  /* 0x00038008023fe981 */ /* 0x000362000c1e1900 */
[----:B------:R-:W-:Y:S01]  /*06c0*/  VIADD R7, R71, 0x180 ;  /* 0x0000018047077836 */ /* 0x000fe20000000000 */
[----:B------:R-:W-:Y:S01]  /*06d0*/  ISETP.GE.AND P6, PT, R5, R4, PT ;  /* 0x000000040500720c */ /* 0x000fe20003fc6270 */
[----:B------:R-:W-:-:S02]  /*06e0*/  IMAD.MOV.U32 R61, RZ, RZ, -0x1 ;  /* 0xffffffffff3d7424 */ /* 0x000fc400078e00ff */
        /* <DEDUP_REMOVED lines=17> */
[----:B------:R-:W-:Y:S01]  /*0800*/  IMAD.MOV.U32 R57, RZ, RZ, -0x1 ;  /* 0xffffffffff397424 */ /* 0x000fe200078e00ff */
[----:B------:R-:W-:Y:S01]  /*0810*/  ISETP.GE.AND P4, PT, R5, R4, PT ;  /* 0x000000040500720c */ /* 0x000fe20003f86270 */
[C---:B------:R-:W-:Y:S01]  /*0820*/  VIADD R7, R71.reuse, 0x240 ;  /* 0x0000024047077836 */ /* 0x040fe20000000000 */
[----:B------:R1:W5:Y:S01]  /*0830*/  @!P3 LDG.E R59, desc[UR8][R2.64+0x580] ;  /* 0x00058008023bb981 */ /* 0x000362000c1e1900 */
[----:B------:R-:W-:-:S02]  /*0840*/  VIADD R5, R71, 0x280 ;  /* 0x0000028047057836 */ /* 0x000fc40000000000 */
[----:B------:R-:W-:Y:S01]  /*0850*/  IMAD.MOV.U32 R56, RZ, RZ, -0x1 ;  /* 0xffffffffff387424 */ /* 0x000fe200078e00ff */
[----:B------:R1:W5:Y:S01]  /*0860*/  @!P5 LDG.E R57, desc[UR8][R2.64+0x680] ;  /* 0x000680080239d981 */ /* 0x000362000c1e1900 */
[----:B------:R-:W-:Y:S01]  /*0870*/  IMAD.MOV.U32 R55, RZ, RZ, -0x1 ;  /* 0xffffffffff377424 */ /* 0x000fe200078e00ff */
[-C--:B------:R-:W-:Y:S01]  /*0880*/  ISETP.GE.AND P3, PT, R7, R4.reuse, PT ;  /* 0x000000040700720c */ /* 0x080fe20003f66270 */
[----:B------:R-:W-:Y:S01]  /*0890*/  VIADD R7, R71, 0x2a0 ;  /* 0x000002a047077836 */ /* 0x000fe20000000000 */
[-C--:B------:R-:W-:Y:S01]  /*08a0*/  ISETP.GE.AND P5, PT, R5, R4.reuse, PT ;  /* 0x000000040500720c */ /* 0x080fe20003fa6270 */
[----:B------:R-:W-:Y:S01]  /*08b0*/  VIADD R5, R71, 0x2c0 ;  /* 0x000002c047057836 */ /* 0x000fe20000000000 */
[----:B------:R1:W5:Y:S02]  /*08c0*/  @!P6 LDG.E R56, desc[UR8][R2.64+0x700] ;  /* 0x000700080238e981 */ /* 0x000364000c1e1900 */
[-C--:B------:R-:W-:Y:S02]  /*08d0*/  ISETP.GE.AND P6, PT, R7, R4.reuse, PT ;  /* 0x000000040700720c */ /* 0x080fe40003fc6270 */
[----:B------:R1:W5:Y:S01]  /*08e0*/  @!P0 LDG.E R55, desc[UR8][R2.64+0x780] ;  /* 0x0007800802378981 */ /* 0x000362000c1e1900 */
[----:B------:R-:W-:Y:S01]  /*08f0*/  ISETP.GE.AND P0, PT, R5, R4, PT ;  /* 0x000000040500720c */ /* 0x000fe20003f06270 */
[----:B------:R-:W-:-:S02]  /*0900*/  IMAD.MOV.U32 R54, RZ, RZ, -0x1 ;  /* 0xffffffffff367424 */ /* 0x000fc400078e00ff */
[----:B------:R-:W-:Y:S02]  /*0910*/  IMAD.MOV.U32 R53, RZ, RZ, -0x1 ;  /* 0xffffffffff357424 */ /* 0x000fe400078e00ff */
[----:B------:R-:W-:Y:S02]  /*0920*/  IMAD.MOV.U32 R52, RZ, RZ, -0x1 ;  /* 0xffffffffff347424 */ /* 0x000fe400078e00ff */
[----:B------:R-:W-:Y:S01]  /*0930*/  IMAD.MOV.U32 R51, RZ, RZ, -0x1 ;  /* 0xffffffffff337424 */ /* 0x000fe200078e00ff */
[----:B------:R1:W5:Y:S01]  /*0940*/  @!P1 LDG.E R54, desc[UR8][R2.64+0x800] ;  /* 0x0008000802369981 */ /* 0x000362000c1e1900 */
[----:B------:R-:W-:Y:S02]  /*0950*/  IMAD.MOV.U32 R50, RZ, RZ, -0x1 ;  /* 0xffffffffff327424 */ /* 0x000fe400078e00ff */
[----:B------:R-:W-:Y:S01]  /*0960*/  IMAD.MOV.U32 R49, RZ, RZ, -0x1 ;  /* 0xffffffffff317424 */ /* 0x000fe200078e00ff */
[----:B------:R1:W5:Y:S01]  /*0970*/  @!P2 LDG.E R53, desc[UR8][R2.64+0x880] ;  /* 0x000880080235a981 */ /* 0x000362000c1e1900 */
[----:B------:R-:W-:-:S03]  /*0980*/  IMAD.MOV.U32 R48, RZ, RZ, -0x1 ;  /* 0xffffffffff307424 */ /* 0x000fc600078e00ff */
[----:B------:R1:W5:Y:S04]  /*0990*/  @!P3 LDG.E R52, desc[UR8][R2.64+0x900] ;  /* 0x000900080234b981 */ /* 0x000368000c1e1900 */
[----:B------:R1:W5:Y:S04]  /*09a0*/  @!P4 LDG.E R51, desc[UR8][R2.64+0x980] ;  /* 0x000980080233c981 */ /* 0x000368000c1e1900 */
[----:B------:R1:W5:Y:S04]  /*09b0*/  @!P5 LDG.E R50, desc[UR8][R2.64+0xa00] ;  /* 0x000a00080232d981 */ /* 0x000368000c1e1900 */
[----:B------:R1:W5:Y:S04]  /*09c0*/  @!P6 LDG.E R49, desc[UR8][R2.64+0xa80] ;  /* 0x000a80080231e981 */ /* 0x000368000c1e1900 */
[----:B------:R1:W5:Y:S02]  /*09d0*/  @!P0 LDG.E R48, desc[UR8][R2.64+0xb00] ;  /* 0x000b000802308981 */ /* 0x000364000c1e1900 */
.L_x_386:
[----:B01----:R-:W-:Y:S01]  /*09e0*/  VIMNMX R2, PT, PT, R73, 0xe0, !PT ;  /* 0x000000e049027848 */ /* 0x003fe20007fe0100 */
[----:B------:R-:W0:Y:S01]  /*09f0*/  LDCU UR4, c[0x0][0x3c8] ;  /* 0x00007900ff0477ac */ /* 0x000e220008000800 */
[----:B-----5:R-:W-:Y:S01]  /*0a00*/  ISETP.GE.AND P6, PT, R70, RZ, PT ;  /* 0x000000ff4600720c */ /* 0x020fe20003fc6270 */
[----:B------:R-:W-:Y:S01]  /*0a10*/  IMAD.SHL.U32 R0, R0, 0x400, RZ ;  /* 0x0000040000007824 */ /* 0x000fe200078e00ff */
[--C-:B------:R-:W-:Y:S01]  /*0a20*/  IADD3 R2, PT, PT, R2, 0x1f, -R73.reuse ;  /* 0x0000001f02027810 */ /* 0x100fe20007ffe849 */
[----:B------:R-:W-:Y:S01]  /*0a30*/  UMOV UR5, 0xffffffff ;  /* 0xffffffff00057882 */ /* 0x000fe20000000000 */
[----:B------:R-:W-:Y:S01]  /*0a40*/  SEL R5, RZ, 0x7fffffff, !P6 ;  /* 0x7fffffffff057807 */ /* 0x000fe20007000000 */
[----:B------:R-:W-:Y:S01]  /*0a50*/  BSSY.RECONVERGENT B0, `(.L_x_387) ;  /* 0x0000034000007945 */ /* 0x000fe20003800200 */
[----:B------:R-:W-:Y:S01]  /*0a60*/  ISETP.GE.U32.AND P6, PT, R2, 0x1e0, PT ;  /* 0x000001e00200780c */ /* 0x000fe20003fc6070 */
[----:B------:R-:W-:Y:S01]  /*0a70*/  IMAD.MOV.U32 R4, RZ, RZ, R73 ;  /* 0x000000ffff047224 */ /* 0x000fe200078e0049 */
[----:B------:R-:W-:Y:S01]  /*0a80*/  ISETP.GE.AND P0, PT, R64, RZ, PT ;  /* 0x000000ff4000720c */ /* 0x000fe20003f06270 */
[----:B------:R-:W-:Y:S01]  /*0a90*/  IMAD.IADD R3, R77, 0x1, R0 ;  /* 0x000000014d037824 */ /* 0x000fe200078e0200 */
[----:B------:R-:W-:-:S02]  /*0aa0*/  ISETP.GE.AND P1, PT, R63, RZ, PT ;  /* 0x000000ff3f00720c */ /* 0x000fc40003f26270 */
[----:B------:R-:W-:Y:S02]  /*0ab0*/  ISETP.GE.AND P2, PT, R62, RZ, PT ;  /* 0x000000ff3e00720c */ /* 0x000fe40003f46270 */
[----:B------:R-:W-:Y:S02]  /*0ac0*/  ISETP.GE.AND P3, PT, R61, RZ, PT ;  /* 0x000000ff3d00720c */ /* 0x000fe40003f66270 */
[----:B------:R-:W-:Y:S01]  /*0ad0*/  LEA.HI R2, R2, 0x1, RZ, 0x1b ;  /* 0x0000000102027811 */ /* 0x000fe200078fd8ff */
[----:B0-----:R-:W-:Y:S01]  /*0ae0*/  USHF.L.U32 UR4, UR5, UR4, URZ ;  /* 0x0000000405047299 */ /* 0x001fe200080006ff */
[----:B------:R-:W-:Y:S02]  /*0af0*/  ISETP.GE.AND P4, PT, R60, RZ, PT ;  /* 0x000000ff3c00720c */ /* 0x000fe40003f86270 */
[----:B------:R-:W-:Y:S02]  /*0b00*/  ISETP.GE.AND P5, PT, R48, RZ, PT ;  /* 0x000000ff3000720c */ /* 0x000fe40003fa6270 */
[----:B------:R-:W-:-:S02]  /*0b10*/  SEL R47, RZ, 0x7fffffff, !P0 ;  /* 0x7fffffffff2f7807 */ /* 0x000fc40004000000 */
[----:B------:R-:W-:Y:S02]  /*0b20*/  SEL R46, RZ, 0x7fffffff, !P1 ;  /* 0x7fffffffff2e7807 */ /* 0x000fe40004800000 */
[----:B------:R-:W-:Y:S02]  /*0b30*/  SEL R45, RZ, 0x7fffffff, !P2 ;  /* 0x7fffffffff2d7807 */ /* 0x000fe40005000000 */
[----:B------:R-:W-:Y:S02]  /*0b40*/  LOP3.LUT R9, R2, 0xf, RZ, 0xc0, !PT ;  /* 0x0000000f02097812 */ /* 0x000fe400078ec0ff */
[----:B------:R-:W-:Y:S02]  /*0b50*/  SEL R44, RZ, 0x7fffffff, !P3 ;  /* 0x7fffffffff2c7807 */ /* 0x000fe40005800000 */
[----:B------:R-:W-:Y:S02]  /*0b60*/  SEL R33, RZ, 0x7fffffff, !P4 ;  /* 0x7fffffffff217807 */ /* 0x000fe40006000000 */
[----:B------:R-:W-:-:S02]  /*0b70*/  SEL R7, RZ, 0x7fffffff, !P5 ;  /* 0x7fffffffff077807 */ /* 0x000fc40006800000 */
[----:B------:R-:W-:Y:S02]  /*0b80*/  ISETP.NE.AND P1, PT, R9, RZ, PT ;  /* 0x000000ff0900720c */ /* 0x000fe40003f25270 */
[----:B------:R-:W-:Y:S02]  /*0b90*/  LOP3.LUT R8, R5, R70, RZ, 0x3c, !PT ;  /* 0x0000004605087212 */ /* 0x000fe400078e3cff */
[----:B------:R-:W-:Y:S02]  /*0ba0*/  LOP3.LUT R47, R47, R64, RZ, 0x3c, !PT ;  /* 0x000000402f2f7212 */ /* 0x000fe400078e3cff */
[----:B------:R-:W-:Y:S02]  /*0bb0*/  LOP3.LUT R46, R46, R63, RZ, 0x3c, !PT ;  /* 0x0000003f2e2e7212 */ /* 0x000fe400078e3cff */
[----:B------:R-:W-:Y:S02]  /*0bc0*/  LOP3.LUT R45, R45, R62, RZ, 0x3c, !PT ;  /* 0x0000003e2d2d7212 */ /* 0x000fe400078e3cff */
[----:B------:R-:W-:Y:S01]  /*0bd0*/  LOP3.LUT R44, R44, R61, RZ, 0x3c, !PT ;  /* 0x0000003d2c2c7212 */ /* 0x000fe200078e3cff */
[----:B------:R-:W-:Y:S06]  /*0be0*/  @!P6 BRA `(.L_x_388) ;  /* 0x000000000068e947 */ /* 0x000fec0003800000 */
[----:B------:R-:W-:Y:S01]  /*0bf0*/  IMAD R6, R73, 0x4, R0 ;  /* 0x0000000449067824 */ /* 0x000fe200078e0200 */
[----:B------:R-:W-:Y:S01]  /*0c00*/  LOP3.LUT R5, R2, 0xffffff0, RZ, 0xc0, !PT ;  /* 0x0ffffff002057812 */ /* 0x000fe200078ec0ff */
[----:B------:R-:W-:-:S03]  /*0c10*/  IMAD.MOV.U32 R4, RZ, RZ, R73 ;  /* 0x000000ffff047224 */ /* 0x000fc600078e0049 */
[----:B------:R-:W-:Y:S01]  /*0c20*/  IADD3 R6, PT, PT, R6, 0x400, R77 ;  /* 0x0000040006067810 */ /* 0x000fe20007ffe04d */
[----:B------:R-:W-:-:S07]  /*0c30*/  IMAD.MOV R5, RZ, RZ, -R5 ;  /* 0x000000ffff057224 */ /* 0x000fce00078e0a05 */
.L_x_389:
        /* <DEDUP_REMOVED lines=21> */
.L_x_388:
[----:B------:R-:W-:Y:S05]  /*0d90*/  BSYNC.RECONVERGENT B0 ;  /* 0x0000000000007941 */ /* 0x000fea0003800200 */
.L_x_387:
[----:B------:R-:W-:Y:S01]  /*0da0*/  BSSY.RECONVERGENT B0, `(.L_x_390) ;  /* 0x0000027000007945 */ /* 0x000fe20003800200 */
[----:B------:R-:W-:Y:S02]  /*0db0*/  LOP3.LUT R33, R33, R60, RZ, 0x3c, !PT ;  /* 0x0000003c21217212 */ /* 0x000fe400078e3cff */
[----:B------:R-:W-:Y:S01]  /*0dc0*/  LOP3.LUT R32, R7, R48, RZ, 0x3c, !PT ;  /* 0x0000003007207212 */ /* 0x000fe200078e3cff */
[----:B------:R-:W-:Y:S06]  /*0dd0*/  @!P1 BRA `(.L_x_391) ;  /* 0x00000000008c9947 */ /* 0x000fec0003800000 */
        /* <DEDUP_REMOVED lines=15> */
.L_x_393:
[----:B------:R-:W-:Y:S05]  /*0ed0*/  BSYNC.RECONVERGENT B1 ;  /* 0x0000000000017941 */ /* 0x000fea0003800200 */
.L_x_392:
        /* <DEDUP_REMOVED lines=14> */
.L_x_394:
[----:B------:R-:W-:Y:S01]  /*0fc0*/  VIADD R2, R2, 0x1 ;  /* 0x0000000102027836 */ /* 0x000fe20000000000 */
[----:B------:R0:W-:Y:S04]  /*0fd0*/  STS [R0], RZ ;  /* 0x000000ff00007388 */ /* 0x0001e80000000800 */
[----:B------:R-:W-:Y:S01]  /*0fe0*/  ISETP.NE.AND P0, PT, R2, RZ, PT ;  /* 0x000000ff0200720c */ /* 0x000fe20003f05270 */
[----:B0-----:R-:W-:-:S12]  /*0ff0*/  VIADD R0, R0, 0x80 ;  /* 0x0000008000007836 */ /* 0x001fd80000000000 */
[----:B------:R-:W-:Y:S05]  /*1000*/  @P0 BRA `(.L_x_394) ;  /* 0xfffffffc00ec0947 */ /* 0x000fea000383ffff */
.L_x_391:
[----:B------:R-:W-:Y:S05]  /*1010*/  BSYNC.RECONVERGENT B0 ;  /* 0x0000000000007941 */ /* 0x000fea0003800200 */
.L_x_390:
[----:B------:R-:W2:Y:S01]  /*1020*/  LDCU UR7, c[0x0][0x3c4] ;  /* 0x00007880ff0777ac */ /* 0x000ea20008000800 */
[----:B------:R-:W-:Y:S01]  /*1030*/  ISETP.GE.AND P0, PT, R69, RZ, PT ;  /* 0x000000ff4500720c */ /* 0x000fe20003f06270 */
[----:B------:R-:W-:Y:S01]  /*1040*/  BSSY.RECONVERGENT B0, `(.L_x_395) ;  /* 0x00000e4000007945 */ /* 0x000fe20003800200 */
[----:B------:R-:W-:Y:S02]  /*1050*/  ISETP.GE.AND P2, PT, R66, RZ, PT ;  /* 0x000000ff4200720c */ /* 0x000fe40003f46270 */
[----:B------:R-:W-:Y:S02]  /*1060*/  SEL R0, RZ, 0x7fffffff, !P0 ;  /* 0x7fffffffff007807 */ /* 0x000fe40004000000 */
[----:B------:R-:W-:Y:S02]  /*1070*/  ISETP.NE.AND P0, PT, R8, 0x7fffffff, PT ;  /* 0x7fffffff0800780c */ /* 0x000fe40003f05270 */
[----:B------:R-:W-:Y:S02]  /*1080*/  LOP3.LUT R31, R0, R69, RZ, 0x3c, !PT ;  /* 0x00000045001f7212 */ /* 0x000fe400078e3cff */
[----:B------:R-:W-:-:S02]  /*1090*/  SEL R0, R8, 0x80000000, P0 ;  /* 0x8000000008007807 */ /* 0x000fc40000000000 */
[C---:B------:R-:W-:Y:S02]  /*10a0*/  ISETP.NE.AND P1, PT, R31.reuse, 0x7fffffff, PT ;  /* 0x7fffffff1f00780c */ /* 0x040fe40003f25270 */
[----:B------:R-:W-:Y:S02]  /*10b0*/  ISETP.GE.AND P0, PT, R68, RZ, PT ;  /* 0x000000ff4400720c */ /* 0x000fe40003f06270 */
[----:B------:R-:W-:Y:S02]  /*10c0*/  SEL R2, R31, 0x80000000, P1 ;  /* 0x800000001f027807 */ /* 0x000fe40000800000 */
[----:B--2---:R-:W-:Y:S02]  /*10d0*/  SHF.R.U32.HI R0, RZ, UR7, R0 ;  /* 0x00000007ff007c19 */ /* 0x004fe40008011600 */
[----:B------:R-:W-:Y:S02]  /*10e0*/  ISETP.GE.AND P1, PT, R67, RZ, PT ;  /* 0x000000ff4300720c */ /* 0x000fe40003f26270 */
[----:B01----:R-:W-:-:S02]  /*10f0*/  SEL R5, RZ, 0x7fffffff, !P0 ;  /* 0x7fffffffff057807 */ /* 0x003fc40004000000 */
[----:B------:R-:W-:Y:S02]  /*1100*/  LOP3.LUT R30, R0, UR4, RZ, 0x30, !PT ;  /* 0x00000004001e7c12 */ /* 0x000fe4000f8e30ff */
[----:B------:R-:W-:Y:S02]  /*1110*/  ISETP.GE.AND P3, PT, R65, RZ, PT ;  /* 0x000000ff4100720c */ /* 0x000fe40003f66270 */
[----:B------:R-:W-:Y:S01]  /*1120*/  SEL R4, RZ, 0x7fffffff, !P1 ;  /* 0x7fffffffff047807 */ /* 0x000fe20004800000 */
[----:B------:R-:W-:Y:S01]  /*1130*/  IMAD R0, R30, 0x4, R3 ;  /* 0x000000041e007824 */ /* 0x000fe200078e0203 */
[----:B------:R-:W-:Y:S01]  /*1140*/  SEL R7, RZ, 0x7fffffff, !P2 ;  /* 0x7fffffffff077807 */ /* 0x000fe20005000000 */
[----:B------:R-:W-:Y:S01]  /*1150*/  NOP ;  /* 0x0000000000007918 */ /* 0x000fe20000000000 */
[----:B------:R-:W-:Y:S02]  /*1160*/  LOP3.LUT R28, R5, R68, RZ, 0x3c, !PT ;  /* 0x00000044051c7212 */ /* 0x000fe400078e3cff */
[----:B------:R0:W-:Y:S01]  /*1170*/  ATOMS.POPC.INC.32 RZ, [R0+URZ] ;  /* 0x0000000000ff7f8c */ /* 0x0001e2000d8000ff */
[----:B------:R-:W-:-:S02]  /*1180*/  SEL R6, RZ, 0x7fffffff, !P3 ;  /* 0x7fffffffff067807 */ /* 0x000fc40005800000 */
[----:B------:R-:W-:Y:S02]  /*1190*/  LOP3.LUT R4, R4, R67, RZ, 0x3c, !PT ;  /* 0x0000004304047212 */ /* 0x000fe400078e3cff */
[----:B------:R-:W-:Y:S02]  /*11a0*/  LOP3.LUT R7, R7, R66, RZ, 0x3c, !PT ;  /* 0x0000004207077212 */ /* 0x000fe400078e3cff */
[----:B------:R-:W-:Y:S02]  /*11b0*/  ISETP.NE.AND P0, PT, R28, 0x7fffffff, PT ;  /* 0x7fffffff1c00780c */ /* 0x000fe40003f05270 */
[----:B------:R-:W-:Y:S02]  /*11c0*/  SHF.R.U32.HI R2, RZ, UR7, R2 ;  /* 0x00000007ff027c19 */ /* 0x000fe40008011602 */
[----:B------:R-:W-:Y:S02]  /*11d0*/  LOP3.LUT R6, R6, R65, RZ, 0x3c, !PT ;  /* 0x0000004106067212 */ /* 0x000fe400078e3cff */
[----:B------:R-:W-:-:S02]  /*11e0*/  ISETP.NE.AND P1, PT, R4, 0x7fffffff, PT ;  /* 0x7fffffff0400780c */ /* 0x000fc40003f25270 */
[----:B------:R-:W-:Y:S02]  /*11f0*/  ISETP.NE.AND P4, PT, R47, 0x7fffffff, PT ;  /* 0x7fffffff2f00780c */ /* 0x000fe40003f85270 */
[----:B------:R-:W-:Y:S02]  /*1200*/  ISETP.NE.AND P2, PT, R7, 0x7fffffff, PT ;  /* 0x7fffffff0700780c */ /* 0x000fe40003f45270 */
[----:B0-----:R-:W-:Y:S02]  /*1210*/  SEL R0, R28, 0x80000000, P0 ;  /* 0x800000001c007807 */ /* 0x001fe40000000000 */
[----:B------:R-:W-:Y:S02]  /*1220*/  LOP3.LUT R29, R2, UR4, RZ, 0x30, !PT ;  /* 0x00000004021d7c12 */ /* 0x000fe4000f8e30ff */
[----:B------:R-:W-:Y:S02]  /*1230*/  ISETP.NE.AND P0, PT, R6, 0x7fffffff, PT ;  /* 0x7fffffff0600780c */ /* 0x000fe40003f05270 */
[----:B------:R-:W-:Y:S01]  /*1240*/  SEL R4, R4, 0x80000000, P1 ;  /* 0x8000000004047807 */ /* 0x000fe20000800000 */
[----:B------:R-:W-:Y:S01]  /*1250*/  IMAD R2, R29, 0x4, R3 ;  /* 0x000000041d027824 */ /* 0x000fe200078e0203 */
[----:B------:R-:W-:-:S02]  /*1260*/  SEL R8, R47, 0x80000000, P4 ;  /* 0x800000002f087807 */ /* 0x000fc40002000000 */
[----:B------:R-:W-:Y:S02]  /*1270*/  SEL R7, R7, 0x80000000, P2 ;  /* 0x8000000007077807 */ /* 0x000fe40001000000 */
[----:B------:R-:W-:Y:S01]  /*1280*/  SHF.R.U32.HI R0, RZ, UR7, R0 ;  /* 0x00000007ff007c19 */ /* 0x000fe20008011600 */
[----:B------:R0:W-:Y:S01]  /*1290*/  ATOMS.POPC.INC.32 RZ, [R2+URZ] ;  /* 0x0000000002ff7f8c */ /* 0x0001e2000d8000ff */
[----:B------:R-:W-:Y:S02]  /*12a0*/  SEL R6, R6, 0x80000000, P0 ;  /* 0x8000000006067807 */ /* 0x000fe40000000000 */
[----:B------:R-:W-:Y:S02]  /*12b0*/  SHF.R.U32.HI R4, RZ, UR7, R4 ;  /* 0x00000007ff047c19 */ /* 0x000fe40008011604 */
[----:B------:R-:W-:Y:S02]  /*12c0*/  SHF.R.U32.HI R8, RZ, UR7, R8 ;  /* 0x00000007ff087c19 */ /* 0x000fe40008011608 */
[----:B------:R-:W-:-:S02]  /*12d0*/  SHF.R.U32.HI R7, RZ, UR7, R7 ;  /* 0x00000007ff077c19 */ /* 0x000fc40008011607 */
[----:B------:R-:W-:Y:S02]  /*12e0*/  LOP3.LUT R27, R0, UR4, RZ, 0x30, !PT ;  /* 0x00000004001b7c12 */ /* 0x000fe4000f8e30ff */
[----:B------:R-:W-:Y:S02]  /*12f0*/  SHF.R.U32.HI R6, RZ, UR7, R6 ;  /* 0x00000007ff067c19 */ /* 0x000fe40008011606 */
[----:B------:R-:W-:Y:S01]  /*1300*/  ISETP.GE.AND P4, PT, R59, RZ, PT ;  /* 0x000000ff3b00720c */ /* 0x000fe20003f86270 */
[--C-:B------:R-:W-:Y:S01]  /*1310*/  IMAD R0, R27, 0x4, R3.reuse ;  /* 0x000000041b007824 */ /* 0x100fe200078e0203 */
[----:B------:R-:W-:Y:S02]  /*1320*/  LOP3.LUT R4, R4, UR4, RZ, 0x30, !PT ;  /* 0x0000000404047c12 */ /* 0x000fe4000f8e30ff */
[----:B0-----:R-:W-:Y:S02]  /*1330*/  LOP3.LUT R2, R7, UR4, RZ, 0x30, !PT ;  /* 0x0000000407027c12 */ /* 0x001fe4000f8e30ff */
[----:B------:R-:W-:Y:S01]  /*1340*/  LOP3.LUT R26, R8, UR4, RZ, 0x30, !PT ;  /* 0x00000004081a7c12 */ /* 0x000fe2000f8e30ff */
[--C-:B------:R-:W-:Y:S01]  /*1350*/  IMAD R4, R4, 0x4, R3.reuse ;  /* 0x0000000404047824 */ /* 0x100fe200078e0203 */
[----:B------:R-:W-:Y:S01]  /*1360*/  LOP3.LUT R6, R6, UR4, RZ, 0x30, !PT ;  /* 0x0000000406067c12 */ /* 0x000fe2000f8e30ff */
[--C-:B------:R-:W-:Y:S01]  /*1370*/  IMAD R2, R2, 0x4, R3.reuse ;  /* 0x0000000402027824 */ /* 0x100fe200078e0203 */
[----:B------:R-:W-:Y:S01]  /*1380*/  SEL R8, RZ, 0x7fffffff, !P4 ;  /* 0x7fffffffff087807 */ /* 0x000fe20006000000 */
[----:B------:R0:W-:Y:S01]  /*1390*/  ATOMS.POPC.INC.32 RZ, [R0+URZ] ;  /* 0x0000000000ff7f8c */ /* 0x0001e2000d8000ff */
[----:B------:R-:W-:Y:S01]  /*13a0*/  ISETP.NE.AND P0, PT, R46, 0x7fffffff, PT ;  /* 0x7fffffff2e00780c */ /* 0x000fe20003f05270 */
[--C-:B------:R-:W-:Y:S01]  /*13b0*/  IMAD R6, R6, 0x4, R3.reuse ;  /* 0x0000000406067824 */ /* 0x100fe200078e0203 */
[----:B------:R-:W-:Y:S01]  /*13c0*/  LOP3.LUT R25, R8, R59, RZ, 0x3c, !PT ;  /* 0x0000003b08197212 */ /* 0x000fe200078e3cff */
[----:B------:R-:W-:Y:S01]  /*13d0*/  IMAD R5, R26, 0x4, R3 ;  /* 0x000000041a057824 */ /* 0x000fe200078e0203 */
[----:B------:R-:W-:Y:S01]  /*13e0*/  ISETP.NE.AND P1, PT, R45, 0x7fffffff, PT ;  /* 0x7fffffff2d00780c */ /* 0x000fe20003f25270 */
[----:B------:R1:W-:Y:S01]  /*13f0*/  ATOMS.POPC.INC.32 RZ, [R4+URZ] ;  /* 0x0000000004ff7f8c */ /* 0x0003e2000d8000ff */
[----:B------:R-:W-:-:S02]  /*1400*/  ISETP.NE.AND P2, PT, R44, 0x7fffffff, PT ;  /* 0x7fffffff2c00780c */ /* 0x000fc40003f45270 */
[----:B0-----:R-:W-:Y:S01]  /*1410*/  SEL R0, R46, 0x80000000, P0 ;  /* 0x800000002e007807 */ /* 0x001fe20000000000 */
[----:B------:R0:W-:Y:S01]  /*1420*/  ATOMS.POPC.INC.32 RZ, [R2+URZ] ;  /* 0x0000000002ff7f8c */ /* 0x0001e2000d8000ff */
[----:B------:R-:W-:Y:S02]  /*1430*/  ISETP.NE.AND P0, PT, R25, 0x7fffffff, PT ;  /* 0x7fffffff1900780c */ /* 0x000fe40003f05270 */
[----:B------:R-:W-:Y:S01]  /*1440*/  ISETP.NE.AND P3, PT, R33, 0x7fffffff, PT ;  /* 0x7fffffff2100780c */ /* 0x000fe20003f65270 */
[----:B------:R2:W-:Y:S01]  /*1450*/  ATOMS.POPC.INC.32 RZ, [R6+URZ] ;  /* 0x0000000006ff7f8c */ /* 0x0005e2000d8000ff */
[----:B-1----:R-:W-:Y:S02]  /*1460*/  SEL R4, R45, 0x80000000, P1 ;  /* 0x800000002d047807 */ /* 0x002fe40000800000 */
[----:B------:R-:W-:Y:S01]  /*1470*/  SHF.R.U32.HI R0, RZ, UR7, R0 ;  /* 0x00000007ff007c19 */ /* 0x000fe20008011600 */
[----:B------:R1:W-:Y:S01]  /*1480*/  ATOMS.POPC.INC.32 RZ, [R5+URZ] ;  /* 0x0000000005ff7f8c */ /* 0x0003e2000d8000ff */
[----:B0-----:R-:W-:-:S02]  /*1490*/  SEL R2, R44, 0x80000000, P2 ;  /* 0x800000002c027807 */ /* 0x001fc40001000000 */
[----:B------:R-:W-:Y:S02]  /*14a0*/  ISETP.GE.AND P1, PT, R57, RZ, PT ;  /* 0x000000ff3900720c */ /* 0x000fe40003f26270 */
[----:B--2---:R-:W-:Y:S02]  /*14b0*/  SEL R6, R33, 0x80000000, P3 ;  /* 0x8000000021067807 */ /* 0x004fe40001800000 */
[----:B------:R-:W-:Y:S02]  /*14c0*/  SHF.R.U32.HI R4, RZ, UR7, R4 ;  /* 0x00000007ff047c19 */ /* 0x000fe40008011604 */
[----:B-1----:R-:W-:Y:S02]  /*14d0*/  SEL R5, R25, 0x80000000, P0 ;  /* 0x8000000019057807 */ /* 0x002fe40000000000 */
[----:B------:R-:W-:Y:S02]  /*14e0*/  ISETP.GE.AND P0, PT, R58, RZ, PT ;  /* 0x000000ff3a00720c */ /* 0x000fe40003f06270 */
[----:B------:R-:W-:-:S02]  /*14f0*/  SHF.R.U32.HI R2, RZ, UR7, R2 ;  /* 0x00000007ff027c19 */ /* 0x000fc40008011602 */
[----:B------:R-:W-:Y:S02]  /*1500*/  SEL R19, RZ, 0x7fffffff, !P0 ;  /* 0x7fffffffff137807 */ /* 0x000fe40004000000 */
[----:B------:R-:W-:Y:S02]  /*1510*/  LOP3.LUT R24, R0, UR4, RZ, 0x30, !PT ;  /* 0x0000000400187c12 */ /* 0x000fe4000f8e30ff */
[----:B------:R-:W-:Y:S02]  /*1520*/  ISETP.GE.AND P2, PT, R56, RZ, PT ;  /* 0x000000ff3800720c */ /* 0x000fe40003f46270 */
[----:B------:R-:W-:Y:S01]  /*1530*/  SEL R18, RZ, 0x7fffffff, !P1 ;  /* 0x7fffffffff127807 */ /* 0x000fe20004800000 */
[----:B------:R-:W-:Y:S01]  /*1540*/  IMAD R0, R24, 0x4, R3 ;  /* 0x0000000418007824 */ /* 0x000fe200078e0203 */
[----:B------:R-:W-:Y:S02]  /*1550*/  SHF.R.U32.HI R6, RZ, UR7, R6 ;  /* 0x00000007ff067c19 */ /* 0x000fe40008011606 */
[----:B------:R-:W-:-:S02]  /*1560*/  LOP3.LUT R23, R4, UR4, RZ, 0x30, !PT ;  /* 0x0000000404177c12 */ /* 0x000fc4000f8e30ff */
[----:B------:R-:W-:Y:S01]  /*1570*/  ISETP.GE.AND P3, PT, R55, RZ, PT ;  /* 0x000000ff3700720c */ /* 0x000fe20003f66270 */
[----:B------:R0:W-:Y:S01]  /*1580*/  ATOMS.POPC.INC.32 RZ, [R0+URZ] ;  /* 0x0000000000ff7f8c */ /* 0x0001e2000d8000ff */
[----:B------:R-:W-:Y:S02]  /*1590*/  ISETP.GE.AND P4, PT, R54, RZ, PT ;  /* 0x000000ff3600720c */ /* 0x000fe40003f86270 */
[----:B------:R-:W-:Y:S02]  /*15a0*/  SHF.R.U32.HI R5, RZ, UR7, R5 ;  /* 0x00000007ff057c19 */ /* 0x000fe40008011605 */
[----:B------:R-:W-:Y:S02]  /*15b0*/  LOP3.LUT R19, R19, R58, RZ, 0x3c, !PT ;  /* 0x0000003a13137212 */ /* 0x000fe400078e3cff */
[----:B------:R-:W-:Y:S01]  /*15c0*/  LOP3.LUT R22, R2, UR4, RZ, 0x30, !PT ;  /* 0x0000000402167c12 */ /* 0x000fe2000f8e30ff */
[----:B------:R-:W-:Y:S01]  /*15d0*/  IMAD R2, R23, 0x4, R3 ;  /* 0x0000000417027824 */ /* 0x000fe200078e0203 */
[----:B------:R-:W-:-:S02]  /*15e0*/  SEL R17, RZ, 0x7fffffff, !P2 ;  /* 0x7fffffffff117807 */ /* 0x000fc40005000000 */
[----:B------:R-:W-:Y:S01]  /*15f0*/  LOP3.LUT R18, R18, R57, RZ, 0x3c, !PT ;  /* 0x0000003912127212 */ /* 0x000fe200078e3cff */
[--C-:B------:R-:W-:Y:S01]  /*1600*/  IMAD R4, R22, 0x4, R3.reuse ;  /* 0x0000000416047824 */ /* 0x100fe200078e0203 */
[----:B------:R-:W-:Y:S01]  /*1610*/  LOP3.LUT R21, R6, UR4, RZ, 0x30, !PT ;  /* 0x0000000406157c12 */ /* 0x000fe2000f8e30ff */
[----:B------:R1:W-:Y:S01]  /*1620*/  ATOMS.POPC.INC.32 RZ, [R2+URZ] ;  /* 0x0000000002ff7f8c */ /* 0x0003e2000d8000ff */
[----:B------:R-:W-:Y:S02]  /*1630*/  SEL R16, RZ, 0x7fffffff, !P3 ;  /* 0x7fffffffff107807 */ /* 0x000fe40005800000 */
[----:B------:R-:W-:Y:S01]  /*1640*/  SEL R15, RZ, 0x7fffffff, !P4 ;  /* 0x7fffffffff0f7807 */ /* 0x000fe20006000000 */
[----:B------:R2:W-:Y:S01]  /*1650*/  ATOMS.POPC.INC.32 RZ, [R4+URZ] ;  /* 0x0000000004ff7f8c */ /* 0x0005e2000d8000ff */
[----:B------:R-:W-:Y:S01]  /*1660*/  LOP3.LUT R20, R5, UR4, RZ, 0x30, !PT ;  /* 0x0000000405147c12 */ /* 0x000fe2000f8e30ff */
[----:B------:R-:W-:Y:S01]  /*1670*/  IMAD R5, R21, 0x4, R3 ;  /* 0x0000000415057824 */ /* 0x000fe200078e0203 */
[----:B------:R-:W-:-:S02]  /*1680*/  ISETP.NE.AND P0, PT, R19, 0x7fffffff, PT ;  /* 0x7fffffff1300780c */ /* 0x000fc40003f05270 */
[----:B------:R-:W-:Y:S01]  /*1690*/  LOP3.LUT R17, R17, R56, RZ, 0x3c, !PT ;  /* 0x0000003811117212 */ /* 0x000fe200078e3cff */
[----:B------:R-:W-:Y:S01]  /*16a0*/  IMAD R6, R20, 0x4, R3 ;  /* 0x0000000414067824 */ /* 0x000fe200078e0203 */
[----:B------:R-:W-:Y:S01]  /*16b0*/  ISETP.NE.AND P1, PT, R18, 0x7fffffff, PT ;  /* 0x7fffffff1200780c */ /* 0x000fe20003f25270 */
[----:B------:R3:W-:Y:S01]  /*16c0*/  ATOMS.POPC.INC.32 RZ, [R5+URZ] ;  /* 0x0000000005ff7f8c */ /* 0x0007e2000d8000ff */
[----:B------:R-:W-:Y:S02]  /*16d0*/  LOP3.LUT R16, R16, R55, RZ, 0x3c, !PT ;  /* 0x0000003710107212 */ /* 0x000fe400078e3cff */
[----:B------:R-:W-:Y:S01]  /*16e0*/  LOP3.LUT R15, R15, R54, RZ, 0x3c, !PT ;  /* 0x000000360f0f7212 */ /* 0x000fe200078e3cff */
[----:B------:R4:W-:Y:S01]  /*16f0*/  ATOMS.POPC.INC.32 RZ, [R6+URZ] ;  /* 0x0000000006ff7f8c */ /* 0x0009e2000d8000ff */
[----:B0-----:R-:W-:Y:S02]  /*1700*/  SEL R0, R19, 0x80000000, P0 ;  /* 0x8000000013007807 */ /* 0x001fe40000000000 */
[----:B------:R-:W-:-:S02]  /*1710*/  ISETP.NE.AND P0, PT, R17, 0x7fffffff, PT ;  /* 0x7fffffff1100780c */ /* 0x000fc40003f05270 */
[----:B-1----:R-:W-:Y:S02]  /*1720*/  SEL R2, R18, 0x80000000, P1 ;  /* 0x8000000012027807 */ /* 0x002fe40000800000 */
[----:B------:R-:W-:Y:S02]  /*1730*/  ISETP.NE.AND P2, PT, R16, 0x7fffffff, PT ;  /* 0x7fffffff1000780c */ /* 0x000fe40003f45270 */
[----:B------:R-:W-:Y:S02]  /*1740*/  ISETP.NE.AND P1, PT, R15, 0x7fffffff, PT ;  /* 0x7fffffff0f00780c */ /* 0x000fe40003f25270 */
[----:B------:R-:W-:Y:S02]  /*1750*/  SHF.R.U32.HI R0, RZ, UR7, R0 ;  /* 0x00000007ff007c19 */ /* 0x000fe40008011600 */
[----:B--2---:R-:W-:Y:S02]  /*1760*/  SEL R4, R17, 0x80000000, P0 ;  /* 0x8000000011047807 */ /* 0x004fe40000000000 */
[----:B------:R-:W-:-:S02]  /*1770*/  SHF.R.U32.HI R2, RZ, UR7, R2 ;  /* 0x00000007ff027c19 */ /* 0x000fc40008011602 */
[----:B---3--:R-:W-:Y:S02]  /*1780*/  SEL R5, R16, 0x80000000, P2 ;  /* 0x8000000010057807 */ /* 0x008fe40001000000 */
[----:B----4-:R-:W-:Y:S02]  /*1790*/  SEL R6, R15, 0x80000000, P1 ;  /* 0x800000000f067807 */ /* 0x010fe40000800000 */
[----:B------:R-:W-:Y:S02]  /*17a0*/  LOP3.LUT R14, R0, UR4, RZ, 0x30, !PT ;  /* 0x00000004000e7c12 */ /* 0x000fe4000f8e30ff */
[----:B------:R-:W-:Y:S02]  /*17b0*/  SHF.R.U32.HI R4, RZ, UR7, R4 ;  /* 0x00000007ff047c19 */ /* 0x000fe40008011604 */
[----:B------:R-:W-:Y:S01]  /*17c0*/  LOP3.LUT R13, R2, UR4, RZ, 0x30, !PT ;  /* 0x00000004020d7c12 */ /* 0x000fe2000f8e30ff */
[----:B------:R-:W-:Y:S01]  /*17d0*/  IMAD R0, R14, 0x4, R3 ;  /* 0x000000040e007824 */ /* 0x000fe200078e0203 */
[----:B------:R-:W-:-:S02]  /*17e0*/  SHF.R.U32.HI R5, RZ, UR7, R5 ;  /* 0x00000007ff057c19 */ /* 0x000fc40008011605 */
[----:B------:R-:W-:Y:S01]  /*17f0*/  SHF.R.U32.HI R6, RZ, UR7, R6 ;  /* 0x00000007ff067c19 */ /* 0x000fe20008011606 */
[--C-:B------:R-:W-:Y:S01]  /*1800*/  IMAD R2, R13, 0x4, R3.reuse ;  /* 0x000000040d027824 */ /* 0x100fe200078e0203 */
[----:B------:R-:W-:Y:S01]  /*1810*/  ISETP.GE.AND P0, PT, R53, RZ, PT ;  /* 0x000000ff3500720c */ /* 0x000fe20003f06270 */
[----:B------:R0:W-:Y:S01]  /*1820*/  ATOMS.POPC.INC.32 RZ, [R0+URZ] ;  /* 0x0000000000ff7f8c */ /* 0x0001e2000d8000ff */
[----:B------:R-:W-:Y:S02]  /*1830*/  ISETP.GE.AND P1, PT, R52, RZ, PT ;  /* 0x000000ff3400720c */ /* 0x000fe40003f26270 */
[----:B------:R-:W-:Y:S01]  /*1840*/  LOP3.LUT R12, R4, UR4, RZ, 0x30, !PT ;  /* 0x00000004040c7c12 */ /* 0x000fe2000f8e30ff */
[----:B------:R1:W-:Y:S01]  /*1850*/  ATOMS.POPC.INC.32 RZ, [R2+URZ] ;  /* 0x0000000002ff7f8c */ /* 0x0003e2000d8000ff */
[----:B------:R-:W-:Y:S02]  /*1860*/  LOP3.LUT R11, R5, UR4, RZ, 0x30, !PT ;  /* 0x00000004050b7c12 */ /* 0x000fe4000f8e30ff */
[----:B------:R-:W-:Y:S01]  /*1870*/  LOP3.LUT R10, R6, UR4, RZ, 0x30, !PT ;  /* 0x00000004060a7c12 */ /* 0x000fe2000f8e30ff */
[--C-:B------:R-:W-:Y:S01]  /*1880*/  IMAD R4, R12, 0x4, R3.reuse ;  /* 0x000000040c047824 */ /* 0x100fe200078e0203 */
[----:B------:R-:W-:Y:S01]  /*1890*/  SEL R6, RZ, 0x7fffffff, !P0 ;  /* 0x7fffffffff067807 */ /* 0x000fe20004000000 */
[--C-:B------:R-:W-:Y:S01]  /*18a0*/  IMAD R5, R11, 0x4, R3.reuse ;  /* 0x000000040b057824 */ /* 0x100fe200078e0203 */
[----:B------:R-:W-:Y:S01]  /*18b0*/  ISETP.GE.AND P0, PT, R51, RZ, PT ;  /* 0x000000ff3300720c */ /* 0x000fe20003f06270 */
[----:B0-----:R-:W-:Y:S01]  /*18c0*/  IMAD R0, R10, 0x4, R3 ;  /* 0x000000040a007824 */ /* 0x001fe200078e0203 */
[----:B------:R-:W-:Y:S01]  /*18d0*/  SEL R7, RZ, 0x7fffffff, !P1 ;  /* 0x7fffffffff077807 */ /* 0x000fe20004800000 */
[----:B------:R-:W-:Y:S01]  /*18e0*/  ATOMS.POPC.INC.32 RZ, [R4+URZ] ;  /* 0x0000000004ff7f8c */ /* 0x000fe2000d8000ff */
[----:B------:R-:W-:-:S02]  /*18f0*/  LOP3.LUT R9, R6, R53, RZ, 0x3c, !PT ;  /* 0x0000003506097212 */ /* 0x000fc400078e3cff */
[----:B-1----:R-:W-:Y:S01]  /*1900*/  SEL R2, RZ, 0x7fffffff, !P0 ;  /* 0x7fffffffff027807 */ /* 0x002fe20004000000 */
[----:B------:R0:W-:Y:S01]  /*1910*/  ATOMS.POPC.INC.32 RZ, [R5+URZ] ;  /* 0x0000000005ff7f8c */ /* 0x0001e2000d8000ff */
[----:B------:R-:W-:Y:S02]  /*1920*/  LOP3.LUT R8, R7, R52, RZ, 0x3c, !PT ;  /* 0x0000003407087212 */ /* 0x000fe400078e3cff */
[----:B------:R-:W-:Y:S01]  /*1930*/  ISETP.GE.AND P2, PT, R50, RZ, PT ;  /* 0x000000ff3200720c */ /* 0x000fe20003f46270 */
[----:B------:R1:W-:Y:S01]  /*1940*/  ATOMS.POPC.INC.32 RZ, [R0+URZ] ;  /* 0x0000000000ff7f8c */ /* 0x0003e2000d8000ff */
[----:B------:R-:W-:Y:S02]  /*1950*/  ISETP.GE.AND P3, PT, R49, RZ, PT ;  /* 0x000000ff3100720c */ /* 0x000fe40003f66270 */
[----:B------:R-:W-:Y:S02]  /*1960*/  ISETP.NE.AND P0, PT, R9, 0x7fffffff, PT ;  /* 0x7fffffff0900780c */ /* 0x000fe40003f05270 */
[----:B------:R-:W-:-:S02]  /*1970*/  LOP3.LUT R7, R2, R51, RZ, 0x3c, !PT ;  /* 0x0000003302077212 */ /* 0x000fc400078e3cff */
[C---:B------:R-:W-:Y:S02]  /*1980*/  ISETP.NE.AND P1, PT, R8.reuse, 0x7fffffff, PT ;  /* 0x7fffffff0800780c */ /* 0x040fe40003f25270 */
[----:B0-----:R-:W-:Y:S02]  /*1990*/  SEL R5, RZ, 0x7fffffff, !P2 ;  /* 0x7fffffffff057807 */ /* 0x001fe40005000000 */
[----:B------:R-:W-:Y:S02]  /*19a0*/  SEL R36, RZ, 0x7fffffff, !P3 ;  /* 0x7fffffffff247807 */ /* 0x000fe40005800000 */
[----:B------:R-:W-:Y:S02]  /*19b0*/  SEL R2, R9, 0x80000000, P0 ;  /* 0x8000000009027807 */ /* 0x000fe40000000000 */
[----:B------:R-:W-:Y:S02]  /*19c0*/  ISETP.NE.AND P0, PT, R7, 0x7fffffff, PT ;  /* 0x7fffffff0700780c */ /* 0x000fe40003f05270 */
[----:B------:R-:W-:-:S02]  /*19d0*/  SEL R4, R8, 0x80000000, P1 ;  /* 0x8000000008047807 */ /* 0x000fc40000800000 */
[----:B------:R-:W-:Y:S02]  /*19e0*/  LOP3.LUT R6, R5, R50, RZ, 0x3c, !PT ;  /* 0x0000003205067212 */ /* 0x000fe400078e3cff */
[----:B------:R-:W-:Y:S02]  /*19f0*/  LOP3.LUT R5, R36, R49, RZ, 0x3c, !PT ;  /* 0x0000003124057212 */ /* 0x000fe400078e3cff */
[----:B------:R-:W-:Y:S02]  /*1a00*/  SHF.R.U32.HI R2, RZ, UR7, R2 ;  /* 0x00000007ff027c19 */ /* 0x000fe40008011602 */
[----:B-1----:R-:W-:Y:S02]  /*1a10*/  SEL R0, R7, 0x80000000, P0 ;  /* 0x8000000007007807 */ /* 0x002fe40000000000 */
[----:B------:R-:W-:Y:S02]  /*1a20*/  SHF.R.U32.HI R4, RZ, UR7, R4 ;  /* 0x00000007ff047c19 */ /* 0x000fe40008011604 */
[----:B------:R-:W-:-:S02]  /*1a30*/  ISETP.NE.AND P0, PT, R6, 0x7fffffff, PT ;  /* 0x7fffffff0600780c */ /* 0x000fc40003f05270 */
[C---:B------:R-:W-:Y:S02]  /*1a40*/  ISETP.NE.AND P1, PT, R5.reuse, 0x7fffffff, PT ;  /* 0x7fffffff0500780c */ /* 0x040fe40003f25270 */
[----:B------:R-:W-:Y:S02]  /*1a50*/  LOP3.LUT R2, R2, UR4, RZ, 0x30, !PT ;  /* 0x0000000402027c12 */ /* 0x000fe4000f8e30ff */
[----:B------:R-:W-:Y:S02]  /*1a60*/  ISETP.NE.AND P2, PT, R32, 0x7fffffff, PT ;  /* 0x7fffffff2000780c */ /* 0x000fe40003f45270 */
[----:B------:R-:W-:Y:S01]  /*1a70*/  LOP3.LUT R4, R4, UR4, RZ, 0x30, !PT ;  /* 0x0000000404047c12 */ /* 0x000fe2000f8e30ff */
[--C-:B------:R-:W-:Y:S01]  /*1a80*/  IMAD R2, R2, 0x4, R3.reuse ;  /* 0x0000000402027824 */ /* 0x100fe200078e0203 */
[----:B------:R-:W-:Y:S02]  /*1a90*/  SHF.R.U32.HI R0, RZ, UR7, R0 ;  /* 0x00000007ff007c19 */ /* 0x000fe40008011600 */
[----:B------:R-:W-:Y:S01]  /*1aa0*/  SEL R36, R6, 0x80000000, P0 ;  /* 0x8000000006247807 */ /* 0x000fe20000000000 */
[----:B------:R-:W-:Y:S01]  /*1ab0*/  IMAD R4, R4, 0x4, R3 ;  /* 0x0000000404047824 */ /* 0x000fe200078e0203 */
[----:B------:R-:W-:Y:S01]  /*1ac0*/  SEL R37, R5, 0x80000000, P1 ;  /* 0x8000000005257807 */ /* 0x000fe20000800000 */
[----:B------:R0:W-:Y:S01]  /*1ad0*/  ATOMS.POPC.INC.32 RZ, [R2+URZ] ;  /* 0x0000000002ff7f8c */ /* 0x0001e2000d8000ff */
[----:B------:R-:W-:-:S02]  /*1ae0*/  SEL R38, R32, 0x80000000, P2 ;  /* 0x8000000020267807 */ /* 0x000fc40001000000 */
[----:B------:R-:W-:Y:S01]  /*1af0*/  LOP3.LUT R0, R0, UR4, RZ, 0x30, !PT ;  /* 0x0000000400007c12 */ /* 0x000fe2000f8e30ff */
[----:B------:R1:W-:Y:S01]  /*1b00*/  ATOMS.POPC.INC.32 RZ, [R4+URZ] ;  /* 0x0000000004ff7f8c */ /* 0x0003e2000d8000ff */
[----:B------:R-:W-:Y:S02]  /*1b10*/  SHF.R.U32.HI R36, RZ, UR7, R36 ;  /* 0x00000007ff247c19 */ /* 0x000fe40008011624 */
[----:B------:R-:W-:Y:S01]  /*1b20*/  SHF.R.U32.HI R37, RZ, UR7, R37 ;  /* 0x00000007ff257c19 */ /* 0x000fe20008011625 */
[--C-:B------:R-:W-:Y:S01]  /*1b30*/  IMAD R0, R0, 0x4, R3.reuse ;  /* 0x0000000400007824 */ /* 0x100fe200078e0203 */
[----:B------:R-:W-:Y:S02]  /*1b40*/  SHF.R.U32.HI R38, RZ, UR7, R38 ;  /* 0x00000007ff267c19 */ /* 0x000fe40008011626 */
[----:B------:R-:W-:Y:S02]  /*1b50*/  LOP3.LUT R36, R36, UR4, RZ, 0x30, !PT ;  /* 0x0000000424247c12 */ /* 0x000fe4000f8e30ff */
[----:B0-----:R-:W-:Y:S01]  /*1b60*/  LOP3.LUT R2, R37, UR4, RZ, 0x30, !PT ;  /* 0x0000000425027c12 */ /* 0x001fe2000f8e30ff */
[----:B------:R0:W-:Y:S01]  /*1b70*/  ATOMS.POPC.INC.32 RZ, [R0+URZ] ;  /* 0x0000000000ff7f8c */ /* 0x0001e2000d8000ff */
[----:B------:R-:W-:Y:S01]  /*1b80*/  ISETP.GT.U32.AND P5, PT, R35, 0xff, PT ;  /* 0x000000ff2300780c */ /* 0x000fe20003fa4070 */
[--C-:B------:R-:W-:Y:S01]  /*1b90*/  IMAD R36, R36, 0x4, R3.reuse ;  /* 0x0000000424247824 */ /* 0x100fe200078e0203 */
[----:B-1----:R-:W-:Y:S01]  /*1ba0*/  LOP3.LUT R4, R38, UR4, RZ, 0x30, !PT ;  /* 0x0000000426047c12 */ /* 0x002fe2000f8e30ff */
[--C-:B------:R-:W-:Y:S01]  /*1bb0*/  IMAD R37, R2, 0x4, R3.reuse ;  /* 0x0000000402257824 */ /* 0x100fe200078e0203 */
[----:B------:R-:W-:Y:S01]  /*1bc0*/  P2R R74, PR, RZ, 0x20 ;  /* 0x00000020ff4a7803 */ /* 0x000fe20000000000 */
[----:B------:R-:W-:Y:S01]  /*1bd0*/  IMAD.MOV.U32 R2, RZ, RZ, RZ ;  /* 0x000000ffff027224 */ /* 0x000fe200078e00ff */
[----:B------:R1:W-:Y:S01]  /*1be0*/  ATOMS.POPC.INC.32 RZ, [R36+URZ] ;  /* 0x0000000024ff7f8c */ /* 0x0003e2000d8000ff */
[----:B0-----:R-:W-:-:S02]  /*1bf0*/  IMAD R0, R4, 0x4, R3 ;  /* 0x0000000404007824 */ /* 0x001fc400078e0203 */
[----:B------:R-:W-:Y:S01]  /*1c00*/  IMAD R3, R35, 0x4, R77 ;  /* 0x0000000423037824 */ /* 0x000fe200078e024d */
[----:B------:R1:W-:Y:S04]  /*1c10*/  ATOMS.POPC.INC.32 RZ, [R37+URZ] ;  /* 0x0000000025ff7f8c */ /* 0x0003e8000d8000ff */
[----:B------:R1:W-:Y:S01]  /*1c20*/  ATOMS.POPC.INC.32 RZ, [R0+URZ] ;  /* 0x0000000000ff7f8c */ /* 0x0003e2000d8000ff */
[----:B------:R-:W-:Y:S06]  /*1c30*/  BAR.SYNC.DEFER_BLOCKING 0x0 ;  /* 0x0000000000007b1d */ /* 0x000fec0000010000 */
[----:B------:R-:W-:Y:S05]  /*1c40*/  @P5 BRA `(.L_x_396) ;  /* 0x00000000008c5947 */ /* 0x000fea0003800000 */
[----:B-1----:R-:W0:Y:S04]  /*1c50*/  LDS R0, [R3] ;  /* 0x0000000003007984 */ /* 0x002e280000000800 */
[----:B------:R-:W1:Y:S04]  /*1c60*/  LDS R37, [R3+0x400] ;  /* 0x0004000003257984 */ /* 0x000e680000000800 */
[----:B------:R-:W2:Y:S04]  /*1c70*/  LDS R41, [R3+0x800] ;  /* 0x0008000003297984 */ /* 0x000ea80000000800 */
[----:B------:R-:W3:Y:S04]  /*1c80*/  LDS R43, [R3+0xc00] ;  /* 0x000c0000032b7984 */ /* 0x000ee80000000800 */
[----:B------:R-:W4:Y:S04]  /*1c90*/  LDS R2, [R3+0x1000] ;  /* 0x0010000003027984 */ /* 0x000f280000000800 */
[----:B------:R-:W-:Y:S04]  /*1ca0*/  LDS R36, [R3+0x2000] ;  /* 0x0020000003247984 */ /* 0x000fe80000000800 */
[----:B------:R-:W-:Y:S04]  /*1cb0*/  STS [R3], RZ ;  /* 0x000000ff03007388 */ /* 0x000fe80000000800 */
[----:B0-----:R-:W-:Y:S01]  /*1cc0*/  STS [R3+0x400], R0 ;  /* 0x0004000003007388 */ /* 0x001fe20000000800 */
[----:B-1----:R-:W-:-:S03]  /*1cd0*/  IMAD.IADD R38, R0, 0x1, R37 ;  /* 0x0000000100267824 */ /* 0x002fc600078e0225 */
[----:B------:R-:W-:Y:S01]  /*1ce0*/  LDS R37, [R3+0x1c00] ;  /* 0x001c000003257984 */ /* 0x000fe20000000800 */
[----:B--2---:R-:W-:-:S03]  /*1cf0*/  IMAD.IADD R42, R38, 0x1, R41 ;  /* 0x00000001262a7824 */ /* 0x004fc600078e0229 */
[----:B------:R-:W-:Y:S01]  /*1d00*/  LDS R0, [R3+0x2800] ;  /* 0x0028000003007984 */ /* 0x000fe20000000800 */
[----:B---3--:R-:W-:-:S03]  /*1d10*/  IMAD.IADD R76, R42, 0x1, R43 ;  /* 0x000000012a4c7824 */ /* 0x008fc600078e022b */
[----:B------:R-:W0:Y:S01]  /*1d20*/  LDS R43, [R3+0x1400] ;  /* 0x00140000032b7984 */ /* 0x000e220000000800 */
[----:B----4-:R-:W-:-:S03]  /*1d30*/  IMAD.IADD R41, R76, 0x1, R2 ;  /* 0x000000014c297824 */ /* 0x010fc600078e0202 */
[----:B------:R-:W-:Y:S04]  /*1d40*/  STS [R3+0xc00], R42 ;  /* 0x000c002a03007388 */ /* 0x000fe80000000800 */
[----:B------:R-:W1:Y:S04]  /*1d50*/  LDS R42, [R3+0x1800] ;  /* 0x00180000032a7984 */ /* 0x000e680000000800 */
[----:B------:R-:W2:Y:S04]  /*1d60*/  LDS R2, [R3+0x2400] ;  /* 0x0024000003027984 */ /* 0x000ea80000000800 */
[----:B------:R-:W-:Y:S04]  /*1d70*/  STS [R3+0x800], R38 ;  /* 0x0008002603007388 */ /* 0x000fe80000000800 */
[----:B------:R-:W3:Y:S04]  /*1d80*/  LDS R38, [R3+0x2c00] ;  /* 0x002c000003267984 */ /* 0x000ee80000000800 */
[----:B------:R2:W-:Y:S04]  /*1d90*/  STS [R3+0x1000], R76 ;  /* 0x0010004c03007388 */ /* 0x0005e80000000800 */
[----:B------:R4:W-:Y:S01]  /*1da0*/  STS [R3+0x1400], R41 ;  /* 0x0014002903007388 */ /* 0x0009e20000000800 */
[----:B0-----:R-:W-:-:S05]  /*1db0*/  IMAD.IADD R43, R41, 0x1, R43 ;  /* 0x00000001292b7824 */ /* 0x001fca00078e022b */
[----:B------:R4:W-:Y:S01]  /*1dc0*/  STS [R3+0x1800], R43 ;  /* 0x0018002b03007388 */ /* 0x0009e20000000800 */
[----:B-1----:R-:W-:-:S04]  /*1dd0*/  IMAD.IADD R42, R43, 0x1, R42 ;  /* 0x000000012b2a7824 */ /* 0x002fc800078e022a */
[----:B------:R-:W-:Y:S01]  /*1de0*/  IMAD.IADD R37, R42, 0x1, R37 ;  /* 0x000000012a257824 */ /* 0x000fe200078e0225 */
[----:B------:R4:W-:Y:S03]  /*1df0*/  STS [R3+0x1c00], R42 ;  /* 0x001c002a03007388 */ /* 0x0009e60000000800 */
[----:B------:R-:W-:Y:S01]  /*1e00*/  IMAD.IADD R36, R37, 0x1, R36 ;  /* 0x0000000125247824 */ /* 0x000fe200078e0224 */
[----:B------:R4:W-:Y:S03]  /*1e10*/  STS [R3+0x2000], R37 ;  /* 0x0020002503007388 */ /* 0x0009e60000000800 */
[----:B--2---:R-:W-:Y:S01]  /*1e20*/  IMAD.IADD R76, R36, 0x1, R2 ;  /* 0x00000001244c7824 */ /* 0x004fe200078e0202 */
[----:B------:R4:W-:Y:S03]  /*1e30*/  STS [R3+0x2400], R36 ;  /* 0x0024002403007388 */ /* 0x0009e60000000800 */
[----:B------:R-:W-:Y:S01]  /*1e40*/  IMAD.IADD R0, R76, 0x1, R0 ;  /* 0x000000014c007824 */ /* 0x000fe200078e0200 */
[----:B------:R4:W-:Y:S03]  /*1e50*/  STS [R3+0x2800], R76 ;  /* 0x0028004c03007388 */ /* 0x0009e60000000800 */
[----:B---3--:R-:W-:Y:S01]  /*1e60*/  IMAD.IADD R2, R0, 0x1, R38 ;  /* 0x0000000100027824 */ /* 0x008fe200078e0226 */
[----:B------:R4:W-:Y:S06]  /*1e70*/  STS [R3+0x2c00], R0 ;  /* 0x002c000003007388 */ /* 0x0009ec0000000800 */
.L_x_396:
[----:B------:R-:W-:Y:S05]  /*1e80*/  BSYNC.RECONVERGENT B0 ;  /* 0x0000000000007941 */ /* 0x000fea0003800200 */
.L_x_395:
[----:B-1--4-:R-:W0:Y:S01]  /*1e90*/  LDC.64 R36, c[0x0][0x380] ;  /* 0x0000e000ff247b82 */ /* 0x012e220000000a00 */
[----:B------:R-:W1:Y:S01]  /*1ea0*/  LDCU.64 UR10, c[0x0][0x3b8] ;  /* 0x00007700ff0a77ac */ /* 0x000e620008000a00 */
[C---:B------:R-:W-:Y:S01]  /*1eb0*/  ISETP.NE.AND P0, PT, R2.reuse, 0x2280, PT ;  /* 0x000022800200780c */ /* 0x040fe20003f05270 */
[----:B------:R-:W-:Y:S01]  /*1ec0*/  IMAD R0, R75, 0x100, R35 ;  /* 0x000001004b007824 */ /* 0x000fe200078e0223 */
[----:B------:R-:W-:Y:S02]  /*1ed0*/  @!P5 LOP3.LUT R76, R2, 0x40000000, RZ, 0xfc, !PT ;  /* 0x40000000024cd812 */ /* 0x000fe400078efcff */
[----:B------:R-:W-:Y:S02]  /*1ee0*/  ISETP.LT.U32.AND P0, PT, R35, 0x100, !P0 ;  /* 0x000001002300780c */ /* 0x000fe40004701070 */
[----:B------:R-:W2:Y:S01]  /*1ef0*/  LDC.64 R42, c[0x0][0x398] ;  /* 0x0000e600ff2a7b82 */ /* 0x000ea20000000a00 */
[----:B-1----:R-:W-:-:S04]  /*1f00*/  LEA R38, P1, R39, UR10, 0x2 ;  /* 0x0000000a27267c11 */ /* 0x002fc8000f8210ff */
[----:B------:R-:W-:Y:S01]  /*1f10*/  LEA.HI.X R39, R39, UR11, R40, 0x2, P1 ;  /* 0x0000000b27277c11 */ /* 0x000fe200088f1428 */
[----:B0-----:R-:W-:Y:S02]  /*1f20*/  IMAD.WIDE R36, R0, 0x4, R36 ;  /* 0x0000000400247825 */ /* 0x001fe400078e0224 */
[----:B------:R-:W0:Y:S03]  /*1f30*/  LDC.64 R40, c[0x0][0x390] ;  /* 0x0000e400ff287b82 */ /* 0x000e260000000a00 */
        /* <DEDUP_REMOVED lines=20> */
.L_x_405:
[----:B------:R-:W0:Y:S01]  /*2080*/  LDC.64 R4, c[0x0][0x380] ;  /* 0x0000e000ff047b82 */ /* 0x000e220000000a00 */
[----:B------:R-:W-:Y:S01]  /*2090*/  VIADD R13, R6, 0xffffffff ;  /* 0xffffffff060d7836 */ /* 0x000fe20000000000 */
[----:B------:R-:W-:Y:S03]  /*20a0*/  BSSY B2, `(.L_x_402) ;  /* 0x0000008000027945 */ /* 0x000fe60003800000 */
[----:B------:R-:W-:-:S04]  /*20b0*/  IMAD R9, R13, 0x100, R35 ;  /* 0x000001000d097824 */ /* 0x000fc800078e0223 */
[----:B0-----:R-:W-:-:S07]  /*20c0*/  IMAD.WIDE R4, R9, 0x4, R4 ;  /* 0x0000000409047825 */ /* 0x001fce00078e0204 */
.L_x_403:
[----:B------:R-:W-:Y:S05]  /*20d0*/  YIELD ;  /* 0x0000000000007946 */ /* 0x000fea0003800000 */
[----:B------:R0:W-:Y:S06]  /*20e0*/  MEMBAR.SC.CTA ;  /* 0x0000000000007992 */ /* 0x0001ec0000000000 */
[----:B0-----:R-:W2:Y:S02]  /*20f0*/  LDG.E.STRONG.SYS R8, desc[UR8][R4.64] ;  /* 0x0000000804087981 */ /* 0x001ea4000c1f5900 */
[----:B--2---:R-:W-:-:S13]  /*2100*/  ISETP.NE.AND P0, PT, R8, RZ, PT ;  /* 0x000000ff0800720c */ /* 0x004fda0003f05270 */
[----:B------:R-:W-:Y:S05]  /*2110*/  @!P0 BRA `(.L_x_403) ;  /* 0xfffffffc00ec8947 */ /* 0x000fea000383ffff */
[----:B------:R-:W-:Y:S05]  /*2120*/  BSYNC B2 ;  /* 0x0000000000027941 */ /* 0x000fea0003800000 */
.L_x_402:
[----:B------:R-:W-:Y:S01]  /*2130*/  BSSY.RECONVERGENT B2, `(.L_x_404) ;  /* 0x0000006000027945 */ /* 0x000fe20003800200 */
[C---:B------:R-:W-:Y:S02]  /*2140*/  ISETP.GT.AND P0, PT, R8.reuse, -0x1, PT ;  /* 0xffffffff0800780c */ /* 0x040fe40003f04270 */
[----:B------:R-:W-:Y:S01]  /*2150*/  LOP3.LUT R8, R8, 0x3fffffff, RZ, 0xc0, !PT ;  /* 0x3fffffff08087812 */ /* 0x000fe200078ec0ff */
[----:B------:R-:W-:Y:S05]  /*2160*/  WARPSYNC.EXCLUSIVE R0 ;  /* 0x0000000000007348 */ /* 0x000fea0003a00000 */
[----:B------:R-:W-:-:S05]  /*2170*/  IMAD.IADD R7, R8, 0x1, R7 ;  /* 0x0000000108077824 */ /* 0x000fca00078e0207 */
[----:B------:R-:W-:-:S07]  /*2180*/  VOTE.ANY R0, PT, P0 ;  /* 0x0000000000007806 */ /* 0x000fce00000e0100 */
[----:B------:R-:W-:Y:S05]  /*2190*/  BSYNC.RECONVERGENT B2 ;  /* 0x0000000000027941 */ /* 0x000fea0003800200 */
.L_x_404:
[----:B------:R-:W-:Y:S01]  /*21a0*/  ISETP.GT.U32.AND P1, PT, R6, 0x1, PT ;  /* 0x000000010600780c */ /* 0x000fe20003f24070 */
[----:B------:R-:W-:-:S12]  /*21b0*/  IMAD.MOV.U32 R6, RZ, RZ, R13 ;  /* 0x000000ffff067224 */ /* 0x000fd800078e000d */
[----:B------:R-:W-:Y:S05]  /*21c0*/  @P0 BRA P1, `(.L_x_405) ;  /* 0xfffffffc00ac0947 */ /* 0x000fea000083ffff */
[----:B------:R-:W-:Y:S05]  /*21d0*/  BSYNC B0 ;  /* 0x0000000000007941 */ /* 0x000fea0003800000 */
.L_x_401:
[----:B------:R1:W2:Y:S02]  /*21e0*/  LDS R0, [R3+0x8a00] ;  /* 0x008a000003007984 */ /* 0x0002a40000000800 */
.L_x_400:
[----:B------:R-:W-:Y:S02]  /*21f0*/  LOP3.LUT R5, R7, 0x80000000, RZ, 0xfc, !PT ;  /* 0x8000000007057812 */ /* 0x000fe400078efcff */
[----:B0-2---:R-:W-:-:S03]  /*2200*/  IADD3 R0, PT, PT, R0, R7, -R2 ;  /* 0x0000000700007210 */ /* 0x005fc60007ffe802 */
[----:B------:R0:W-:Y:S04]  /*2210*/  STG.E.STRONG.SYS desc[UR8][R36.64], R5 ;  /* 0x0000000524007986 */ /* 0x0001e8000c115908 */
[----:B------:R0:W-:Y:S02]  /*2220*/  STS [R3+0x8a00], R0 ;  /* 0x008a000003007388 */ /* 0x0001e40000000800 */
.L_x_399:
[----:B------:R-:W-:Y:S05]  /*2230*/  BSYNC B1 ;  /* 0x0000000000017941 */ /* 0x000fea0003800000 */
.L_x_398:
[----:B0-----:R-:W0:Y:S01]  /*2240*/  LDC.64 R4, c[0x0][0x390] ;  /* 0x0000e400ff047b82 */ /* 0x001e220000000a00 */
[----:B------:R-:W-:Y:S01]  /*2250*/  VIADD R7, R72, 0x2280 ;  /* 0x0000228048077836 */ /* 0x000fe20000000000 */
[----:B------:R-:W-:Y:S05]  /*2260*/  WARPSYNC.ALL ;  /* 0x0000000000007948 */ /* 0x000fea0003800000 */
[----:B------:R-:W-:Y:S01]  /*2270*/  UMOV UR5, 0x400 ;  /* 0x0000040000057882 */ /* 0x000fe20000000000 */
        /* <DEDUP_REMOVED lines=19> */
[----:B-1----:R-:W-:-:S05]  /*23b0*/  LEA.HI.X R3, R4, UR5, R5, 0x2, P1 ;  /* 0x0000000504037c11 */ /* 0x002fca00088f1405 */
[----:B------:R1:W-:Y:S04]  /*23c0*/  STG.E desc[UR8][R2.64], R70 ;  /* 0x0000004602007986 */ /* 0x0003e8000c101908 */
        /* <DEDUP_REMOVED lines=21> */
[----:B------:R1:W-:Y:S01]  /*2520*/  STG.E desc[UR8][R2.64+0xb00], R48 ;  /* 0x000b003002007986 */ /* 0x0003e2000c101908 */
[----:B------:R-:W-:Y:S05]  /*2530*/  BRA `(.L_x_407) ;  /* 0x0000000400287947 */ /* 0x000fea0003800000 */
.L_x_406:
[----:B------:R-:W0:Y:S01]  /*2540*/  LDCU.64 UR4, c[0x0][0x3a0] ;  /* 0x00007400ff0477ac */ /* 0x000e220008000a00 */
[----:B------:R-:W-:Y:S01]  /*2550*/  IMAD R6, R75, -0x2280, R0 ;  /* 0xffffdd804b067824 */ /* 0x000fe200078e0200 */
[C---:B--2---:R-:W-:Y:S01]  /*2560*/  IADD3 R4, P2, PT, R71.reuse, R4, RZ ;  /* 0x0000000447047210 */ /* 0x044fe20007f5e0ff */
[C---:B------:R-:W-:Y:S02]  /*2570*/  VIADD R5, R71.reuse, 0x40 ;  /* 0x0000004047057836 */ /* 0x040fe40000000000 */
[C---:B-1----:R-:W-:Y:S01]  /*2580*/  VIADD R3, R71.reuse, 0x20 ;  /* 0x0000002047037836 */ /* 0x042fe20000000000 */
[CC--:B------:R-:W-:Y:S01]  /*2590*/  ISETP.GE.AND P1, PT, R71.reuse, R6.reuse, PT ;  /* 0x000000064700720c */ /* 0x0c0fe20003f26270 */
[----:B------:R-:W-:Y:S01]  /*25a0*/  VIADD R7, R71, 0x60 ;  /* 0x0000006047077836 */ /* 0x000fe20000000000 */
[-C--:B------:R-:W-:Y:S01]  /*25b0*/  ISETP.GE.AND P6, PT, R5, R6.reuse, PT ;  /* 0x000000060500720c */ /* 0x080fe20003fc6270 */
[----:B------:R-:W-:Y:S01]  /*25c0*/  IMAD.X R5, RZ, RZ, RZ, P2 ;  /* 0x000000ffff057224 */ /* 0x000fe200010e06ff */
[-C--:B------:R-:W-:Y:S01]  /*25d0*/  ISETP.GE.AND P4, PT, R3, R6.reuse, PT ;  /* 0x000000060300720c */ /* 0x080fe20003f86270 */
[----:B------:R-:W-:Y:S01]  /*25e0*/  VIADD R9, R71, 0x80 ;  /* 0x0000008047097836 */ /* 0x000fe20000000000 */
[----:B------:R-:W-:Y:S01]  /*25f0*/  ISETP.GE.AND P5, PT, R7, R6, PT ;  /* 0x000000060700720c */ /* 0x000fe20003fa6270 */
[----:B------:R-:W-:-:S02]  /*2600*/  VIADD R7, R71, 0xc0 ;  /* 0x000000c047077836 */ /* 0x000fc40000000000 */
[----:B------:R-:W-:Y:S01]  /*2610*/  VIADD R11, R71, 0xa0 ;  /* 0x000000a0470b7836 */ /* 0x000fe20000000000 */
[----:B------:R-:W-:Y:S01]  /*2620*/  ISETP.GE.AND P3, PT, R9, R6, PT ;  /* 0x000000060900720c */ /* 0x000fe20003f66270 */
[----:B------:R-:W-:Y:S01]  /*2630*/  VIADD R9, R71, 0xe0 ;  /* 0x000000e047097836 */ /* 0x000fe20000000000 */
[----:B0-----:R-:W-:-:S04]  /*2640*/  LEA R2, P2, R4, UR4, 0x2 ;  /* 0x0000000404027c11 */ /* 0x001fc8000f8410ff */
[----:B------:R-:W-:Y:S02]  /*2650*/  LEA.HI.X R3, R4, UR5, R5, 0x2, P2 ;  /* 0x0000000504037c11 */ /* 0x000fe400090f1405 */
[----:B------:R-:W-:-:S03]  /*2660*/  ISETP.GE.AND P2, PT, R11, R6, PT ;  /* 0x000000060b00720c */ /* 0x000fc60003f46270 */
[----:B------:R0:W-:Y:S01]  /*2670*/  @!P1 STG.E desc[UR8][R2.64], R70 ;  /* 0x0000004602009986 */ /* 0x0001e2000c101908 */
[-C--:B------:R-:W-:Y:S01]  /*2680*/  ISETP.GE.AND P1, PT, R7, R6.reuse, PT ;  /* 0x000000060700720c */ /* 0x080fe20003f26270 */
[----:B------:R-:W-:Y:S02]  /*2690*/  VIADD R7, R71, 0x100 ;  /* 0x0000010047077836 */ /* 0x000fe40000000000 */
[----:B------:R0:W-:Y:S01]  /*26a0*/  @!P4 STG.E desc[UR8][R2.64+0x80], R69 ;  /* 0x000080450200c986 */ /* 0x0001e2000c101908 */
[-C--:B------:R-:W-:Y:S01]  /*26b0*/  ISETP.GE.AND P4, PT, R9, R6.reuse, PT ;  /* 0x000000060900720c */ /* 0x080fe20003f86270 */
[----:B------:R-:W-:Y:S02]  /*26c0*/  VIADD R9, R71, 0x120 ;  /* 0x0000012047097836 */ /* 0x000fe40000000000 */
[----:B------:R0:W-:Y:S01]  /*26d0*/  @!P6 STG.E desc[UR8][R2.64+0x100], R68 ;  /* 0x000100440200e986 */ /* 0x0001e2000c101908 */
[----:B------:R-:W-:Y:S01]  /*26e0*/  ISETP.GE.AND P6, PT, R7, R6, PT ;  /* 0x000000060700720c */ /* 0x000fe20003fc6270 */
[----:B------:R-:W-:-:S02]  /*26f0*/  VIADD R7, R71, 0x140 ;  /* 0x0000014047077836 */ /* 0x000fc40000000000 */
        /* <DEDUP_REMOVED lines=37> */
[----:B------:R-:W-:-:S03]  /*2950*/  ISETP.GE.AND P5, PT, R9, R6, PT ;  /* 0x000000060900720c */ /* 0x000fc60003fa6270 */
[----:B------:R0:W-:Y:S01]  /*2960*/  @!P3 STG.E desc[UR8][R2.64+0x800], R54 ;  /* 0x000800360200b986 */ /* 0x0001e2000c101908 */
[----:B------:R-:W-:-:S03]  /*2970*/  ISETP.GE.AND P3, PT, R7, R6, PT ;  /* 0x000000060700720c */ /* 0x000fc60003f66270 */
[----:B------:R0:W-:Y:S04]  /*2980*/  @!P2 STG.E desc[UR8][R2.64+0x880], R53 ;  /* 0x000880350200a986 */ /* 0x0001e8000c101908 */
[----:B------:R0:W-:Y:S04]  /*2990*/  @!P1 STG.E desc[UR8][R2.64+0x900], R52 ;  /* 0x0009003402009986 */ /* 0x0001e8000c101908 */
[----:B------:R0:W-:Y:S04]  /*29a0*/  @!P4 STG.E desc[UR8][R2.64+0x980], R51 ;  /* 0x000980330200c986 */ /* 0x0001e8000c101908 */
[----:B------:R0:W-:Y:S04]  /*29b0*/  @!P6 STG.E desc[UR8][R2.64+0xa00], R50 ;  /* 0x000a00320200e986 */ /* 0x0001e8000c101908 */
[----:B------:R0:W-:Y:S04]  /*29c0*/  @!P5 STG.E desc[UR8][R2.64+0xa80], R49 ;  /* 0x000a80310200d986 */ /* 0x0001e8000c101908 */
[----:B------:R0:W-:Y:S02]  /*29d0*/  @!P3 STG.E desc[UR8][R2.64+0xb00], R48 ;  /* 0x000b00300200b986 */ /* 0x0001e4000c101908 */
.L_x_407:
[----:B------:R-:W-:Y:S05]  /*29e0*/  @P0 BRA `(.L_x_408) ;  /* 0x0000000000600947 */ /* 0x000fea0003800000 */
        /* <DEDUP_REMOVED lines=11> */
[----:B01----:R2:W5:Y:S04]  /*2aa0*/  LDG.E R49, desc[UR8][R38.64+0x500] ;  /* 0x0005000826317981 */ /* 0x003568000c1e1900 */
        /* <DEDUP_REMOVED lines=12> */
.L_x_408:
[----:B------:R-:W-:Y:S02]  /*2b70*/  IMAD.IADD R72, R0, 0x1, -R72 ;  /* 0x0000000100487824 */ /* 0x000fe400078e0a48 */
[C---:B01----:R-:W-:Y:S02]  /*2b80*/  VIADD R3, R71.reuse, 0x20 ;  /* 0x0000002047037836 */ /* 0x043fe40000000000 */
        /* <DEDUP_REMOVED lines=12> */
[----:B------:R0:W5:Y:S01]  /*2c50*/  @!P1 LDG.E R27, desc[UR8][R38.64] ;  /* 0x00000008261b9981 */ /* 0x000162000c1e1900 */
[-C--:B------:R-:W-:Y:S01]  /*2c60*/  ISETP.GE.AND P1, PT, R3, R72.reuse, PT ;  /* 0x000000480300720c */ /* 0x080fe20003f26270 */
[----:B------:R-:W-:Y:S02]  /*2c70*/  VIADD R3, R71, 0x100 ;  /* 0x0000010047037836 */ /* 0x000fe40000000000 */
[----:B------:R0:W5:Y:S01]  /*2c80*/  @!P4 LDG.E R29, desc[UR8][R38.64+0x80] ;  /* 0x00008008261dc981 */ /* 0x000162000c1e1900 */
[----:B------:R-:W-:Y:S01]  /*2c90*/  ISETP.GE.AND P4, PT, R55, R72, PT ;  /* 0x000000483700720c */ /* 0x000fe20003f86270 */
[----:B------:R-:W-:-:S02]  /*2ca0*/  VIADD R55, R71, 0x120 ;  /* 0x0000012047377836 */ /* 0x000fc40000000000 */
[----:B------:R0:W5:Y:S01]  /*2cb0*/  @!P6 LDG.E R31, desc[UR8][R38.64+0x100] ;  /* 0x00010008261fe981 */ /* 0x000162000c1e1900 */
        /* <DEDUP_REMOVED lines=39> */
[----:B------:R-:W-:-:S03]  /*2f30*/  ISETP.GE.AND P5, PT, R55, R72, PT ;  /* 0x000000483700720c */ /* 0x000fc60003fa6270 */
[----:B------:R0:W5:Y:S01]  /*2f40*/  @!P3 LDG.E R19, desc[UR8][R38.64+0x800] ;  /* 0x000800082613b981 */ /* 0x000162000c1e1900 */
[----:B------:R-:W-:-:S03]  /*2f50*/  ISETP.GE.AND P3, PT, R3, R72, PT ;  /* 0x000000480300720c */ /* 0x000fc60003f66270 */
[----:B------:R0:W5:Y:S04]  /*2f60*/  @!P2 LDG.E R17, desc[UR8][R38.64+0x880] ;  /* 0x000880082611a981 */ /* 0x000168000c1e1900 */
[----:B------:R0:W5:Y:S04]  /*2f70*/  @!P1 LDG.E R15, desc[UR8][R38.64+0x900] ;  /* 0x00090008260f9981 */ /* 0x000168000c1e1900 */
[----:B------:R0:W5:Y:S04]  /*2f80*/  @!P4 LDG.E R13, desc[UR8][R38.64+0x980] ;  /* 0x00098008260dc981 */ /* 0x000168000c1e1900 */
[----:B------:R0:W5:Y:S04]  /*2f90*/  @!P6 LDG.E R11, desc[UR8][R38.64+0xa00] ;  /* 0x000a0008260be981 */ /* 0x000168000c1e1900 */
[----:B------:R0:W5:Y:S04]  /*2fa0*/  @!P5 LDG.E R9, desc[UR8][R38.64+0xa80] ;  /* 0x000a80082609d981 */ /* 0x000168000c1e1900 */
[----:B------:R0:W5:Y:S02]  /*2fb0*/  @!P3 LDG.E R7, desc[UR8][R38.64+0xb00] ;  /* 0x000b00082607b981 */ /* 0x000164000c1e1900 */
.L_x_409:
[----:B------:R-:W-:Y:S05]  /*2fc0*/  @P0 BRA `(.L_x_410) ;  /* 0x00000000006c0947 */ /* 0x000fea0003800000 */
[----:B------:R-:W1:Y:S02]  /*2fd0*/  LDCU.64 UR4, c[0x0][0x3b0] ;  /* 0x00007600ff0477ac */ /* 0x000e640008000a00 */
[----:B-1----:R-:W-:-:S04]  /*2fe0*/  LEA R2, P0, R4, UR4, 0x2 ;  /* 0x0000000404027c11 */ /* 0x002fc8000f8010ff */
[----:B------:R-:W-:-:S05]  /*2ff0*/  LEA.HI.X R3, R4, UR5, R5, 0x2, P0 ;  /* 0x0000000504037c11 */ /* 0x000fca00080f1405 */
[----:B-----5:R-:W-:Y:S04]  /*3000*/  STG.E desc[UR8][R2.64], R27 ;  /* 0x0000001b02007986 */ /* 0x020fe8000c101908 */
[----:B------:R-:W-:Y:S04]  /*3010*/  STG.E desc[UR8][R2.64+0x80], R29 ;  /* 0x0000801d02007986 */ /* 0x000fe8000c101908 */
        /* <DEDUP_REMOVED lines=20> */
[----:B------:R-:W-:Y:S01]  /*3160*/  STG.E desc[UR8][R2.64+0xb00], R7 ;  /* 0x000b000702007986 */ /* 0x000fe2000c101908 */
[----:B------:R-:W-:Y:S05]  /*3170*/  EXIT ;  /* 0x000000000000794d */ /* 0x000fea0003800000 */
.L_x_410:
[----:B------:R-:W1:Y:S01]  /*3180*/  LDCU.64 UR4, c[0x0][0x3b0] ;  /* 0x00007600ff0477ac */ /* 0x000e620008000a00 */
[----:B------:R-:W-:Y:S02]  /*3190*/  IMAD R0, R75, -0x2280, R0 ;  /* 0xffffdd804b007824 */ /* 0x000fe400078e0200 */
[C---:B0-2---:R-:W-:Y:S02]  /*31a0*/  VIADD R39, R71.reuse, 0x40 ;  /* 0x0000004047277836 */ /* 0x045fe40000000000 */
        /* <DEDUP_REMOVED lines=9> */
[----:B------:R-:W-:Y:S01]  /*3240*/  ISETP.GE.AND P4, PT, R39, R0, PT ;  /* 0x000000002700720c */ /* 0x000fe20003f86270 */
[----:B------:R-:W-:Y:S01]  /*3250*/  VIADD R39, R71, 0x100 ;  /* 0x0000010047277836 */ /* 0x000fe20000000000 */
[----:B-1----:R-:W-:-:S02]  /*3260*/  LEA R2, P2, R4, UR4, 0x2 ;  /* 0x0000000404027c11 */ /* 0x002fc4000f8410ff */
[-C--:B------:R-:W-:Y:S02]  /*3270*/  ISETP.GE.AND P3, PT, R55, R0.reuse, PT ;  /* 0x000000003700720c */ /* 0x080fe40003f66270 */
[----:B------:R-:W-:Y:S01]  /*3280*/  LEA.HI.X R3, R4, UR5, R5, 0x2, P2 ;  /* 0x0000000504037c11 */ /* 0x000fe200090f1405 */
[----:B------:R-:W-:Y:S01]  /*3290*/  VIADD R5, R71, 0xe0 ;  /* 0x000000e047057836 */ /* 0x000fe20000000000 */
[----:B------:R-:W-:-:S03]  /*32a0*/  ISETP.GE.AND P2, PT, R57, R0, PT ;  /* 0x000000003900720c */ /* 0x000fc60003f46270 */
[----:B-----5:R0:W-:Y:S01]  /*32b0*/  @!P6 STG.E desc[UR8][R2.64], R27 ;  /* 0x0000001b0200e986 */ /* 0x0201e2000c101908 */
[-C--:B------:R-:W-:Y:S01]  /*32c0*/  ISETP.GE.AND P6, PT, R5, R0.reuse, PT ;  /* 0x000000000500720c */ /* 0x080fe20003fc6270 */
[----:B------:R-:W-:Y:S02]  /*32d0*/  VIADD R5, R71, 0x120 ;  /* 0x0000012047057836 */ /* 0x000fe40000000000 */
[----:B------:R1:W-:Y:S03]  /*32e0*/  @!P1 STG.E desc[UR8][R2.64+0x100], R31 ;  /* 0x0001001f02009986 */ /* 0x0003e6000c101908 */
[-C--:B------:R-:W-:Y:S01]  /*32f0*/  ISETP.GE.AND P1, PT, R5, R0.reuse, PT ;  /* 0x000000000500720c */ /* 0x080fe20003f26270 */
[----:B------:R-:W-:Y:S01]  /*3300*/  VIADD R5, R71, 0x160 ;  /* 0x0000016047057836 */ /* 0x000fe20000000000 */
[----:B------:R1:W-:Y:S01]  /*3310*/  @!P5 STG.E desc[UR8][R2.64+0x80], R29 ;  /* 0x0000801d0200d986 */ /* 0x0003e2000c101908 */
[----:B------:R-:W-:Y:S01]  /*3320*/  ISETP.GE.AND P5, PT, R39, R0, PT ;  /* 0x000000002700720c */ /* 0x000fe20003fa6270 */
[----:B------:R-:W-:-:S02]  /*3330*/  VIADD R39, R71, 0x140 ;  /* 0x0000014047277836 */ /* 0x000fc40000000000 */
[----:B------:R1:W-:Y:S01]  /*3340*/  @!P4 STG.E desc[UR8][R2.64+0x200], R35 ;  /* 0x000200230200c986 */ /* 0x0003e2000c101908 */
[-C--:B------:R-:W-:Y:S01]  /*3350*/  ISETP.GE.AND P4, PT, R5, R0.reuse, PT ;  /* 0x000000000500720c */ /* 0x080fe20003f86270 */
[C---:B0-----:R-:W-:Y:S02]  /*3360*/  VIADD R27, R71.reuse, 0x180 ;  /* 0x00000180471b7836 */ /* 0x041fe40000000000 */
[----:B------:R-:W-:Y:S01]  /*3370*/  VIADD R5, R71, 0x1a0 ;  /* 0x000001a047057836 */ /* 0x000fe20000000000 */
[----:B------:R1:W-:Y:S01]  /*3380*/  @!P0 STG.E desc[UR8][R2.64+0x180], R33 ;  /* 0x0001802102008986 */ /* 0x0003e2000c101908 */
        /* <DEDUP_REMOVED lines=24> */
[C---:B------:R-:W-:Y:S02]  /*3510*/  VIADD R5, R71.reuse, 0x2a0 ;  /* 0x000002a047057836 */ /* 0x040fe40000000000 */
[----:B------:R-:W-:Y:S01]  /*3520*/  VIADD R71, R71, 0x2c0 ;  /* 0x000002c047477836 */ /* 0x000fe20000000000 */
[----:B------:R1:W-:Y:S01]  /*3530*/  @!P2 STG.E desc[UR8][R2.64+0x680], R23 ;  /* 0x000680170200a986 */ /* 0x0003e2000c101908 */
[----:B------:R-:W-:-:S03]  /*3540*/  ISETP.GE.AND P2, PT, R27, R0, PT ;  /* 0x000000001b00720c */ /* 0x000fc60003f46270 */
        /* <DEDUP_REMOVED lines=9> */
[----:B------:R1:W-:Y:S01]  /*35e0*/  @!P6 STG.E desc[UR8][R2.64+0xa80], R9 ;  /* 0x000a80090200e986 */ /* 0x0003e2000c101908 */
[----:B------:R-:W-:Y:S05]  /*35f0*/  @P5 EXIT ;  /* 0x000000000000594d */ /* 0x000fea0003800000 */
[----:B------:R-:W-:Y:S01]  /*3600*/  STG.E desc[UR8][R2.64+0xb00], R7 ;  /* 0x000b000702007986 */ /* 0x000fe2000c101908 */
[----:B------:R-:W-:Y:S05]  /*3610*/  EXIT ;  /* 0x000000000000794d */ /* 0x000fea0003800000 */
.L_x_397:
        /* <DEDUP_REMOVED lines=38> */
.L_x_525:
        /* <DEDUP_REMOVED lines=25> */
.L_x_411:
[----:B------:R-:W-:Y:S05]  /*3a10*/  WARPSYNC.ALL ;  /* 0x0000000000007948 */ /* 0x000fea0003800000 */
[----:B------:R-:W-:Y:S01]  /*3a20*/  BAR.SYNC.DEFER_BLOCKING 0x0 ;  /* 0x0000000000007b1d */ /* 0x000fe20000010000 */
[----:B------:R-:W-:-:S05]  /*3a30*/  ISETP.NE.AND P0, PT, R74, RZ, PT ;  /* 0x000000ff4a00720c */ /* 0x000fca0003f05270 */
[----:B------:R-:W-:Y:S01]  /*3a40*/  BSSY.RECONVERGENT B0, `(.L_x_413) ;  /* 0x0000027000007945 */ /* 0x000fe20003800200 */
[----:B-1----:R1:W2:Y:S07]  /*3a50*/  LDS R49, [R59+0x3410] ;  /* 0x003410003b317984 */ /* 0x0022ae0000000800 */
[----:B------:R-:W-:Y:S05]  /*3a60*/  @P0 BRA `(.L_x_414) ;  /* 0x0000000000900947 */ /* 0x000fea0003800000 */
[----:B------:R-:W2:Y:S04]  /*3a70*/  LDS R50, [R3] ;  /* 0x0000000003327984 */ /* 0x000ea80000000800 */
[----:B------:R-:W3:Y:S04]  /*3a80*/  LDS R52, [R3+0x400] ;  /* 0x0004000003347984 */ /* 0x000ee80000000800 */
[----:B------:R-:W4:Y:S04]  /*3a90*/  LDS R54, [R3+0x800] ;  /* 0x0008000003367984 */ /* 0x000f280000000800 */
[----:B------:R-:W5:Y:S04]  /*3aa0*/  LDS R56, [R3+0xc00] ;  /* 0x000c000003387984 */ /* 0x000f680000000800 */
[----:B------:R-:W1:Y:S04]  /*3ab0*/  LDS R58, [R3+0x1000] ;  /* 0x00100000033a7984 */ /* 0x000e680000000800 */
[----:B------:R-:W1:Y:S04]  /*3ac0*/  LDS R60, [R3+0x1400] ;  /* 0x00140000033c7984 */ /* 0x000e680000000800 */
[----:B0-----:R-:W0:Y:S04]  /*3ad0*/  LDS R62, [R3+0x1800] ;  /* 0x00180000033e7984 */ /* 0x001e280000000800 */
[----:B------:R-:W0:Y:S04]  /*3ae0*/  LDS R64, [R3+0x1c00] ;  /* 0x001c000003407984 */ /* 0x000e280000000800 */
[----:B------:R-:W0:Y:S04]  /*3af0*/  LDS R68, [R3+0x2000] ;  /* 0x0020000003447984 */ /* 0x000e280000000800 */
[----:B------:R-:W0:Y:S04]  /*3b00*/  LDS R76, [R3+0x2400] ;  /* 0x00240000034c7984 */ /* 0x000e280000000800 */
[----:B------:R-:W0:Y:S01]  /*3b10*/  LDS R48, [R3+0x2800] ;  /* 0x0028000003307984 */ /* 0x000e220000000800 */
[----:B--2---:R-:W-:-:S03]  /*3b20*/  IMAD.IADD R50, R49, 0x1, R50 ;  /* 0x0000000131327824 */ /* 0x004fc600078e0232 */
[----:B------:R-:W2:Y:S01]  /*3b30*/  LDS R36, [R3+0x2c00] ;  /* 0x002c000003247984 */ /* 0x000ea20000000800 */
[C---:B---3--:R-:W-:Y:S02]  /*3b40*/  IMAD.IADD R52, R49.reuse, 0x1, R52 ;  /* 0x0000000131347824 */ /* 0x048fe400078e0234 */
[C---:B----4-:R-:W-:Y:S01]  /*3b50*/  IMAD.IADD R54, R49.reuse, 0x1, R54 ;  /* 0x0000000131367824 */ /* 0x050fe200078e0236 */
[----:B------:R3:W-:Y:S01]  /*3b60*/  STS [R3], R50 ;  /* 0x0000003203007388 */ /* 0x0007e20000000800 */
[----:B-----5:R-:W-:-:S03]  /*3b70*/  IMAD.IADD R56, R49, 0x1, R56 ;  /* 0x0000000131387824 */ /* 0x020fc600078e0238 */
[----:B------:R3:W-:Y:S01]  /*3b80*/  STS [R3+0x400], R52 ;  /* 0x0004003403007388 */ /* 0x0007e20000000800 */
[----:B-1----:R-:W-:-:S03]  /*3b90*/  IMAD.IADD R58, R49, 0x1, R58 ;  /* 0x00000001313a7824 */ /* 0x002fc600078e023a */
[----:B------:R3:W-:Y:S01]  /*3ba0*/  STS [R3+0x800], R54 ;  /* 0x0008003603007388 */ /* 0x0007e20000000800 */
[----:B------:R-:W-:-:S03]  /*3bb0*/  IMAD.IADD R60, R49, 0x1, R60 ;  /* 0x00000001313c7824 */ /* 0x000fc600078e023c */
[----:B------:R3:W-:Y:S01]  /*3bc0*/  STS [R3+0xc00], R56 ;  /* 0x000c003803007388 */ /* 0x0007e20000000800 */
[----:B0-----:R-:W-:-:S03]  /*3bd0*/  IMAD.IADD R62, R49, 0x1, R62 ;  /* 0x00000001313e7824 */ /* 0x001fc600078e023e */
        /* <DEDUP_REMOVED lines=9> */
[----:B--2---:R-:W-:-:S03]  /*3c70*/  IMAD.IADD R36, R49, 0x1, R36 ;  /* 0x0000000131247824 */ /* 0x004fc600078e0224 */
[----:B------:R3:W-:Y:S04]  /*3c80*/  STS [R3+0x2400], R76 ;  /* 0x0024004c03007388 */ /* 0x0007e80000000800 */
[----:B------:R3:W-:Y:S04]  /*3c90*/  STS [R3+0x2800], R48 ;  /* 0x0028003003007388 */ /* 0x0007e80000000800 */
[----:B------:R3:W-:Y:S02]  /*3ca0*/  STS [R3+0x2c00], R36 ;  /* 0x002c002403007388 */ /* 0x0007e40000000800 */
.L_x_414:
[----:B------:R-:W-:Y:S05]  /*3cb0*/  BSYNC.RECONVERGENT B0 ;  /* 0x0000000000007941 */ /* 0x000fea0003800200 */
.L_x_413:
[----:B------:R-:W-:Y:S01]  /*3cc0*/  BAR.SYNC.DEFER_BLOCKING 0x0 ;  /* 0x0000000000007b1d */ /* 0x000fe20000010000 */
[----:B------:R-:W-:-:S05]  /*3cd0*/  R2P PR, R30, 0x7f ;  /* 0x0000007f1e007804 */ /* 0x000fca0000000000 */
[----:B------:R-:W-:Y:S01]  /*3ce0*/  BSSY.RECONVERGENT B0, `(.L_x_415) ;  /* 0x0000025000007945 */ /* 0x000fe20003800200 */
[----:B---3--:R-:W3:Y:S07]  /*3cf0*/  S2R R48, SR_LEMASK ;  /* 0x0000000000307919 */ /* 0x008eee0000003a00 */
        /* <DEDUP_REMOVED lines=23> */
[----:B------:R-:W-:Y:S01]  /*3e70*/  LOP3.LUT R53, R51, R36, RZ, 0xc0, !PT ;  /* 0x0000002433357212 */ /* 0x000fe200078ec0ff */
[----:B------:R-:W-:Y:S01]  /*3e80*/  IMAD.MOV.U32 R51, RZ, RZ, RZ ;  /* 0x000000ffff337224 */ /* 0x000fe200078e00ff */
[----:B------:R-:W-:Y:S02]  /*3e90*/  SHF.R.U32.HI R36, RZ, 0x5, R35 ;  /* 0x00000005ff247819 */ /* 0x000fe40000011623 */
[----:B------:R-:W4:Y:S03]  /*3ea0*/  FLO.U32 R50, R53 ;  /* 0x0000003500327300 */ /* 0x000f2600000e0000 */
[----:B------:R-:W-:Y:S01]  /*3eb0*/  IMAD.SHL.U32 R52, R36, 0x400, RZ ;  /* 0x0000040024347824 */ /* 0x000fe200078e00ff */
[----:B---3--:R-:W-:-:S03]  /*3ec0*/  LOP3.LUT R36, R48, R53, RZ, 0xc0, !PT ;  /* 0x0000003530247212 */ /* 0x008fc600078ec0ff */
[----:B------:R-:W-:-:S03]  /*3ed0*/  IMAD.IADD R37, R77, 0x1, R52 ;  /* 0x000000014d257824 */ /* 0x000fc600078e0234 */
[----:B------:R-:W3:Y:S01]  /*3ee0*/  POPC R36, R36 ;  /* 0x0000002400247309 */ /* 0x000ee20000000000 */
[----:B----4-:R-:W-:-:S13]  /*3ef0*/  ISETP.NE.AND P0, PT, R73, R50, PT ;  /* 0x000000324900720c */ /* 0x010fda0003f05270 */
[----:B---3--:R-:W-:Y:S05]  /*3f00*/  @P0 BRA `(.L_x_416) ;  /* 0x0000000000080947 */ /* 0x008fea0003800000 */
[----:B------:R-:W-:-:S06]  /*3f10*/  IMAD R51, R30, 0x4, R37 ;  /* 0x000000041e337824 */ /* 0x000fcc00078e0225 */
[----:B------:R3:W4:Y:S02]  /*3f20*/  ATOMS.ADD R51, [R51], R36 ;  /* 0x000000243333738c */ /* 0x0007240000000000 */
.L_x_416:
[----:B------:R-:W-:Y:S05]  /*3f30*/  BSYNC.RECONVERGENT B0 ;  /* 0x0000000000007941 */ /* 0x000fea0003800200 */
.L_x_415:
[----:B------:R-:W-:Y:S01]  /*3f40*/  R2P PR, R29, 0x7f ;  /* 0x0000007f1d007804 */ /* 0x000fe20000000000 */
[----:B----4-:R4:W0:Y:S01]  /*3f50*/  SHFL.IDX PT, R51, R51, R50, 0x1f ;  /* 0x00001f3233337589 */ /* 0x01082200000e0000 */
[----:B------:R-:W-:Y:S11]  /*3f60*/  BSSY.RECONVERGENT B0, `(.L_x_417) ;  /* 0x0000021000007945 */ /* 0x000ff60003800200 */
[----:B------:R-:W-:-:S02]  /*3f70*/  VOTE.ANY R30, PT, P0 ;  /* 0x00000000001e7806 */ /* 0x000fc400000e0100 */
        /* <DEDUP_REMOVED lines=31> */
.L_x_418:
[----:B------:R-:W-:Y:S05]  /*4170*/  BSYNC.RECONVERGENT B0 ;  /* 0x0000000000007941 */ /* 0x000fea0003800200 */
.L_x_417:
[----:B------:R-:W-:Y:S01]  /*4180*/  R2P PR, R27, 0x7f ;  /* 0x0000007f1b007804 */ /* 0x000fe20000000000 */
[----:B----4-:R4:W1:Y:S01]  /*4190*/  SHFL.IDX PT, R53, R53, R52, 0x1f ;  /* 0x00001f3435357589 */ /* 0x01086200000e0000 */
[----:B------:R-:W-:Y:S01]  /*41a0*/  BSSY.RECONVERGENT B0, `(.L_x_419) ;  /* 0x0000028000007945 */ /* 0x000fe20003800200 */
[----:B------:R-:W-:-:S10]  /*41b0*/  IMAD.MOV.U32 R55, RZ, RZ, RZ ;  /* 0x000000ffff377224 */ /* 0x000fd400078e00ff */
[----:B0-----:R-:W-:Y:S02]  /*41c0*/  VOTE.ANY R29, PT, P0 ;  /* 0x00000000001d7806 */ /* 0x001fe400000e0100 */
        /* <DEDUP_REMOVED lines=21> */
[----:B------:R-:W-:Y:S02]  /*4320*/  LOP3.LUT R29, R54, R29, RZ, 0xc0, !PT ;  /* 0x0000001d361d7212 */ /* 0x000fe400078ec0ff */
[----:B------:R-:W-:-:S02]  /*4330*/  ISETP.GE.AND P0, PT, R67, RZ, PT ;  /* 0x000000ff4300720c */ /* 0x000fc40003f06270 */
[----:B------:R-:W-:Y:S02]  /*4340*/  LOP3.LUT R29, R56, R29, RZ, 0xc0, !PT ;  /* 0x0000001d381d7212 */ /* 0x000fe400078ec0ff */
[----:B------:R-:W-:Y:S02]  /*4350*/  SEL R54, RZ, 0x7fffffff, !P0 ;  /* 0x7fffffffff367807 */ /* 0x000fe40004000000 */
[----:B------:R-:W0:Y:S01]  /*4360*/  FLO.U32 R50, R29 ;  /* 0x0000001d00327300 */ /* 0x000e2200000e0000 */
[----:B------:R-:W-:Y:S02]  /*4370*/  LOP3.LUT R56, R48, R29, RZ, 0xc0, !PT ;  /* 0x0000001d30387212 */ /* 0x000fe400078ec0ff */
[----:B------:R-:W-:-:S04]  /*4380*/  LOP3.LUT R67, R54, R67, RZ, 0x3c, !PT ;  /* 0x0000004336437212 */ /* 0x000fc800078e3cff */
[C---:B------:R-:W-:Y:S01]  /*4390*/  ISETP.NE.AND P0, PT, R67.reuse, 0x7fffffff, PT ;  /* 0x7fffffff4300780c */ /* 0x040fe20003f05270 */
[----:B------:R4:W1:Y:S03]  /*43a0*/  POPC R29, R56 ;  /* 0x00000038001d7309 */ /* 0x0008660000000000 */
[----:B------:R-:W-:Y:S02]  /*43b0*/  SEL R54, R67, 0x80000000, P0 ;  /* 0x8000000043367807 */ /* 0x000fe40000000000 */
[----:B0-----:R-:W-:Y:S02]  /*43c0*/  ISETP.NE.AND P0, PT, R73, R50, PT ;  /* 0x000000324900720c */ /* 0x001fe40003f05270 */
[----:B------:R-:W-:-:S04]  /*43d0*/  SHF.R.U32.HI R54, RZ, UR7, R54 ;  /* 0x00000007ff367c19 */ /* 0x000fc80008011636 */
[----:B------:R-:W-:-:S07]  /*43e0*/  LOP3.LUT R54, R54, UR4, RZ, 0x30, !PT ;  /* 0x0000000436367c12 */ /* 0x000fce000f8e30ff */
[----:B-1--4-:R-:W-:Y:S05]  /*43f0*/  @P0 BRA `(.L_x_420) ;  /* 0x0000000000080947 */ /* 0x012fea0003800000 */
[----:B------:R-:W-:-:S05]  /*4400*/  IMAD R52, R27, 0x4, R37 ;  /* 0x000000041b347824 */ /* 0x000fca00078e0225 */
[----:B------:R0:W1:Y:S02]  /*4410*/  ATOMS.ADD R55, [R52], R29 ;  /* 0x0000001d3437738c */ /* 0x0000640000000000 */
.L_x_420:
[----:B------:R-:W-:Y:S05]  /*4420*/  BSYNC.RECONVERGENT B0 ;  /* 0x0000000000007941 */ /* 0x000fea0003800200 */
.L_x_419:
[----:B------:R-:W-:Y:S01]  /*4430*/  R2P PR, R54, 0x7f ;  /* 0x0000007f36007804 */ /* 0x000fe20000000000 */
[----:B-1----:R1:W4:Y:S01]  /*4440*/  SHFL.IDX PT, R50, R55, R50, 0x1f ;  /* 0x00001f3237327589 */ /* 0x00232200000e0000 */
[----:B------:R-:W-:Y:S01]  /*4450*/  BSSY.RECONVERGENT B0, `(.L_x_421) ;  /* 0x0000028000007945 */ /* 0x000fe20003800200 */
[----:B------:R-:W-:-:S10]  /*4460*/  IMAD.MOV.U32 R59, RZ, RZ, RZ ;  /* 0x000000ffff3b7224 */ /* 0x000fd400078e00ff */
        /* <DEDUP_REMOVED lines=38> */
.L_x_422:
[----:B------:R-:W-:Y:S05]  /*46d0*/  BSYNC.RECONVERGENT B0 ;  /* 0x0000000000007941 */ /* 0x000fea0003800200 */
.L_x_421:
[----:B------:R-:W-:Y:S01]  /*46e0*/  R2P PR, R52, 0x7f ;  /* 0x0000007f34007804 */ /* 0x000fe20000000000 */
[----:B-1----:R1:W4:Y:S01]  /*46f0*/  SHFL.IDX PT, R58, R59, R58, 0x1f ;  /* 0x00001f3a3b3a7589 */ /* 0x00232200000e0000 */
        /* <DEDUP_REMOVED lines=24> */
[----:B------:R-:W-:Y:S02]  /*4880*/  ISETP.GE.AND P0, PT, R65, RZ, PT ;  /* 0x000000ff4100720c */ /* 0x000fe40003f06270 */
[----:B------:R-:W-:Y:S01]  /*4890*/  LOP3.LUT R55, R61, R54, RZ, 0xc0, !PT ;  /* 0x000000363d377212 */ /* 0x000fe200078ec0ff */
[----:B------:R-:W-:Y:S01]  /*48a0*/  IMAD.MOV.U32 R61, RZ, RZ, RZ ;  /* 0x000000ffff3d7224 */ /* 0x000fe200078e00ff */
[----:B------:R-:W-:-:S02]  /*48b0*/  SEL R54, RZ, 0x7fffffff, !P0 ;  /* 0x7fffffffff367807 */ /* 0x000fc40004000000 */
[----:B------:R-:W0:Y:S01]  /*48c0*/  FLO.U32 R56, R55 ;  /* 0x0000003700387300 */ /* 0x000e2200000e0000 */
[----:B------:R-:W-:Y:S02]  /*48d0*/  LOP3.LUT R57, R48, R55, RZ, 0xc0, !PT ;  /* 0x0000003730397212 */ /* 0x000fe400078ec0ff */
[----:B------:R-:W-:-:S04]  /*48e0*/  LOP3.LUT R65, R54, R65, RZ, 0x3c, !PT ;  /* 0x0000004136417212 */ /* 0x000fc800078e3cff */
[C---:B------:R-:W-:Y:S01]  /*48f0*/  ISETP.NE.AND P0, PT, R65.reuse, 0x7fffffff, PT ;  /* 0x7fffffff4100780c */ /* 0x040fe20003f05270 */
[----:B------:R-:W1:Y:S03]  /*4900*/  POPC R57, R57 ;  /* 0x0000003900397309 */ /* 0x000e660000000000 */
[----:B------:R-:W-:Y:S02]  /*4910*/  SEL R54, R65, 0x80000000, P0 ;  /* 0x8000000041367807 */ /* 0x000fe40000000000 */
[----:B0-----:R-:W-:Y:S02]  /*4920*/  ISETP.NE.AND P0, PT, R73, R56, PT ;  /* 0x000000384900720c */ /* 0x001fe40003f05270 */
[----:B------:R-:W-:-:S04]  /*4930*/  SHF.R.U32.HI R54, RZ, UR7, R54 ;  /* 0x00000007ff367c19 */ /* 0x000fc80008011636 */
[----:B------:R-:W-:-:S07]  /*4940*/  LOP3.LUT R54, R54, UR4, RZ, 0x30, !PT ;  /* 0x0000000436367c12 */ /* 0x000fce000f8e30ff */
[----:B-1--4-:R-:W-:Y:S05]  /*4950*/  @P0 BRA `(.L_x_424) ;  /* 0x0000000000080947 */ /* 0x012fea0003800000 */
[----:B------:R-:W-:-:S05]  /*4960*/  IMAD R52, R52, 0x4, R37 ;  /* 0x0000000434347824 */ /* 0x000fca00078e0225 */
[----:B------:R0:W1:Y:S02]  /*4970*/  ATOMS.ADD R61, [R52], R57 ;  /* 0x00000039343d738c */ /* 0x0000640000000000 */
.L_x_424:
[----:B------:R-:W-:Y:S05]  /*4980*/  BSYNC.RECONVERGENT B0 ;  /* 0x0000000000007941 */ /* 0x000fea0003800200 */
.L_x_423:
[----:B------:R-:W-:Y:S01]  /*4990*/  R2P PR, R54, 0x7f ;  /* 0x0000007f36007804 */ /* 0x000fe20000000000 */
[----:B-1----:R1:W4:Y:S01]  /*49a0*/  SHFL.IDX PT, R56, R61, R56, 0x1f ;  /* 0x00001f383d387589 */ /* 0x00232200000e0000 */
        /* <DEDUP_REMOVED lines=25> */
[----:B------:R-:W-:-:S04]  /*4b40*/  LOP3.LUT R63, R55, R52, RZ, 0xc0, !PT ;  /* 0x00000034373f7212 */ /* 0x000fc800078ec0ff */
[----:B------:R-:W0:Y:S01]  /*4b50*/  FLO.U32 R60, R63 ;  /* 0x0000003f003c7300 */ /* 0x000e2200000e0000 */
[----:B------:R-:W-:-:S07]  /*4b60*/  LOP3.LUT R55, R48, R63, RZ, 0xc0, !PT ;  /* 0x0000003f30377212 */ /* 0x000fce00078ec0ff */
[----:B------:R-:W1:Y:S01]  /*4b70*/  POPC R55, R55 ;  /* 0x0000003700377309 */ /* 0x000e620000000000 */
[----:B0-----:R-:W-:-:S13]  /*4b80*/  ISETP.NE.AND P0, PT, R73, R60, PT ;  /* 0x0000003c4900720c */ /* 0x001fda0003f05270 */
[----:B-1--4-:R-:W-:Y:S05]  /*4b90*/  @P0 BRA `(.L_x_426) ;  /* 0x0000000000080947 */ /* 0x012fea0003800000 */
[----:B------:R-:W-:-:S05]  /*4ba0*/  IMAD R54, R54, 0x4, R37 ;  /* 0x0000000436367824 */ /* 0x000fca00078e0225 */
[----:B------:R0:W1:Y:S02]  /*4bb0*/  ATOMS.ADD R59, [R54], R55 ;  /* 0x00000037363b738c */ /* 0x0000640000000000 */
.L_x_426:
[----:B------:R-:W-:Y:S05]  /*4bc0*/  BSYNC.RECONVERGENT B0 ;  /* 0x0000000000007941 */ /* 0x000fea0003800200 */
.L_x_425:
[----:B------:R-:W-:Y:S01]  /*4bd0*/  R2P PR, R26, 0x7f ;  /* 0x0000007f1a007804 */ /* 0x000fe20000000000 */
[----:B01----:R0:W1:Y:S01]  /*4be0*/  SHFL.IDX PT, R54, R59, R60, 0x1f ;  /* 0x00001f3c3b367589 */ /* 0x00306200000e0000 */
[----:B------:R-:W-:Y:S11]  /*4bf0*/  BSSY.RECONVERGENT B0, `(.L_x_427) ;  /* 0x0000021000007945 */ /* 0x000ff60003800200 */
[----:B------:R-:W-:-:S02]  /*4c00*/  VOTE.ANY R52, PT, P0 ;  /* 0x0000000000347806 */ /* 0x000fc400000e0100 */
[----:B------:R-:W-:Y:S02]  /*4c10*/  VOTE.ANY R61, PT, P1 ;  /* 0x00000000003d7806 */ /* 0x000fe400008e0100 */
[----:B------:R-:W-:Y:S02]  /*4c20*/  @!P0 LOP3.LUT R52, RZ, R52, RZ, 0x33, !PT ;  /* 0x00000034ff348212 */ /* 0x000fe400078e33ff */
[----:B------:R-:W-:Y:S02]  /*4c30*/  @!P1 LOP3.LUT R61, RZ, R61, RZ, 0x33, !PT ;  /* 0x0000003dff3d9212 */ /* 0x000fe400078e33ff */
[----:B------:R-:W-:Y:S02]  /*4c40*/  VOTE.ANY R63, PT, P2 ;  /* 0x00000000003f7806 */ /* 0x000fe400010e0100 */
[----:B------:R-:W-:Y:S02]  /*4c50*/  LOP3.LUT R52, R61, R52, RZ, 0xc0, !PT ;  /* 0x000000343d347212 */ /* 0x000fe400078ec0ff */
[----:B------:R-:W-:-:S02]  /*4c60*/  @!P2 LOP3.LUT R63, RZ, R63, RZ, 0x33, !PT ;  /* 0x0000003fff3fa212 */ /* 0x000fc400078e33ff */
[----:B------:R-:W-:Y:S02]  /*4c70*/  VOTE.ANY R61, PT, P3 ;  /* 0x00000000003d7806 */ /* 0x000fe400018e0100 */
[----:B------:R-:W-:Y:S02]  /*4c80*/  LOP3.LUT R52, R63, R52, RZ, 0xc0, !PT ;  /* 0x000000343f347212 */ /* 0x000fe400078ec0ff */
[----:B------:R-:W-:Y:S02]  /*4c90*/  @!P3 LOP3.LUT R61, RZ, R61, RZ, 0x33, !PT ;  /* 0x0000003dff3db212 */ /* 0x000fe400078e33ff */
[----:B------:R-:W-:Y:S02]  /*4ca0*/  LOP3.LUT P0, RZ, R26, 0x80, RZ, 0xc0, !PT ;  /* 0x000000801aff7812 */ /* 0x000fe4000780c0ff */
[----:B------:R-:W-:Y:S02]  /*4cb0*/  LOP3.LUT R52, R61, R52, RZ, 0xc0, !PT ;  /* 0x000000343d347212 */ /* 0x000fe400078ec0ff */
[----:B------:R-:W-:-:S02]  /*4cc0*/  VOTE.ANY R61, PT, P4 ;  /* 0x00000000003d7806 */ /* 0x000fc400020e0100 */
[----:B------:R-:W-:Y:S02]  /*4cd0*/  VOTE.ANY R63, PT, P5 ;  /* 0x00000000003f7806 */ /* 0x000fe400028e0100 */
[----:B------:R-:W-:Y:S02]  /*4ce0*/  @!P4 LOP3.LUT R61, RZ, R61, RZ, 0x33, !PT ;  /* 0x0000003dff3dc212 */ /* 0x000fe400078e33ff */
[----:B------:R-:W-:Y:S02]  /*4cf0*/  @!P5 LOP3.LUT R63, RZ, R63, RZ, 0x33, !PT ;  /* 0x0000003fff3fd212 */ /* 0x000fe400078e33ff */
[----:B------:R-:W-:Y:S02]  /*4d00*/  LOP3.LUT R52, R61, R52, RZ, 0xc0, !PT ;  /* 0x000000343d347212 */ /* 0x000fe400078ec0ff */
[----:B------:R-:W-:Y:S02]  /*4d10*/  VOTE.ANY R61, PT, P6 ;  /* 0x00000000003d7806 */ /* 0x000fe400030e0100 */
[----:B------:R-:W-:-:S02]  /*4d20*/  LOP3.LUT R52, R63, R52, RZ, 0xc0, !PT ;  /* 0x000000343f347212 */ /* 0x000fc400078ec0ff */
[----:B------:R-:W-:Y:S02]  /*4d30*/  @!P6 LOP3.LUT R61, RZ, R61, RZ, 0x33, !PT ;  /* 0x0000003dff3de212 */ /* 0x000fe400078e33ff */
[----:B------:R-:W-:Y:S02]  /*4d40*/  VOTE.ANY R63, PT, P0 ;  /* 0x00000000003f7806 */ /* 0x000fe400000e0100 */
[----:B------:R-:W-:Y:S01]  /*4d50*/  LOP3.LUT R52, R61, R52, RZ, 0xc0, !PT ;  /* 0x000000343d347212 */ /* 0x000fe200078ec0ff */
[----:B------:R-:W-:Y:S01]  /*4d60*/  IMAD.MOV.U32 R61, RZ, RZ, RZ ;  /* 0x000000ffff3d7224 */ /* 0x000fe200078e00ff */
[----:B------:R-:W-:-:S04]  /*4d70*/  @!P0 LOP3.LUT R63, RZ, R63, RZ, 0x33, !PT ;  /* 0x0000003fff3f8212 */ /* 0x000fc800078e33ff */
[----:B------:R-:W-:-:S04]  /*4d80*/  LOP3.LUT R63, R63, R52, RZ, 0xc0, !PT ;  /* 0x000000343f3f7212 */ /* 0x000fc800078ec0ff */
[----:B------:R-:W4:Y:S01]  /*4d90*/  FLO.U32 R62, R63 ;  /* 0x0000003f003e7300 */ /* 0x000f2200000e0000 */
[----:B------:R-:W-:-:S07]  /*4da0*/  LOP3.LUT R52, R48, R63, RZ, 0xc0, !PT ;  /* 0x0000003f30347212 */ /* 0x000fce00078ec0ff */
[----:B------:R-:W0:Y:S01]  /*4db0*/  POPC R52, R52 ;  /* 0x0000003400347309 */ /* 0x000e220000000000 */
[----:B----4-:R-:W-:-:S13]  /*4dc0*/  ISETP.NE.AND P0, PT, R73, R62, PT ;  /* 0x0000003e4900720c */ /* 0x010fda0003f05270 */
[----:B01----:R-:W-:Y:S05]  /*4dd0*/  @P0 BRA `(.L_x_428) ;  /* 0x0000000000080947 */ /* 0x003fea0003800000 */
[----:B------:R-:W-:-:S06]  /*4de0*/  IMAD R61, R26, 0x4, R37 ;  /* 0x000000041a3d7824 */ /* 0x000fcc00078e0225 */
[----:B------:R0:W1:Y:S02]  /*4df0*/  ATOMS.ADD R61, [R61], R52 ;  /* 0x000000343d3d738c */ /* 0x0000640000000000 */
.L_x_428:
[----:B------:R-:W-:Y:S05]  /*4e00*/  BSYNC.RECONVERGENT B0 ;  /* 0x0000000000007941 */ /* 0x000fea0003800200 */
.L_x_427:
[----:B------:R-:W-:Y:S01]  /*4e10*/  R2P PR, R24, 0x7f ;  /* 0x0000007f18007804 */ /* 0x000fe20000000000 */
[----:B------:R-:W-:Y:S01]  /*4e20*/  BSSY.RECONVERGENT B0, `(.L_x_429) ;  /* 0x0000022000007945 */ /* 0x000fe20003800200 */
[----:B------:R-:W-:-:S11]  /*4e30*/  IMAD.MOV.U32 R63, RZ, RZ, RZ ;  /* 0x000000ffff3f7224 */ /* 0x000fd600078e00ff */
        /* <DEDUP_REMOVED lines=24> */
[----:B-1----:R1:W4:Y:S02]  /*4fc0*/  SHFL.IDX PT, R59, R61, R62, 0x1f ;  /* 0x00001f3e3d3b7589 */ /* 0x00232400000e0000 */
[----:B------:R-:W5:Y:S01]  /*4fd0*/  FLO.U32 R60, R69 ;  /* 0x00000045003c7300 */ /* 0x000f6200000e0000 */
[----:B------:R-:W-:-:S07]  /*4fe0*/  LOP3.LUT R26, R48, R69, RZ, 0xc0, !PT ;  /* 0x00000045301a7212 */ /* 0x000fce00078ec0ff */
[----:B------:R-:W0:Y:S01]  /*4ff0*/  POPC R26, R26 ;  /* 0x0000001a001a7309 */ /* 0x000e220000000000 */
[----:B-----5:R-:W-:-:S13]  /*5000*/  ISETP.NE.AND P0, PT, R73, R60, PT ;  /* 0x0000003c4900720c */ /* 0x020fda0003f05270 */
[----:B01--4-:R-:W-:Y:S05]  /*5010*/  @P0 BRA `(.L_x_430) ;  /* 0x0000000000080947 */ /* 0x013fea0003800000 */
[----:B------:R-:W-:-:S06]  /*5020*/  IMAD R63, R24, 0x4, R37 ;  /* 0x00000004183f7824 */ /* 0x000fcc00078e0225 */
[----:B------:R0:W1:Y:S02]  /*5030*/  ATOMS.ADD R63, [R63], R26 ;  /* 0x0000001a3f3f738c */ /* 0x0000640000000000 */
.L_x_430:
[----:B------:R-:W-:Y:S05]  /*5040*/  BSYNC.RECONVERGENT B0 ;  /* 0x0000000000007941 */ /* 0x000fea0003800200 */
.L_x_429:
        /* <DEDUP_REMOVED lines=33> */
[----:B------:R-:W-:-:S05]  /*5260*/  IMAD R23, R23, 0x4, R37 ;  /* 0x0000000417177824 */ /* 0x000fca00078e0225 */
[----:B------:R0:W1:Y:S02]  /*5270*/  ATOMS.ADD R69, [R23], R24 ;  /* 0x000000181745738c */ /* 0x0000640000000000 */
.L_x_432:
[----:B------:R-:W-:Y:S05]  /*5280*/  BSYNC.RECONVERGENT B0 ;  /* 0x0000000000007941 */ /* 0x000fea0003800200 */
.L_x_431:
[----:B------:R-:W-:Y:S01]  /*5290*/  R2P PR, R22, 0x7f ;  /* 0x0000007f16007804 */ /* 0x000fe20000000000 */
[----:B-1----:R1:W4:Y:S01]  /*52a0*/  SHFL.IDX PT, R63, R69, R62, 0x1f ;  /* 0x00001f3e453f7589 */ /* 0x00232200000e0000 */
[----:B------:R-:W-:Y:S01]  /*52b0*/  BSSY.RECONVERGENT B0, `(.L_x_433) ;  /* 0x0000021000007945 */ /* 0x000fe20003800200 */
[----:B------:R-:W-:-:S10]  /*52c0*/  IMAD.MOV.U32 R64, RZ, RZ, RZ ;  /* 0x000000ffff407224 */ /* 0x000fd400078e00ff */
[----:B0-----:R-:W-:Y:S02]  /*52d0*/  VOTE.ANY R23, PT, P0 ;  /* 0x0000000000177806 */ /* 0x001fe400000e0100 */
        /* <DEDUP_REMOVED lines=30> */
.L_x_434:
[----:B------:R-:W-:Y:S05]  /*54c0*/  BSYNC.RECONVERGENT B0 ;  /* 0x0000000000007941 */ /* 0x000fea0003800200 */
.L_x_433:
[----:B------:R-:W-:Y:S01]  /*54d0*/  R2P PR, R21, 0x7f ;  /* 0x0000007f15007804 */ /* 0x000fe20000000000 */
[----:B-1----:R1:W4:Y:S01]  /*54e0*/  SHFL.IDX PT, R60, R64, R60, 0x1f ;  /* 0x00001f3c403c7589 */ /* 0x00232200000e0000 */
        /* <DEDUP_REMOVED lines=28> */
[----:B------:R-:W1:Y:S01]  /*56b0*/  POPC R22, R22 ;  /* 0x0000001600167309 */ /* 0x000e620000000000 */
[----:B0-----:R-:W-:-:S13]  /*56c0*/  ISETP.NE.AND P0, PT, R73, R62, PT ;  /* 0x0000003e4900720c */ /* 0x001fda0003f05270 */
[----:B-1--4-:R-:W-:Y:S05]  /*56d0*/  @P0 BRA `(.L_x_436) ;  /* 0x0000000000080947 */ /* 0x012fea0003800000 */
[----:B------:R-:W-:-:S05]  /*56e0*/  IMAD R21, R21, 0x4, R37 ;  /* 0x0000000415157824 */ /* 0x000fca00078e0225 */
[----:B------:R0:W1:Y:S02]  /*56f0*/  ATOMS.ADD R69, [R21], R22 ;  /* 0x000000161545738c */ /* 0x0000640000000000 */
.L_x_436:
[----:B------:R-:W-:Y:S05]  /*5700*/  BSYNC.RECONVERGENT B0 ;  /* 0x0000000000007941 */ /* 0x000fea0003800200 */
.L_x_435:
        /* <DEDUP_REMOVED lines=35> */
.L_x_438:
[----:B------:R-:W-:Y:S05]  /*5940*/  BSYNC.RECONVERGENT B0 ;  /* 0x0000000000007941 */ /* 0x000fea0003800200 */
.L_x_437:
[----:B------:R-:W-:Y:S01]  /*5950*/  R2P PR, R14, 0x7f ;  /* 0x0000007f0e007804 */ /* 0x000fe20000000000 */
[----:B------:R-:W-:Y:S01]  /*5960*/  IMAD.IADD R62, R36, 0x1, R51 ;  /* 0x00000001243e7824 */ /* 0x000fe200078e0233 */
[----:B------:R-:W-:Y:S01]  /*5970*/  BSSY.RECONVERGENT B0, `(.L_x_439) ;  /* 0x0000022000007945 */ /* 0x000fe20003800200 */
[----:B-1-3--:R1:W3:Y:S10]  /*5980*/  SHFL.IDX PT, R36, R76, R64, 0x1f ;  /* 0x00001f404c247589 */ /* 0x00a2f400000e0000 */
        /* <DEDUP_REMOVED lines=24> */
[----:B------:R0:W4:Y:S01]  /*5b10*/  FLO.U32 R68, R51 ;  /* 0x0000003300447300 */ /* 0x00012200000e0000 */
[----:B------:R-:W-:-:S07]  /*5b20*/  LOP3.LUT R20, R48, R51, RZ, 0xc0, !PT ;  /* 0x0000003330147212 */ /* 0x000fce00078ec0ff */
[----:B------:R-:W1:Y:S01]  /*5b30*/  POPC R20, R20 ;  /* 0x0000001400147309 */ /* 0x000e620000000000 */
[----:B0-----:R-:W-:Y:S01]  /*5b40*/  IMAD.MOV.U32 R51, RZ, RZ, RZ ;  /* 0x000000ffff337224 */ /* 0x001fe200078e00ff */
[----:B----4-:R-:W-:-:S13]  /*5b50*/  ISETP.NE.AND P0, PT, R73, R68, PT ;  /* 0x000000444900720c */ /* 0x010fda0003f05270 */
[----:B-1-3--:R-:W-:Y:S05]  /*5b60*/  @P0 BRA `(.L_x_440) ;  /* 0x0000000000080947 */ /* 0x00afea0003800000 */
[----:B------:R-:W-:-:S06]  /*5b70*/  IMAD R51, R14, 0x4, R37 ;  /* 0x000000040e337824 */ /* 0x000fcc00078e0225 */
[----:B------:R0:W1:Y:S02]  /*5b80*/  ATOMS.ADD R51, [R51], R20 ;  /* 0x000000143333738c */ /* 0x0000640000000000 */
.L_x_440:
[----:B------:R-:W-:Y:S05]  /*5b90*/  BSYNC.RECONVERGENT B0 ;  /* 0x0000000000007941 */ /* 0x000fea0003800200 */
.L_x_439:
[----:B------:R-:W-:Y:S01]  /*5ba0*/  R2P PR, R13, 0x7f ;  /* 0x0000007f0d007804 */ /* 0x000fe20000000000 */
[----:B------:R-:W-:Y:S01]  /*5bb0*/  IMAD.IADD R30, R30, 0x1, R53 ;  /* 0x000000011e1e7824 */ /* 0x000fe200078e0235 */
[----:B-1----:R1:W3:Y:S01]  /*5bc0*/  SHFL.IDX PT, R51, R51, R68, 0x1f ;  /* 0x00001f4433337589 */ /* 0x0022e200000e0000 */
        /* <DEDUP_REMOVED lines=26> */
[----:B------:R-:W4:Y:S01]  /*5d70*/  FLO.U32 R64, R76 ;  /* 0x0000004c00407300 */ /* 0x000f2200000e0000 */
[----:B------:R-:W-:-:S07]  /*5d80*/  LOP3.LUT R14, R48, R76, RZ, 0xc0, !PT ;  /* 0x0000004c300e7212 */ /* 0x000fce00078ec0ff */
[----:B------:R-:W0:Y:S01]  /*5d90*/  POPC R14, R14 ;  /* 0x0000000e000e7309 */ /* 0x000e220000000000 */
[----:B----4-:R-:W-:-:S13]  /*5da0*/  ISETP.NE.AND P0, PT, R73, R64, PT ;  /* 0x000000404900720c */ /* 0x010fda0003f05270 */
[----:B01-3--:R-:W-:Y:S05]  /*5db0*/  @P0 BRA `(.L_x_442) ;  /* 0x0000000000080947 */ /* 0x00bfea0003800000 */
[----:B------:R-:W-:-:S05]  /*5dc0*/  IMAD R13, R13, 0x4, R37 ;  /* 0x000000040d0d7824 */ /* 0x000fca00078e0225 */
[----:B------:R0:W1:Y:S02]  /*5dd0*/  ATOMS.ADD R53, [R13], R14 ;  /* 0x0000000e0d35738c */ /* 0x0000640000000000 */
.L_x_442:
[----:B------:R-:W-:Y:S05]  /*5de0*/  BSYNC.RECONVERGENT B0 ;  /* 0x0000000000007941 */ /* 0x000fea0003800200 */
.L_x_441:
[----:B------:R-:W-:Y:S01]  /*5df0*/  R2P PR, R12, 0x7f ;  /* 0x0000007f0c007804 */ /* 0x000fe20000000000 */
[----:B------:R-:W-:Y:S01]  /*5e00*/  IMAD.IADD R50, R29, 0x1, R50 ;  /* 0x000000011d327824 */ /* 0x000fe200078e0232 */
[----:B------:R-:W-:Y:S01]  /*5e10*/  BSSY.RECONVERGENT B0, `(.L_x_443) ;  /* 0x0000022000007945 */ /* 0x000fe20003800200 */
[----:B-1----:R1:W3:Y:S01]  /*5e20*/  SHFL.IDX PT, R29, R53, R64, 0x1f ;  /* 0x00001f40351d7589 */ /* 0x0022e200000e0000 */
[----:B------:R-:W-:-:S09]  /*5e30*/  IMAD.MOV.U32 R76, RZ, RZ, RZ ;  /* 0x000000ffff4c7224 */ /* 0x000fd200078e00ff */
        /* <DEDUP_REMOVED lines=24> */
[----:B------:R0:W4:Y:S02]  /*5fc0*/  FLO.U32 R68, R13 ;  /* 0x0000000d00447300 */ /* 0x00012400000e0000 */
[----:B0-----:R-:W-:Y:S02]  /*5fd0*/  LOP3.LUT R13, R48, R13, RZ, 0xc0, !PT ;  /* 0x0000000d300d7212 */ /* 0x001fe400078ec0ff */
[----:B----4-:R-:W-:-:S04]  /*5fe0*/  ISETP.NE.AND P0, PT, R73, R68, PT ;  /* 0x000000444900720c */ /* 0x010fc80003f05270 */
[----:B------:R-:W0:Y:S09]  /*5ff0*/  POPC R13, R13 ;  /* 0x0000000d000d7309 */ /* 0x000e320000000000 */
[----:B-1-3--:R-:W-:Y:S05]  /*6000*/  @P0 BRA `(.L_x_444) ;  /* 0x0000000000080947 */ /* 0x00afea0003800000 */
[----:B------:R-:W-:-:S05]  /*6010*/  IMAD R12, R12, 0x4, R37 ;  /* 0x000000040c0c7824 */ /* 0x000fca00078e0225 */
[----:B0-----:R1:W3:Y:S02]  /*6020*/  ATOMS.ADD R76, [R12], R13 ;  /* 0x0000000d0c4c738c */ /* 0x0012e40000000000 */
.L_x_444:
[----:B------:R-:W-:Y:S05]  /*6030*/  BSYNC.RECONVERGENT B0 ;  /* 0x0000000000007941 */ /* 0x000fea0003800200 */
.L_x_443:
[----:B------:R-:W-:Y:S01]  /*6040*/  R2P PR, R11, 0x7f ;  /* 0x0000007f0b007804 */ /* 0x000fe20000000000 */
[----:B------:R-:W-:Y:S01]  /*6050*/  IMAD.IADD R64, R27, 0x1, R58 ;  /* 0x000000011b407824 */ /* 0x000fe200078e023a */
[----:B------:R-:W-:Y:S01]  /*6060*/  BSSY.RECONVERGENT B0, `(.L_x_445) ;  /* 0x0000022000007945 */ /* 0x000fe20003800200 */
[----:B---3--:R3:W4:Y:S10]  /*6070*/  SHFL.IDX PT, R58, R76, R68, 0x1f ;  /* 0x00001f444c3a7589 */ /* 0x00873400000e0000 */
        /* <DEDUP_REMOVED lines=25> */
[----:B------:R1:W5:Y:S02]  /*6210*/  FLO.U32 R53, R27 ;  /* 0x0000001b00357300 */ /* 0x00036400000e0000 */
[----:B-1----:R-:W-:Y:S02]  /*6220*/  LOP3.LUT R27, R48, R27, RZ, 0xc0, !PT ;  /* 0x0000001b301b7212 */ /* 0x002fe400078ec0ff */
[----:B-----5:R-:W-:-:S04]  /*6230*/  ISETP.NE.AND P0, PT, R73, R53, PT ;  /* 0x000000354900720c */ /* 0x020fc80003f05270 */
[----:B------:R-:W1:Y:S09]  /*6240*/  POPC R27, R27 ;  /* 0x0000001b001b7309 */ /* 0x000e720000000000 */
[----:B---34-:R-:W-:Y:S05]  /*6250*/  @P0 BRA `(.L_x_446) ;  /* 0x0000000000080947 */ /* 0x018fea0003800000 */
[----:B------:R-:W-:-:S06]  /*6260*/  IMAD R12, R11, 0x4, R37 ;  /* 0x000000040b0c7824 */ /* 0x000fcc00078e0225 */
[----:B-1----:R3:W4:Y:S02]  /*6270*/  ATOMS.ADD R12, [R12], R27 ;  /* 0x0000001b0c0c738c */ /* 0x0027240000000000 */
.L_x_446:
[----:B------:R-:W-:Y:S05]  /*6280*/  BSYNC.RECONVERGENT B0 ;  /* 0x0000000000007941 */ /* 0x000fea0003800200 */
.L_x_445:
[----:B------:R-:W-:Y:S01]  /*6290*/  R2P PR, R10, 0x7f ;  /* 0x0000007f0a007804 */ /* 0x000fe20000000000 */
[----:B------:R-:W-:Y:S01]  /*62a0*/  IMAD.IADD R68, R57, 0x1, R56 ;  /* 0x0000000139447824 */ /* 0x000fe200078e0238 */
[----:B----4-:R4:W0:Y:S01]  /*62b0*/  SHFL.IDX PT, R12, R12, R53, 0x1f ;  /* 0x00001f350c0c7589 */ /* 0x01082200000e0000 */
[----:B------:R-:W-:Y:S01]  /*62c0*/  IMAD.IADD R54, R55, 0x1, R54 ;  /* 0x0000000137367824 */ /* 0x000fe200078e0236 */
[----:B------:R-:W-:Y:S09]  /*62d0*/  BSSY.RECONVERGENT B0, `(.L_x_447) ;  /* 0x0000025000007945 */ /* 0x000ff20003800200 */
        /* <DEDUP_REMOVED lines=22> */
[----:B------:R-:W-:Y:S02]  /*6440*/  @!P0 LOP3.LUT R56, RZ, R56, RZ, 0x33, !PT ;  /* 0x00000038ff388212 */ /* 0x000fe400078e33ff */
[C---:B------:R-:W-:Y:S02]  /*6450*/  ISETP.NE.AND P0, PT, R9.reuse, 0x7fffffff, PT ;  /* 0x7fffffff0900780c */ /* 0x040fe40003f05270 */
[----:B------:R-:W-:Y:S02]  /*6460*/  LOP3.LUT R57, R56, R11, RZ, 0xc0, !PT ;  /* 0x0000000b38397212 */ /* 0x000fe400078ec0ff */
[----:B------:R-:W-:Y:S02]  /*6470*/  SEL R11, R9, 0x80000000, P0 ;  /* 0x80000000090b7807 */ /* 0x000fe40000000000 */
[----:B------:R-:W5:Y:S01]  /*6480*/  FLO.U32 R56, R57 ;  /* 0x0000003900387300 */ /* 0x000f6200000e0000 */
[----:B------:R-:W-:Y:S02]  /*6490*/  LOP3.LUT R55, R48, R57, RZ, 0xc0, !PT ;  /* 0x0000003930377212 */ /* 0x000fe400078ec0ff */
[----:B------:R-:W-:-:S04]  /*64a0*/  SHF.R.U32.HI R11, RZ, UR7, R11 ;  /* 0x00000007ff0b7c19 */ /* 0x000fc8000801160b */
[----:B------:R-:W-:Y:S01]  /*64b0*/  LOP3.LUT R76, R11, UR4, RZ, 0x30, !PT ;  /* 0x000000040b4c7c12 */ /* 0x000fe2000f8e30ff */
[----:B------:R-:W0:Y:S01]  /*64c0*/  POPC R55, R55 ;  /* 0x0000003700377309 */ /* 0x000e220000000000 */
[----:B------:R-:W-:Y:S01]  /*64d0*/  IMAD.MOV.U32 R11, RZ, RZ, RZ ;  /* 0x000000ffff0b7224 */ /* 0x000fe200078e00ff */
[----:B-----5:R-:W-:-:S13]  /*64e0*/  ISETP.NE.AND P0, PT, R73, R56, PT ;  /* 0x000000384900720c */ /* 0x020fda0003f05270 */
[----:B0---4-:R-:W-:Y:S05]  /*64f0*/  @P0 BRA `(.L_x_448) ;  /* 0x0000000000080947 */ /* 0x011fea0003800000 */
[----:B------:R-:W-:-:S05]  /*6500*/  IMAD R10, R10, 0x4, R37 ;  /* 0x000000040a0a7824 */ /* 0x000fca00078e0225 */
[----:B------:R0:W4:Y:S02]  /*6510*/  ATOMS.ADD R11, [R10], R55 ;  /* 0x000000370a0b738c */ /* 0x0001240000000000 */
.L_x_448:
[----:B------:R-:W-:Y:S05]  /*6520*/  BSYNC.RECONVERGENT B0 ;  /* 0x0000000000007941 */ /* 0x000fea0003800200 */
.L_x_447:
[----:B------:R-:W-:Y:S01]  /*6530*/  R2P PR, R76, 0x7f ;  /* 0x0000007f4c007804 */ /* 0x000fe20000000000 */
[----:B------:R-:W-:Y:S01]  /*6540*/  IMAD.IADD R52, R52, 0x1, R59 ;  /* 0x0000000134347824 */ /* 0x000fe200078e023b */
[----:B----4-:R4:W1:Y:S01]  /*6550*/  SHFL.IDX PT, R56, R11, R56, 0x1f ;  /* 0x00001f380b387589 */ /* 0x01086200000e0000 */
[----:B------:R-:W-:Y:S01]  /*6560*/  BSSY.RECONVERGENT B0, `(.L_x_449) ;  /* 0x0000026000007945 */ /* 0x000fe20003800200 */
[----:B------:R-:W-:-:S09]  /*6570*/  IMAD.IADD R26, R26, 0x1, R61 ;  /* 0x000000011a1a7824 */ /* 0x000fd200078e023d */
        /* <DEDUP_REMOVED lines=23> */
[----:B------:R-:W-:Y:S02]  /*66f0*/  ISETP.NE.AND P0, PT, R8, 0x7fffffff, PT ;  /* 0x7fffffff0800780c */ /* 0x000fe40003f05270 */
[----:B------:R-:W-:Y:S02]  /*6700*/  LOP3.LUT R53, R10, R53, RZ, 0xc0, !PT ;  /* 0x000000350a357212 */ /* 0x000fe400078ec0ff */
[----:B------:R-:W-:Y:S02]  /*6710*/  SEL R57, R8, 0x80000000, P0 ;  /* 0x8000000008397807 */ /* 0x000fe40000000000 */
[----:B------:R0:W5:Y:S02]  /*6720*/  FLO.U32 R10, R53 ;  /* 0x00000035000a7300 */ /* 0x00016400000e0000 */
[----:B------:R-:W-:-:S02]  /*6730*/  SHF.R.U32.HI R59, RZ, UR7, R57 ;  /* 0x00000007ff3b7c19 */ /* 0x000fc40008011639 */
[----:B------:R-:W-:Y:S02]  /*6740*/  LOP3.LUT R57, R48, R53, RZ, 0xc0, !PT ;  /* 0x0000003530397212 */ /* 0x000fe400078ec0ff */
[----:B------:R-:W-:Y:S01]  /*6750*/  LOP3.LUT R59, R59, UR4, RZ, 0x30, !PT ;  /* 0x000000043b3b7c12 */ /* 0x000fe2000f8e30ff */
[----:B0-----:R-:W-:-:S03]  /*6760*/  IMAD.MOV.U32 R53, RZ, RZ, RZ ;  /* 0x000000ffff357224 */ /* 0x001fc600078e00ff */
[----:B------:R-:W0:Y:S01]  /*6770*/  POPC R57, R57 ;  /* 0x0000003900397309 */ /* 0x000e220000000000 */
[----:B-----5:R-:W-:-:S13]  /*6780*/  ISETP.NE.AND P0, PT, R73, R10, PT ;  /* 0x0000000a4900720c */ /* 0x020fda0003f05270 */
[----:B01--4-:R-:W-:Y:S05]  /*6790*/  @P0 BRA `(.L_x_450) ;  /* 0x0000000000080947 */ /* 0x013fea0003800000 */
[----:B------:R-:W-:-:S05]  /*67a0*/  IMAD R76, R76, 0x4, R37 ;  /* 0x000000044c4c7824 */ /* 0x000fca00078e0225 */
[----:B------:R0:W1:Y:S02]  /*67b0*/  ATOMS.ADD R53, [R76], R57 ;  /* 0x000000394c35738c */ /* 0x0000640000000000 */
.L_x_450:
[----:B------:R-:W-:Y:S05]  /*67c0*/  BSYNC.RECONVERGENT B0 ;  /* 0x0000000000007941 */ /* 0x000fea0003800200 */
.L_x_449:
[----:B------:R-:W-:Y:S01]  /*67d0*/  R2P PR, R59, 0x7f ;  /* 0x0000007f3b007804 */ /* 0x000fe20000000000 */
[----:B0-----:R-:W-:Y:S01]  /*67e0*/  IMAD.IADD R76, R24, 0x1, R63 ;  /* 0x00000001184c7824 */ /* 0x001fe200078e023f */
[----:B-1----:R0:W1:Y:S01]  /*67f0*/  SHFL.IDX PT, R10, R53, R10, 0x1f ;  /* 0x00001f0a350a7589 */ /* 0x00206200000e0000 */
        /* <DEDUP_REMOVED lines=28> */
[----:B------:R-:W4:Y:S01]  /*69c0*/  FLO.U32 R24, R63 ;  /* 0x0000003f00187300 */ /* 0x000f2200000e0000 */
[----:B------:R-:W-:Y:S02]  /*69d0*/  LOP3.LUT R23, R48, R63, RZ, 0xc0, !PT ;  /* 0x0000003f30177212 */ /* 0x000fe400078ec0ff */
[----:B------:R-:W-:-:S04]  /*69e0*/  SHF.R.U32.HI R11, RZ, UR7, R11 ;  /* 0x00000007ff0b7c19 */ /* 0x000fc8000801160b */
[----:B------:R-:W-:Y:S01]  /*69f0*/  LOP3.LUT R61, R11, UR4, RZ, 0x30, !PT ;  /* 0x000000040b3d7c12 */ /* 0x000fe2000f8e30ff */
[----:B------:R-:W0:Y:S01]  /*6a00*/  POPC R23, R23 ;  /* 0x0000001700177309 */ /* 0x000e220000000000 */
[----:B------:R-:W-:Y:S01]  /*6a10*/  IMAD.MOV.U32 R11, RZ, RZ, RZ ;  /* 0x000000ffff0b7224 */ /* 0x000fe200078e00ff */
[----:B----4-:R-:W-:-:S13]  /*6a20*/  ISETP.NE.AND P0, PT, R73, R24, PT ;  /* 0x000000184900720c */ /* 0x010fda0003f05270 */
[----:B01----:R-:W-:Y:S05]  /*6a30*/  @P0 BRA `(.L_x_452) ;  /* 0x0000000000080947 */ /* 0x003fea0003800000 */
[----:B------:R-:W-:-:S06]  /*6a40*/  IMAD R11, R59, 0x4, R37 ;  /* 0x000000043b0b7824 */ /* 0x000fcc00078e0225 */
[----:B------:R0:W1:Y:S02]  /*6a50*/  ATOMS.ADD R11, [R11], R23 ;  /* 0x000000170b0b738c */ /* 0x0000640000000000 */
.L_x_452:
[----:B------:R-:W-:Y:S05]  /*6a60*/  BSYNC.RECONVERGENT B0 ;  /* 0x0000000000007941 */ /* 0x000fea0003800200 */
.L_x_451:
[----:B------:R-:W-:Y:S01]  /*6a70*/  R2P PR, R61, 0x7f ;  /* 0x0000007f3d007804 */ /* 0x000fe20000000000 */
[----:B------:R-:W-:Y:S01]  /*6a80*/  IMAD.IADD R69, R22, 0x1, R69 ;  /* 0x0000000116457824 */ /* 0x000fe200078e0245 */
[----:B-1----:R1:W4:Y:S01]  /*6a90*/  SHFL.IDX PT, R24, R11, R24, 0x1f ;  /* 0x00001f180b187589 */ /* 0x00232200000e0000 */
        /* <DEDUP_REMOVED lines=11> */
[----:B------:R-:W-:Y:S02]  /*6b50*/  VOTE.ANY R53, PT, P3 ;  /* 0x0000000000357806 */ /* 0x000fe400018e0100 */
[----:B------:R-:W-:Y:S02]  /*6b60*/  VOTE.ANY R63, PT, P0 ;  /* 0x00000000003f7806 */ /* 0x000fe400000e0100 */
[----:B------:R-:W-:Y:S02]  /*6b70*/  @!P3 LOP3.LUT R53, RZ, R53, RZ, 0x33, !PT ;  /* 0x00000035ff35b212 */ /* 0x000fe400078e33ff */
[----:B------:R-:W-:Y:S02]  /*6b80*/  @!P0 LOP3.LUT R63, RZ, R63, RZ, 0x33, !PT ;  /* 0x0000003fff3f8212 */ /* 0x000fe400078e33ff */
[----:B------:R-:W-:-:S02]  /*6b90*/  LOP3.LUT R22, R53, R22, RZ, 0xc0, !PT ;  /* 0x0000001635167212 */ /* 0x000fc400078ec0ff */
[----:B------:R-:W-:Y:S02]  /*6ba0*/  VOTE.ANY R53, PT, P4 ;  /* 0x0000000000357806 */ /* 0x000fe400020e0100 */
[C---:B------:R-:W-:Y:S02]  /*6bb0*/  ISETP.NE.AND P0, PT, R6.reuse, 0x7fffffff, PT ;  /* 0x7fffffff0600780c */ /* 0x040fe40003f05270 */
[----:B------:R-:W-:Y:S02]  /*6bc0*/  @!P4 LOP3.LUT R53, RZ, R53, RZ, 0x33, !PT ;  /* 0x00000035ff35c212 */ /* 0x000fe400078e33ff */
[----:B------:R-:W-:Y:S02]  /*6bd0*/  SEL R21, R6, 0x80000000, P0 ;  /* 0x8000000006157807 */ /* 0x000fe40000000000 */
[----:B------:R-:W-:Y:S02]  /*6be0*/  LOP3.LUT R22, R53, R22, RZ, 0xc0, !PT ;  /* 0x0000001635167212 */ /* 0x000fe400078ec0ff */
[----:B------:R-:W-:-:S02]  /*6bf0*/  VOTE.ANY R53, PT, P5 ;  /* 0x0000000000357806 */ /* 0x000fc400028e0100 */
[----:B------:R-:W-:Y:S02]  /*6c00*/  SHF.R.U32.HI R21, RZ, UR7, R21 ;  /* 0x00000007ff157c19 */ /* 0x000fe40008011615 */
[----:B------:R-:W-:Y:S02]  /*6c10*/  @!P5 LOP3.LUT R53, RZ, R53, RZ, 0x33, !PT ;  /* 0x00000035ff35d212 */ /* 0x000fe400078e33ff */
[----:B------:R-:W-:Y:S01]  /*6c20*/  LOP3.LUT R59, R21, UR4, RZ, 0x30, !PT ;  /* 0x00000004153b7c12 */ /* 0x000fe2000f8e30ff */
[----:B------:R-:W-:Y:S01]  /*6c30*/  IMAD.MOV.U32 R21, RZ, RZ, RZ ;  /* 0x000000ffff157224 */ /* 0x000fe200078e00ff */
[----:B------:R-:W-:Y:S02]  /*6c40*/  LOP3.LUT R22, R53, R22, RZ, 0xc0, !PT ;  /* 0x0000001635167212 */ /* 0x000fe400078ec0ff */
[----:B------:R-:W-:-:S04]  /*6c50*/  VOTE.ANY R53, PT, P6 ;  /* 0x0000000000357806 */ /* 0x000fc800030e0100 */
[----:B------:R-:W-:-:S04]  /*6c60*/  @!P6 LOP3.LUT R53, RZ, R53, RZ, 0x33, !PT ;  /* 0x00000035ff35e212 */ /* 0x000fc800078e33ff */
[----:B------:R-:W-:-:S04]  /*6c70*/  LOP3.LUT R22, R53, R22, RZ, 0xc0, !PT ;  /* 0x0000001635167212 */ /* 0x000fc800078ec0ff */
[----:B------:R-:W-:-:S04]  /*6c80*/  LOP3.LUT R63, R63, R22, RZ, 0xc0, !PT ;  /* 0x000000163f3f7212 */ /* 0x000fc800078ec0ff */
[----:B------:R-:W5:Y:S01]  /*6c90*/  FLO.U32 R22, R63 ;  /* 0x0000003f00167300 */ /* 0x000f6200000e0000 */
[----:B------:R-:W-:-:S07]  /*6ca0*/  LOP3.LUT R53, R48, R63, RZ, 0xc0, !PT ;  /* 0x0000003f30357212 */ /* 0x000fce00078ec0ff */
[----:B------:R-:W0:Y:S01]  /*6cb0*/  POPC R53, R53 ;  /* 0x0000003500357309 */ /* 0x000e220000000000 */
[----:B-----5:R-:W-:-:S13]  /*6cc0*/  ISETP.NE.AND P0, PT, R73, R22, PT ;  /* 0x000000164900720c */ /* 0x020fda0003f05270 */
[----:B01--4-:R-:W-:Y:S05]  /*6cd0*/  @P0 BRA `(.L_x_454) ;  /* 0x0000000000080947 */ /* 0x013fea0003800000 */
[----:B------:R-:W-:-:S06]  /*6ce0*/  IMAD R21, R61, 0x4, R37 ;  /* 0x000000043d157824 */ /* 0x000fcc00078e0225 */
[----:B------:R0:W1:Y:S02]  /*6cf0*/  ATOMS.ADD R21, [R21], R53 ;  /* 0x000000351515738c */ /* 0x0000640000000000 */
.L_x_454:
[----:B------:R-:W-:Y:S05]  /*6d00*/  BSYNC.RECONVERGENT B0 ;  /* 0x0000000000007941 */ /* 0x000fea0003800200 */
.L_x_453:
[----:B------:R-:W-:Y:S01]  /*6d10*/  R2P PR, R59, 0x7f ;  /* 0x0000007f3b007804 */ /* 0x000fe20000000000 */
[----:B------:R-:W-:Y:S01]  /*6d20*/  IMAD.IADD R51, R20, 0x1, R51 ;  /* 0x0000000114337824 */ /* 0x000fe200078e0233 */
[----:B-1----:R1:W4:Y:S01]  /*6d30*/  SHFL.IDX PT, R22, R21, R22, 0x1f ;  /* 0x00001f1615167589 */ /* 0x00232200000e0000 */
[----:B------:R-:W-:Y:S01]  /*6d40*/  IMAD.IADD R14, R14, 0x1, R29 ;  /* 0x000000010e0e7824 */ /* 0x000fe200078e021d */
[----:B------:R-:W-:Y:S01]  /*6d50*/  BSSY.RECONVERGENT B0, `(.L_x_455) ;  /* 0x0000025000007945 */ /* 0x000fe20003800200 */
[----:B------:R-:W-:-:S08]  /*6d60*/  IMAD.MOV.U32 R63, RZ, RZ, RZ ;  /* 0x000000ffff3f7224 */ /* 0x000fd000078e00ff */
        /* <DEDUP_REMOVED lines=26> */
[----:B------:R-:W5:Y:S02]  /*6f10*/  FLO.U32 R20, R61 ;  /* 0x0000003d00147300 */ /* 0x000f6400000e0000 */
[----:B------:R-:W-:-:S02]  /*6f20*/  SHF.R.U32.HI R29, RZ, UR7, R11 ;  /* 0x00000007ff1d7c19 */ /* 0x000fc4000801160b */
[----:B------:R-:W-:Y:S02]  /*6f30*/  LOP3.LUT R11, R48, R61, RZ, 0xc0, !PT ;  /* 0x0000003d300b7212 */ /* 0x000fe400078ec0ff */
[----:B------:R-:W-:-:S04]  /*6f40*/  LOP3.LUT R29, R29, UR4, RZ, 0x30, !PT ;  /* 0x000000041d1d7c12 */ /* 0x000fc8000f8e30ff */
[----:B------:R-:W0:Y:S01]  /*6f50*/  POPC R11, R11 ;  /* 0x0000000b000b7309 */ /* 0x000e220000000000 */
[----:B-----5:R-:W-:-:S13]  /*6f60*/  ISETP.NE.AND P0, PT, R73, R20, PT ;  /* 0x000000144900720c */ /* 0x020fda0003f05270 */
[----:B01--4-:R-:W-:Y:S05]  /*6f70*/  @P0 BRA `(.L_x_456) ;  /* 0x0000000000080947 */ /* 0x013fea0003800000 */
[----:B------:R-:W-:-:S05]  /*6f80*/  IMAD R59, R59, 0x4, R37 ;  /* 0x000000043b3b7824 */ /* 0x000fca00078e0225 */
[----:B------:R0:W1:Y:S02]  /*6f90*/  ATOMS.ADD R63, [R59], R11 ;  /* 0x0000000b3b3f738c */ /* 0x0000640000000000 */
.L_x_456:
[----:B------:R-:W-:Y:S05]  /*6fa0*/  BSYNC.RECONVERGENT B0 ;  /* 0x0000000000007941 */ /* 0x000fea0003800200 */
.L_x_455:
[----:B------:R-:W-:Y:S01]  /*6fb0*/  R2P PR, R29, 0x7f ;  /* 0x0000007f1d007804 */ /* 0x000fe20000000000 */
[----:B------:R-:W-:Y:S01]  /*6fc0*/  IMAD.IADD R58, R13, 0x1, R58 ;  /* 0x000000010d3a7824 */ /* 0x000fe200078e023a */
[----:B-1----:R1:W4:Y:S01]  /*6fd0*/  SHFL.IDX PT, R20, R63, R20, 0x1f ;  /* 0x00001f143f147589 */ /* 0x00232200000e0000 */
[----:B------:R-:W-:Y:S01]  /*6fe0*/  BSSY.RECONVERGENT B0, `(.L_x_457) ;  /* 0x0000021000007945 */ /* 0x000fe20003800200 */
[----:B------:R-:W-:-:S09]  /*6ff0*/  IMAD.MOV.U32 R61, RZ, RZ, RZ ;  /* 0x000000ffff3d7224 */ /* 0x000fd200078e00ff */
        /* <DEDUP_REMOVED lines=23> */
[----:B0-----:R-:W-:-:S04]  /*7170*/  LOP3.LUT R59, R21, R13, RZ, 0xc0, !PT ;  /* 0x0000000d153b7212 */ /* 0x001fc800078ec0ff */
[----:B------:R-:W0:Y:S01]  /*7180*/  FLO.U32 R13, R59 ;  /* 0x0000003b000d7300 */ /* 0x000e2200000e0000 */
[----:B------:R-:W-:-:S07]  /*7190*/  LOP3.LUT R21, R48, R59, RZ, 0xc0, !PT ;  /* 0x0000003b30157212 */ /* 0x000fce00078ec0ff */
[----:B------:R-:W1:Y:S01]  /*71a0*/  POPC R21, R21 ;  /* 0x0000001500157309 */ /* 0x000e620000000000 */
[----:B0-----:R-:W-:-:S13]  /*71b0*/  ISETP.NE.AND P0, PT, R73, R13, PT ;  /* 0x0000000d4900720c */ /* 0x001fda0003f05270 */
[----:B-1--4-:R-:W-:Y:S05]  /*71c0*/  @P0 BRA `(.L_x_458) ;  /* 0x0000000000080947 */ /* 0x012fea0003800000 */
[----:B------:R-:W-:-:S05]  /*71d0*/  IMAD R29, R29, 0x4, R37 ;  /* 0x000000041d1d7824 */ /* 0x000fca00078e0225 */
[----:B------:R0:W1:Y:S02]  /*71e0*/  ATOMS.ADD R61, [R29], R21 ;  /* 0x000000151d3d738c */ /* 0x0000640000000000 */
.L_x_458:
[----:B------:R-:W-:Y:S05]  /*71f0*/  BSYNC.RECONVERGENT B0 ;  /* 0x0000000000007941 */ /* 0x000fea0003800200 */
.L_x_457:
        /* <DEDUP_REMOVED lines=27> */
[----:B-1----:R-:W-:-:S04]  /*73b0*/  LOP3.LUT R61, R59, R29, RZ, 0xc0, !PT ;  /* 0x0000001d3b3d7212 */ /* 0x002fc800078ec0ff */
[----:B------:R-:W0:Y:S01]  /*73c0*/  FLO.U32 R59, R61 ;  /* 0x0000003d003b7300 */ /* 0x000e2200000e0000 */
[----:B------:R-:W-:-:S07]  /*73d0*/  LOP3.LUT R29, R48, R61, RZ, 0xc0, !PT ;  /* 0x0000003d301d7212 */ /* 0x000fce00078ec0ff */
[----:B------:R-:W1:Y:S01]  /*73e0*/  POPC R29, R29 ;  /* 0x0000001d001d7309 */ /* 0x000e620000000000 */
[----:B0-----:R-:W-:-:S13]  /*73f0*/  ISETP.NE.AND P0, PT, R73, R59, PT ;  /* 0x0000003b4900720c */ /* 0x001fda0003f05270 */
[----:B-1--4-:R-:W-:Y:S05]  /*7400*/  @P0 BRA `(.L_x_460) ;  /* 0x0000000000080947 */ /* 0x012fea0003800000 */
[----:B------:R-:W-:-:S05]  /*7410*/  IMAD R4, R4, 0x4, R37 ;  /* 0x0000000404047824 */ /* 0x000fca00078e0225 */
[----:B------:R0:W1:Y:S02]  /*7420*/  ATOMS.ADD R63, [R4], R29 ;  /* 0x0000001d043f738c */ /* 0x0000640000000000 */
.L_x_460:
[----:B------:R-:W-:Y:S05]  /*7430*/  BSYNC.RECONVERGENT B0 ;  /* 0x0000000000007941 */ /* 0x000fea0003800200 */
.L_x_459:
[----:B------:R-:W-:Y:S01]  /*7440*/  BAR.SYNC.DEFER_BLOCKING 0x0 ;  /* 0x0000000000007b1d */ /* 0x000fe20000010000 */
[----:B------:R-:W-:Y:S01]  /*7450*/  ISETP.GE.AND P0, PT, R70, RZ, PT ;  /* 0x000000ff4600720c */ /* 0x000fe20003f06270 */
[----:B------:R-:W-:Y:S01]  /*7460*/  IMAD.IADD R12, R27, 0x1, R12 ;  /* 0x000000011b0c7824 */ /* 0x000fe200078e020c */
[----:B------:R-:W-:Y:S01]  /*7470*/  ISETP.NE.AND P1, PT, R74, RZ, PT ;  /* 0x000000ff4a00720c */ /* 0x000fe20003f25270 */
[----:B------:R-:W-:Y:S01]  /*7480*/  IMAD.IADD R20, R11, 0x1, R20 ;  /* 0x000000010b147824 */ /* 0x000fe200078e0214 */
[----:B---3--:R-:W-:Y:S01]  /*7490*/  SEL R27, RZ, 0x7fffffff, !P0 ;  /* 0x7fffffffff1b7807 */ /* 0x008fe20004000000 */
[----:B------:R-:W-:Y:S01]  /*74a0*/  IMAD R11, R62, 0x4, R77 ;  /* 0x000000043e0b7824 */ /* 0x000fe200078e024d */
[----:B------:R-:W-:Y:S01]  /*74b0*/  BSSY B1, `(.L_x_461) ;  /* 0x000005e000017945 */ /* 0x000fe20003800000 */
[----:B01----:R-:W0:Y:S01]  /*74c0*/  SHFL.IDX PT, R4, R63, R59, 0x1f ;  /* 0x00001f3b3f047589 */ /* 0x003e2200000e0000 */
[----:B------:R-:W-:Y:S01]  /*74d0*/  LOP3.LUT R70, R27, R70, RZ, 0x3c, !PT ;  /* 0x000000461b467212 */ /* 0x000fe200078e3cff */
[----:B------:R-:W-:-:S02]  /*74e0*/  IMAD.IADD R48, R21, 0x1, R13 ;  /* 0x0000000115307824 */ /* 0x000fc400078e020d */
[--C-:B------:R-:W-:Y:S02]  /*74f0*/  IMAD R30, R30, 0x4, R77.reuse ;  /* 0x000000041e1e7824 */ /* 0x100fe400078e024d */
[--C-:B------:R-:W-:Y:S02]  /*7500*/  IMAD R13, R50, 0x4, R77.reuse ;  /* 0x00000004320d7824 */ /* 0x100fe400078e024d */
[--C-:B------:R-:W-:Y:S02]  /*7510*/  IMAD R64, R64, 0x4, R77.reuse ;  /* 0x0000000440407824 */ /* 0x100fe400078e024d */
[--C-:B------:R-:W-:Y:S02]  /*7520*/  IMAD R21, R68, 0x4, R77.reuse ;  /* 0x0000000444157824 */ /* 0x100fe400078e024d */
[--C-:B------:R-:W-:Y:S02]  /*7530*/  IMAD R54, R54, 0x4, R77.reuse ;  /* 0x0000000436367824 */ /* 0x100fe400078e024d */
[----:B------:R-:W-:Y:S01]  /*7540*/  IMAD.IADD R24, R23, 0x1, R24 ;  /* 0x0000000117187824 */ /* 0x000fe200078e0218 */
[----:B------:R-:W-:Y:S01]  /*7550*/  STS [R11+-0x4], R70 ;  /* 0xfffffc460b007388 */ /* 0x000fe20000000800 */
[----:B------:R-:W-:-:S02]  /*7560*/  IMAD R52, R52, 0x4, R77 ;  /* 0x0000000434347824 */ /* 0x000fc400078e024d */
[--C-:B------:R-:W-:Y:S01]  /*7570*/  IMAD R23, R26, 0x4, R77.reuse ;  /* 0x000000041a177824 */ /* 0x100fe200078e024d */
[----:B------:R1:W-:Y:S01]  /*7580*/  STS [R30+-0x4], R31 ;  /* 0xfffffc1f1e007388 */ /* 0x0003e20000000800 */
[--C-:B------:R-:W-:Y:S02]  /*7590*/  IMAD R76, R76, 0x4, R77.reuse ;  /* 0x000000044c4c7824 */ /* 0x100fe400078e024d */
[--C-:B------:R-:W-:Y:S01]  /*75a0*/  IMAD R27, R60, 0x4, R77.reuse ;  /* 0x000000043c1b7824 */ /* 0x100fe200078e024d */
[----:B------:R-:W-:Y:S01]  /*75b0*/  STS [R13+-0x4], R28 ;  /* 0xfffffc1c0d007388 */ /* 0x000fe20000000800 */
[----:B0-----:R-:W-:Y:S02]  /*75c0*/  IMAD.IADD R50, R29, 0x1, R4 ;  /* 0x000000011d327824 */ /* 0x001fe400078e0204 */
[--C-:B------:R-:W-:Y:S01]  /*75d0*/  IMAD R4, R69, 0x4, R77.reuse ;  /* 0x0000000445047824 */ /* 0x100fe200078e024d */
[----:B------:R-:W-:Y:S01]  /*75e0*/  STS [R64+-0x4], R67 ;  /* 0xfffffc4340007388 */ /* 0x000fe20000000800 */
[----:B------:R-:W-:-:S02]  /*75f0*/  IMAD R36, R36, 0x4, R77 ;  /* 0x0000000424247824 */ /* 0x000fc400078e024d */
[----:B------:R-:W-:Y:S01]  /*7600*/  IMAD.IADD R56, R55, 0x1, R56 ;  /* 0x0000000137387824 */ /* 0x000fe200078e0238 */
[----:B------:R-:W-:Y:S01]  /*7610*/  STS [R21+-0x4], R66 ;  /* 0xfffffc4215007388 */ /* 0x000fe20000000800 */
[--C-:B------:R-:W-:Y:S02]  /*7620*/  IMAD R26, R51, 0x4, R77.reuse ;  /* 0x00000004331a7824 */ /* 0x100fe400078e024d */
[----:B------:R-:W-:Y:S01]  /*7630*/  IMAD.IADD R10, R57, 0x1, R10 ;  /* 0x00000001390a7824 */ /* 0x000fe200078e020a */
[----:B------:R-:W-:Y:S01]  /*7640*/  STS [R54+-0x4], R65 ;  /* 0xfffffc4136007388 */ /* 0x000fe20000000800 */
[--C-:B-1----:R-:W-:Y:S02]  /*7650*/  IMAD R31, R14, 0x4, R77.reuse ;  /* 0x000000040e1f7824 */ /* 0x102fe400078e024d */
[----:B------:R-:W-:Y:S01]  /*7660*/  IMAD R58, R58, 0x4, R77 ;  /* 0x000000043a3a7824 */ /* 0x000fe200078e024d */
[----:B------:R-:W-:Y:S01]  /*7670*/  STS [R52+-0x4], R47 ;  /* 0xfffffc2f34007388 */ /* 0x000fe20000000800 */
[----:B------:R-:W-:-:S02]  /*7680*/  IMAD.IADD R22, R53, 0x1, R22 ;  /* 0x0000000135167824 */ /* 0x000fc400078e0216 */
[--C-:B------:R-:W-:Y:S01]  /*7690*/  IMAD R37, R12, 0x4, R77.reuse ;  /* 0x000000040c257824 */ /* 0x100fe200078e024d */
[----:B------:R0:W-:Y:S01]  /*76a0*/  STS [R23+-0x4], R46 ;  /* 0xfffffc2e17007388 */ /* 0x0001e20000000800 */
[--C-:B------:R-:W-:Y:S02]  /*76b0*/  IMAD R56, R56, 0x4, R77.reuse ;  /* 0x0000000438387824 */ /* 0x100fe400078e024d */
[--C-:B------:R-:W-:Y:S01]  /*76c0*/  IMAD R51, R24, 0x4, R77.reuse ;  /* 0x0000000418337824 */ /* 0x100fe200078e024d */
[----:B------:R1:W-:Y:S01]  /*76d0*/  STS [R76+-0x4], R45 ;  /* 0xfffffc2d4c007388 */ /* 0x0003e20000000800 */
[--C-:B------:R-:W-:Y:S02]  /*76e0*/  IMAD R60, R22, 0x4, R77.reuse ;  /* 0x00000004163c7824 */ /* 0x100fe400078e024d */
[--C-:B------:R-:W-:Y:S01]  /*76f0*/  IMAD R53, R20, 0x4, R77.reuse ;  /* 0x0000000414357824 */ /* 0x100fe200078e024d */
[----:B------:R1:W-:Y:S01]  /*7700*/  STS [R27+-0x4], R44 ;  /* 0xfffffc2c1b007388 */ /* 0x0003e20000000800 */
[----:B------:R-:W-:-:S02]  /*7710*/  IMAD R48, R48, 0x4, R77 ;  /* 0x0000000430307824 */ /* 0x000fc400078e024d */
[--C-:B0-----:R-:W-:Y:S01]  /*7720*/  IMAD R46, R10, 0x4, R77.reuse ;  /* 0x000000040a2e7824 */ /* 0x101fe200078e024d */
[----:B------:R1:W-:Y:S01]  /*7730*/  STS [R4+-0x4], R33 ;  /* 0xfffffc2104007388 */ /* 0x0003e20000000800 */
[----:B------:R-:W-:-:S03]  /*7740*/  IMAD R55, R50, 0x4, R77 ;  /* 0x0000000432377824 */ /* 0x000fc600078e024d */
[----:B------:R1:W-:Y:S04]  /*7750*/  STS [R36+-0x4], R25 ;  /* 0xfffffc1924007388 */ /* 0x0003e80000000800 */
        /* <DEDUP_REMOVED lines=10> */
[----:B------:R1:W-:Y:S01]  /*7800*/  STS [R55+-0x4], R32 ;  /* 0xfffffc2037007388 */ /* 0x0003e20000000800 */
[----:B------:R-:W-:Y:S05]  /*7810*/  @P1 BRA `(.L_x_462) ;  /* 0x00000000009c1947 */ /* 0x000fea0003800000 */
[----:B------:R-:W2:Y:S01]  /*7820*/  LDG.E R42, desc[UR8][R42.64] ;  /* 0x000000082a2a7981 */ /* 0x000ea2000c1e1900 */
[----:B------:R-:W-:Y:S01]  /*7830*/  ISETP.GE.AND P0, PT, R75, 0x1, PT ;  /* 0x000000014b00780c */ /* 0x000fe20003f06270 */
[----:B-1----:R-:W-:Y:S02]  /*7840*/  IMAD.MOV.U32 R8, RZ, RZ, R2 ;  /* 0x000000ffff087224 */ /* 0x002fe400078e0002 */
[----:B--2---:R-:W-:-:S05]  /*7850*/  IMAD.IADD R5, R42, 0x1, -R49 ;  /* 0x000000012a057824 */ /* 0x004fca00078e0a31 */
[----:B------:R0:W-:Y:S05]  /*7860*/  STS [R3+0x8a00], R5 ;  /* 0x008a000503007388 */ /* 0x0001ea0000000800 */
[----:B------:R-:W-:Y:S05]  /*7870*/  @!P0 BRA `(.L_x_463) ;  /* 0x00000000006c8947 */ /* 0x000fea0003800000 */
[----:B------:R-:W-:Y:S01]  /*7880*/  BSSY B0, `(.L_x_464) ;  /* 0x0000019000007945 */ /* 0x000fe20003800000 */
[----:B0-----:R-:W-:Y:S02]  /*7890*/  IMAD.MOV.U32 R5, RZ, RZ, -0x1 ;  /* 0xffffffffff057424 */ /* 0x001fe400078e00ff */
[----:B------:R-:W-:Y:S02]  /*78a0*/  IMAD.MOV.U32 R9, RZ, RZ, R75 ;  /* 0x000000ffff097224 */ /* 0x000fe400078e004b */
[----:B------:R-:W-:-:S07]  /*78b0*/  IMAD.MOV.U32 R8, RZ, RZ, R2 ;  /* 0x000000ffff087224 */ /* 0x000fce00078e0002 */
.L_x_468:
[----:B------:R-:W0:Y:S01]  /*78c0*/  LDC.64 R6, c[0x0][0x380] ;  /* 0x0000e000ff067b82 */ /* 0x000e220000000a00 */
[----:B------:R-:W-:Y:S01]  /*78d0*/  VIADD R17, R9, 0xffffffff ;  /* 0xffffffff09117836 */ /* 0x000fe20000000000 */
[----:B------:R-:W-:Y:S03]  /*78e0*/  BSSY B2, `(.L_x_465) ;  /* 0x0000008000027945 */ /* 0x000fe60003800000 */
[----:B------:R-:W-:-:S04]  /*78f0*/  IMAD R15, R17, 0x100, R35 ;  /* 0x00000100110f7824 */ /* 0x000fc800078e0223 */
[----:B0-----:R-:W-:-:S07]  /*7900*/  IMAD.WIDE R6, R15, 0x4, R6 ;  /* 0x000000040f067825 */ /* 0x001fce00078e0206 */
.L_x_466:
[----:B------:R-:W-:Y:S05]  /*7910*/  YIELD ;  /* 0x0000000000007946 */ /* 0x000fea0003800000 */
[----:B------:R0:W-:Y:S06]  /*7920*/  MEMBAR.SC.CTA ;  /* 0x0000000000007992 */ /* 0x0001ec0000000000 */
[----:B0-----:R-:W2:Y:S02]  /*7930*/  LDG.E.STRONG.SYS R10, desc[UR8][R6.64] ;  /* 0x00000008060a7981 */ /* 0x001ea4000c1f5900 */
[----:B--2---:R-:W-:-:S13]  /*7940*/  ISETP.NE.AND P0, PT, R10, RZ, PT ;  /* 0x000000ff0a00720c */ /* 0x004fda0003f05270 */
[----:B------:R-:W-:Y:S05]  /*7950*/  @!P0 BRA `(.L_x_466) ;  /* 0xfffffffc00ec8947 */ /* 0x000fea000383ffff */
[----:B------:R-:W-:Y:S05]  /*7960*/  BSYNC B2 ;  /* 0x0000000000027941 */ /* 0x000fea0003800000 */
.L_x_465:
[----:B------:R-:W-:Y:S01]  /*7970*/  BSSY.RECONVERGENT B2, `(.L_x_467) ;  /* 0x0000006000027945 */ /* 0x000fe20003800200 */
[C---:B------:R-:W-:Y:S02]  /*7980*/  ISETP.GT.AND P0, PT, R10.reuse, -0x1, PT ;  /* 0xffffffff0a00780c */ /* 0x040fe40003f04270 */
[----:B------:R-:W-:Y:S01]  /*7990*/  LOP3.LUT R7, R10, 0x3fffffff, RZ, 0xc0, !PT ;  /* 0x3fffffff0a077812 */ /* 0x000fe200078ec0ff */
[----:B------:R-:W-:Y:S05]  /*79a0*/  WARPSYNC.EXCLUSIVE R5 ;  /* 0x0000000005007348 */ /* 0x000fea0003a00000 */
[----:B------:R-:W-:-:S05]  /*79b0*/  IMAD.IADD R8, R7, 0x1, R8 ;  /* 0x0000000107087824 */ /* 0x000fca00078e0208 */
[----:B------:R-:W-:-:S07]  /*79c0*/  VOTE.ANY R5, PT, P0 ;  /* 0x0000000000057806 */ /* 0x000fce00000e0100 */
[----:B------:R-:W-:Y:S05]  /*79d0*/  BSYNC.RECONVERGENT B2 ;  /* 0x0000000000027941 */ /* 0x000fea0003800200 */
.L_x_467:
[----:B------:R-:W-:Y:S01]  /*79e0*/  ISETP.GT.U32.AND P1, PT, R9, 0x1, PT ;  /* 0x000000010900780c */ /* 0x000fe20003f24070 */
[----:B------:R-:W-:-:S12]  /*79f0*/  IMAD.MOV.U32 R9, RZ, RZ, R17 ;  /* 0x000000ffff097224 */ /* 0x000fd800078e0011 */
[----:B------:R-:W-:Y:S05]  /*7a00*/  @P0 BRA P1, `(.L_x_468) ;  /* 0xfffffffc00ac0947 */ /* 0x000fea000083ffff */
[----:B------:R-:W-:Y:S05]  /*7a10*/  BSYNC B0 ;  /* 0x0000000000007941 */ /* 0x000fea0003800000 */
.L_x_464:
[----:B------:R1:W2:Y:S02]  /*7a20*/  LDS R5, [R3+0x8a00] ;  /* 0x008a000003057984 */ /* 0x0002a40000000800 */
.L_x_463:
[----:B------:R-:W3:Y:S01]  /*7a30*/  LDC.64 R6, c[0x0][0x380] ;  /* 0x0000e000ff067b82 */ /* 0x000ee20000000a00 */
[----:B--2---:R-:W-:Y:S02]  /*7a40*/  IADD3 R10, PT, PT, R5, R8, -R2 ;  /* 0x00000008050a7210 */ /* 0x004fe40007ffe802 */
[----:B0-----:R-:W-:-:S03]  /*7a50*/  LOP3.LUT R5, R8, 0x80000000, RZ, 0xfc, !PT ;  /* 0x8000000008057812 */ /* 0x001fc600078efcff */
[----:B------:R0:W-:Y:S01]  /*7a60*/  STS [R3+0x8a00], R10 ;  /* 0x008a000a03007388 */ /* 0x0001e20000000800 */
[----:B---3--:R-:W-:-:S05]  /*7a70*/  IMAD.WIDE R6, R0, 0x4, R6 ;  /* 0x0000000400067825 */ /* 0x008fca00078e0206 */
[----:B------:R0:W-:Y:S02]  /*7a80*/  STG.E.STRONG.SYS desc[UR8][R6.64], R5 ;  /* 0x0000000506007986 */ /* 0x0001e4000c115908 */
.L_x_462:
[----:B------:R-:W-:Y:S05]  /*7a90*/  BSYNC B1 ;  /* 0x0000000000017941 */ /* 0x000fea0003800000 */
.L_x_461:
[----:B01----:R-:W0:Y:S01]  /*7aa0*/  LDC.64 R6, c[0x0][0x390] ;  /* 0x0000e400ff067b82 */ /* 0x003e220000000a00 */
[----:B------:R-:W-:Y:S01]  /*7ab0*/  VIADD R5, R72, 0x2280 ;  /* 0x0000228048057836 */ /* 0x000fe20000000000 */
[----:B------:R-:W-:Y:S06]  /*7ac0*/  WARPSYNC.ALL ;  /* 0x0000000000007948 */ /* 0x000fec0003800000 */
[----:B------:R-:W1:Y:S01]  /*7ad0*/  LDC R32, c[0x0][0x3c0] ;  /* 0x0000f000ff207b82 */ /* 0x000e620000000800 */
[----:B0-----:R-:W-:Y:S02]  /*7ae0*/  ISETP.EQ.U32.AND P1, PT, R6, RZ, PT ;  /* 0x000000ff0600720c */ /* 0x001fe40003f22070 */
[----:B-1----:R-:W-:-:S04]  /*7af0*/  ISETP.GE.AND P0, PT, R5, R32, PT ;  /* 0x000000200500720c */ /* 0x002fc80003f06270 */
[----:B------:R-:W-:-:S04]  /*7b00*/  ISETP.EQ.OR.EX P0, PT, R7, RZ, !P0, P1 ;  /* 0x000000ff0700720c */ /* 0x000fc80004702710 */
[----:B------:R-:W-:-:S13]  /*7b10*/  ISETP.GT.U32.OR P0, PT, R35, 0xff, P0 ;  /* 0x000000ff2300780c */ /* 0x000fda0000704470 */
[----:B------:R-:W2:Y:S02]  /*7b20*/  @!P0 LDS R0, [R3+0x8a00] ;  /* 0x008a000003008984 */ /* 0x000ea40000000800 */
[----:B--2---:R-:W-:-:S05]  /*7b30*/  @!P0 IADD3 R49, PT, PT, R0, R49, R2 ;  /* 0x0000003100318210 */ /* 0x004fca0007ffe002 */
[----:B------:R0:W-:Y:S01]  /*7b40*/  @!P0 STG.E desc[UR8][R40.64], R49 ;  /* 0x0000003128008986 */ /* 0x0001e2000c101908 */
[----:B------:R-:W-:Y:S01]  /*7b50*/  BAR.SYNC.DEFER_BLOCKING 0x0 ;  /* 0x0000000000007b1d */ /* 0x000fe20000010000 */
[----:B------:R-:W-:-:S13]  /*7b60*/  ISETP.GT.AND P0, PT, R5, R32, PT ;  /* 0x000000200500720c */ /* 0x000fda0003f04270 */
[----:B0-----:R-:W-:Y:S05]  /*7b70*/  @P0 BRA `(.L_x_469) ;  /* 0x0000001400140947 */ /* 0x001fea0003800000 */
[----:B------:R-:W0:Y:S01]  /*7b80*/  LDS R0, [R3] ;  /* 0x0000000003007984 */ /* 0x000e220000000800 */
[----:B------:R-:W1:Y:S01]  /*7b90*/  LDCU UR5, c[0x0][0x3c4] ;  /* 0x00007880ff0577ac */ /* 0x000e620008000800 */
[----:B------:R-:W2:Y:S01]  /*7ba0*/  LDC.64 R6, c[0x0][0x3a0] ;  /* 0x0000e800ff067b82 */ /* 0x000ea20000000a00 */
[----:B0-----:R-:W-:-:S04]  /*7bb0*/  ISETP.NE.AND P1, PT, R0, 0x7fffffff, PT ;  /* 0x7fffffff0000780c */ /* 0x001fc80003f25270 */
[C---:B------:R-:W-:Y:S02]  /*7bc0*/  SEL R2, R0.reuse, 0x80000000, P1 ;  /* 0x8000000000027807 */ /* 0x040fe40000800000 */
[----:B------:R-:W-:Y:S02]  /*7bd0*/  ISETP.GE.AND P1, PT, R0, RZ, PT ;  /* 0x000000ff0000720c */ /* 0x000fe40003f26270 */
[----:B-1----:R-:W-:Y:S02]  /*7be0*/  SHF.R.U32.HI R2, RZ, UR5, R2 ;  /* 0x00000005ff027c19 */ /* 0x002fe40008011602 */
[----:B------:R-:W-:Y:S02]  /*7bf0*/  SEL R9, RZ, 0x7fffffff, !P1 ;  /* 0x7fffffffff097807 */ /* 0x000fe40004800000 */
[----:B------:R-:W-:Y:S02]  /*7c00*/  LOP3.LUT R2, R2, UR4, RZ, 0x30, !PT ;  /* 0x0000000402027c12 */ /* 0x000fe4000f8e30ff */
[----:B------:R-:W-:-:S03]  /*7c10*/  LOP3.LUT R15, R9, R0, RZ, 0x3c, !PT ;  /* 0x00000000090f7212 */ /* 0x000fc600078e3cff */
[----:B------:R-:W-:-:S05]  /*7c20*/  IMAD R2, R2, 0x4, R77 ;  /* 0x0000000402027824 */ /* 0x000fca00078e024d */
[----:B------:R-:W0:Y:S02]  /*7c30*/  LDS R5, [R2+0x8a00] ;  /* 0x008a000002057984 */ /* 0x000e240000000800 */
[----:B0-----:R-:W-:-:S04]  /*7c40*/  IMAD.IADD R5, R5, 0x1, R35 ;  /* 0x0000000105057824 */ /* 0x001fc800078e0223 */
[----:B--2---:R-:W-:-:S05]  /*7c50*/  IMAD.WIDE.U32 R8, R5, 0x4, R6 ;  /* 0x0000000405087825 */ /* 0x004fca00078e0006 */
[----:B------:R-:W-:Y:S01]  /*7c60*/  STG.E desc[UR8][R8.64], R15 ;  /* 0x0000000f08007986 */ /* 0x000fe2000c101908 */
[----:B------:R-:W-:-:S03]  /*7c70*/  NOP ;  /* 0x0000000000007918 */ /* 0x000fc60000000000 */
[----:B------:R-:W0:Y:S02]  /*7c80*/  LDS R0, [R3+0x600] ;  /* 0x0006000003007984 */ /* 0x000e240000000800 */
[----:B0-----:R-:W-:-:S04]  /*7c90*/  ISETP.NE.AND P1, PT, R0, 0x7fffffff, PT ;  /* 0x7fffffff0000780c */ /* 0x001fc80003f25270 */
[C---:B------:R-:W-:Y:S02]  /*7ca0*/  SEL R2, R0.reuse, 0x80000000, P1 ;  /* 0x8000000000027807 */ /* 0x040fe40000800000 */
[----:B------:R-:W-:Y:S02]  /*7cb0*/  ISETP.GE.AND P1, PT, R0, RZ, PT ;  /* 0x000000ff0000720c */ /* 0x000fe40003f26270 */
[----:B------:R-:W-:Y:S02]  /*7cc0*/  SHF.R.U32.HI R2, RZ, UR5, R2 ;  /* 0x00000005ff027c19 */ /* 0x000fe40008011602 */
[----:B------:R-:W-:Y:S02]  /*7cd0*/  SEL R17, RZ, 0x7fffffff, !P1 ;  /* 0x7fffffffff117807 */ /* 0x000fe40004800000 */
[----:B------:R-:W-:Y:S02]  /*7ce0*/  LOP3.LUT R2, R2, UR4, RZ, 0x30, !PT ;  /* 0x0000000402027c12 */ /* 0x000fe4000f8e30ff */
[----:B------:R-:W-:-:S03]  /*7cf0*/  LOP3.LUT R17, R17, R0, RZ, 0x3c, !PT ;  /* 0x0000000011117212 */ /* 0x000fc600078e3cff */
[----:B------:R-:W-:-:S05]  /*7d00*/  IMAD R10, R2, 0x4, R77 ;  /* 0x00000004020a7824 */ /* 0x000fca00078e024d */
[----:B------:R-:W0:Y:S02]  /*7d10*/  LDS R5, [R10+0x8a00] ;  /* 0x008a00000a057984 */ /* 0x000e240000000800 */
[----:B0-----:R-:W-:-:S05]  /*7d20*/  IADD3 R5, PT, PT, R35, 0x180, R5 ;  /* 0x0000018023057810 */ /* 0x001fca0007ffe005 */
[----:B------:R-:W-:-:S05]  /*7d30*/  IMAD.WIDE.U32 R8, R5, 0x4, R6 ;  /* 0x0000000405087825 */ /* 0x000fca00078e0006 */
        /* <DEDUP_REMOVED lines=294> */
[----:B------:R0:W-:Y:S01]  /*8fa0*/  STG.E desc[UR8][R6.64], R15 ;  /* 0x0000000f06007986 */ /* 0x0001e2000c101908 */
[----:B------:R-:W-:Y:S01]  /*8fb0*/  NOP ;  /* 0x0000000000007918 */ /* 0x000fe20000000000 */
[----:B------:R-:W-:Y:S05]  /*8fc0*/  BRA `(.L_x_470) ;  /* 0x0000001c008c7947 */ /* 0x000fea0003800000 */
.L_x_469:
[----:B------:R-:W-:Y:S01]  /*8fd0*/  IMAD R5, R75, -0x2280, R32 ;  /* 0xffffdd804b057824 */ /* 0x000fe200078e0220 */
[----:B------:R-:W-:Y:S01]  /*8fe0*/  BSSY.RECONVERGENT B0, `(.L_x_471) ;  /* 0x0000017000007945 */ /* 0x000fe20003800200 */
[C---:B------:R-:W-:Y:S02]  /*8ff0*/  VIADD R10, R35.reuse, 0x180 ;  /* 0x00000180230a7836 */ /* 0x040fe40000000000 */
[C---:B------:R-:W-:Y:S01]  /*9000*/  VIADD R12, R35.reuse, 0x300 ;  /* 0x00000300230c7836 */ /* 0x040fe20000000000 */
[CC--:B------:R-:W-:Y:S01]  /*9010*/  ISETP.GE.AND P2, PT, R35.reuse, R5.reuse, PT ;  /* 0x000000052300720c */ /* 0x0c0fe20003f46270 */
[----:B------:R-:W-:Y:S01]  /*9020*/  VIADD R0, R35, 0x480 ;  /* 0x0000048023007836 */ /* 0x000fe20000000000 */
[-C--:B------:R-:W-:Y:S02]  /*9030*/  ISETP.GE.AND P3, PT, R10, R5.reuse, PT ;  /* 0x000000050a00720c */ /* 0x080fe40003f66270 */
[----:B------:R-:W-:-:S09]  /*9040*/  ISETP.GE.AND P1, PT, R12, R5, PT ;  /* 0x000000050c00720c */ /* 0x000fd20003f26270 */
[----:B------:R-:W-:Y:S05]  /*9050*/  @P2 BRA `(.L_x_472) ;  /* 0x00000000003c2947 */ /* 0x000fea0003800000 */
[----:B------:R-:W0:Y:S01]  /*9060*/  LDS R2, [R3] ;  /* 0x0000000003027984 */ /* 0x000e220000000800 */
[----:B------:R-:W1:Y:S01]  /*9070*/  LDCU UR5, c[0x0][0x3c4] ;  /* 0x00007880ff0577ac */ /* 0x000e620008000800 */
[----:B0-----:R-:W-:-:S04]  /*9080*/  ISETP.NE.AND P2, PT, R2, 0x7fffffff, PT ;  /* 0x7fffffff0200780c */ /* 0x001fc80003f45270 */
[C---:B------:R-:W-:Y:S02]  /*9090*/  SEL R6, R2.reuse, 0x80000000, P2 ;  /* 0x8000000002067807 */ /* 0x040fe40001000000 */
[----:B------:R-:W-:Y:S02]  /*90a0*/  ISETP.GE.AND P2, PT, R2, RZ, PT ;  /* 0x000000ff0200720c */ /* 0x000fe40003f46270 */
[----:B-1----:R-:W-:Y:S02]  /*90b0*/  SHF.R.U32.HI R6, RZ, UR5, R6 ;  /* 0x00000005ff067c19 */ /* 0x002fe40008011606 */
[----:B------:R-:W-:Y:S02]  /*90c0*/  SEL R15, RZ, 0x7fffffff, !P2 ;  /* 0x7fffffffff0f7807 */ /* 0x000fe40005000000 */
[----:B------:R-:W-:Y:S02]  /*90d0*/  LOP3.LUT R6, R6, UR4, RZ, 0x30, !PT ;  /* 0x0000000406067c12 */ /* 0x000fe4000f8e30ff */
[----:B------:R-:W-:-:S03]  /*90e0*/  LOP3.LUT R15, R15, R2, RZ, 0x3c, !PT ;  /* 0x000000020f0f7212 */ /* 0x000fc600078e3cff */
[----:B------:R-:W-:Y:S02]  /*90f0*/  IMAD R8, R6, 0x4, R77 ;  /* 0x0000000406087824 */ /* 0x000fe400078e024d */
[----:B------:R-:W0:Y:S03]  /*9100*/  LDC.64 R6, c[0x0][0x3a0] ;  /* 0x0000e800ff067b82 */ /* 0x000e260000000a00 */
[----:B------:R-:W1:Y:S02]  /*9110*/  LDS R9, [R8+0x8a00] ;  /* 0x008a000008097984 */ /* 0x000e640000000800 */
[----:B-1----:R-:W-:-:S04]  /*9120*/  IMAD.IADD R9, R9, 0x1, R35 ;  /* 0x0000000109097824 */ /* 0x002fc800078e0223 */
[----:B0-----:R-:W-:-:S05]  /*9130*/  IMAD.WIDE.U32 R6, R9, 0x4, R6 ;  /* 0x0000000409067825 */ /* 0x001fca00078e0006 */
[----:B------:R0:W-:Y:S02]  /*9140*/  STG.E desc[UR8][R6.64], R15 ;  /* 0x0000000f06007986 */ /* 0x0001e4000c101908 */
.L_x_472:
[----:B------:R-:W-:Y:S05]  /*9150*/  BSYNC.RECONVERGENT B0 ;  /* 0x0000000000007941 */ /* 0x000fea0003800200 */
.L_x_471:
[----:B------:R-:W-:Y:S01]  /*9160*/  NOP ;  /* 0x0000000000007918 */ /* 0x000fe20000000000 */
[----:B------:R-:W-:Y:S04]  /*9170*/  BSSY.RECONVERGENT B0, `(.L_x_473) ;  /* 0x0000011000007945 */ /* 0x000fe80003800200 */
[----:B------:R-:W-:Y:S05]  /*9180*/  @P3 BRA `(.L_x_474) ;  /* 0x00000000003c3947 */ /* 0x000fea0003800000 */
[----:B------:R-:W1:Y:S01]  /*9190*/  LDS R2, [R3+0x600] ;  /* 0x0006000003027984 */ /* 0x000e620000000800 */
[----:B------:R-:W2:Y:S01]  /*91a0*/  LDCU UR5, c[0x0][0x3c4] ;  /* 0x00007880ff0577ac */ /* 0x000ea20008000800 */
[----:B-1----:R-:W-:-:S04]  /*91b0*/  ISETP.NE.AND P2, PT, R2, 0x7fffffff, PT ;  /* 0x7fffffff0200780c */ /* 0x002fc80003f45270 */
[C---:B0-----:R-:W-:Y:S02]  /*91c0*/  SEL R6, R2.reuse, 0x80000000, P2 ;  /* 0x8000000002067807 */ /* 0x041fe40001000000 */
[----:B------:R-:W-:Y:S02]  /*91d0*/  ISETP.GE.AND P2, PT, R2, RZ, PT ;  /* 0x000000ff0200720c */ /* 0x000fe40003f46270 */
[----:B--2---:R-:W-:Y:S02]  /*91e0*/  SHF.R.U32.HI R6, RZ, UR5, R6 ;  /* 0x00000005ff067c19 */ /* 0x004fe40008011606 */
        /* <DEDUP_REMOVED lines=9> */
.L_x_474:
[----:B------:R-:W-:Y:S05]  /*9280*/  BSYNC.RECONVERGENT B0 ;  /* 0x0000000000007941 */ /* 0x000fea0003800200 */
.L_x_473:
[----:B------:R-:W-:Y:S01]  /*9290*/  NOP ;  /* 0x0000000000007918 */ /* 0x000fe20000000000 */
[----:B------:R-:W-:Y:S01]  /*92a0*/  BSSY.RECONVERGENT B0, `(.L_x_475) ;  /* 0x0000012000007945 */ /* 0x000fe20003800200 */
[----:B------:R-:W-:-:S03]  /*92b0*/  VIADD R14, R35, 0x600 ;  /* 0x00000600230e7836 */ /* 0x000fc60000000000 */
[----:B------:R-:W-:Y:S05]  /*92c0*/  @P1 BRA `(.L_x_476) ;  /* 0x00000000003c1947 */ /* 0x000fea0003800000 */
[----:B------:R-:W2:Y:S01]  /*92d0*/  LDS R2, [R3+0xc00] ;  /* 0x000c000003027984 */ /* 0x000ea20000000800 */
[----:B------:R-:W3:Y:S01]  /*92e0*/  LDCU UR5, c[0x0][0x3c4] ;  /* 0x00007880ff0577ac */ /* 0x000ee20008000800 */
[----:B--2---:R-:W-:-:S04]  /*92f0*/  ISETP.NE.AND P1, PT, R2, 0x7fffffff, PT ;  /* 0x7fffffff0200780c */ /* 0x004fc80003f25270 */
[C---:B01----:R-:W-:Y:S02]  /*9300*/  SEL R6, R2.reuse, 0x80000000, P1 ;  /* 0x8000000002067807 */ /* 0x043fe40000800000 */
[----:B------:R-:W-:Y:S02]  /*9310*/  ISETP.GE.AND P1, PT, R2, RZ, PT ;  /* 0x000000ff0200720c */ /* 0x000fe40003f26270 */
[----:B---3--:R-:W-:Y:S02]  /*9320*/  SHF.R.U32.HI R6, RZ, UR5, R6 ;  /* 0x00000005ff067c19 */ /* 0x008fe40008011606 */
        /* <DEDUP_REMOVED lines=9> */
.L_x_476:
[----:B------:R-:W-:Y:S05]  /*93c0*/  BSYNC.RECONVERGENT B0 ;  /* 0x0000000000007941 */ /* 0x000fea0003800200 */
.L_x_475:
[-C--:B------:R-:W-:Y:S01]  /*93d0*/  ISETP.GE.AND P5, PT, R0, R5.reuse, PT ;  /* 0x000000050000720c */ /* 0x080fe20003fa6270 */
[C---:B------:R-:W-:Y:S01]  /*93e0*/  VIADD R16, R35.reuse, 0x780 ;  /* 0x0000078023107836 */ /* 0x040fe20000000000 */
[----:B------:R-:W-:Y:S01]  /*93f0*/  NOP ;  /* 0x0000000000007918 */ /* 0x000fe20000000000 */
[C---:B------:R-:W-:Y:S01]  /*9400*/  VIADD R8, R35.reuse, 0x900 ;  /* 0x0000090023087836 */ /* 0x040fe20000000000 */
[----:B------:R-:W-:Y:S01]  /*9410*/  BSSY.RECONVERGENT B0, `(.L_x_477) ;  /* 0x0000016000007945 */ /* 0x000fe20003800200 */
[----:B------:R-:W-:Y:S01]  /*9420*/  VIADD R2, R35, 0xa80 ;  /* 0x00000a8023027836 */ /* 0x000fe20000000000 */
[-C--:B------:R-:W-:Y:S02]  /*9430*/  ISETP.GE.AND P1, PT, R14, R5.reuse, PT ;  /* 0x000000050e00720c */ /* 0x080fe40003f26270 */
[-C--:B------:R-:W-:Y:S02]  /*9440*/  ISETP.GE.AND P2, PT, R16, R5.reuse, PT ;  /* 0x000000051000720c */ /* 0x080fe40003f46270 */
[----:B------:R-:W-:-:S02]  /*9450*/  ISETP.GE.AND P3, PT, R8, R5, PT ;  /* 0x000000050800720c */ /* 0x000fc40003f66270 */
[----:B------:R-:W-:Y:S01]  /*9460*/  ISETP.GE.AND P4, PT, R2, R5, PT ;  /* 0x000000050200720c */ /* 0x000fe20003f86270 */
[----:B------:R-:W-:-:S12]  /*9470*/  @P5 BRA `(.L_x_478) ;  /* 0x00000000003c5947 */ /* 0x000fd80003800000 */
[----:B------:R-:W3:Y:S01]  /*9480*/  LDS R9, [R3+0x1200] ;  /* 0x0012000003097984 */ /* 0x000ee20000000800 */
[----:B------:R-:W4:Y:S01]  /*9490*/  LDCU UR5, c[0x0][0x3c4] ;  /* 0x00007880ff0577ac */ /* 0x000f220008000800 */
[----:B---3--:R-:W-:-:S04]  /*94a0*/  ISETP.NE.AND P5, PT, R9, 0x7fffffff, PT ;  /* 0x7fffffff0900780c */ /* 0x008fc80003fa5270 */
[C---:B012---:R-:W-:Y:S02]  /*94b0*/  SEL R6, R9.reuse, 0x80000000, P5 ;  /* 0x8000000009067807 */ /* 0x047fe40002800000 */
[----:B------:R-:W-:Y:S02]  /*94c0*/  ISETP.GE.AND P5, PT, R9, RZ, PT ;  /* 0x000000ff0900720c */ /* 0x000fe40003fa6270 */
[----:B----4-:R-:W-:Y:S02]  /*94d0*/  SHF.R.U32.HI R6, RZ, UR5, R6 ;  /* 0x00000005ff067c19 */ /* 0x010fe40008011606 */
        /* <DEDUP_REMOVED lines=9> */
.L_x_478:
[----:B------:R-:W-:Y:S05]  /*9570*/  BSYNC.RECONVERGENT B0 ;  /* 0x0000000000007941 */ /* 0x000fea0003800200 */
.L_x_477:
[----:B------:R-:W-:Y:S01]  /*9580*/  NOP ;  /* 0x0000000000007918 */ /* 0x000fe20000000000 */
[----:B------:R-:W-:Y:S04]  /*9590*/  BSSY.RECONVERGENT B0, `(.L_x_479) ;  /* 0x0000011000007945 */ /* 0x000fe80003800200 */
[----:B------:R-:W-:Y:S05]  /*95a0*/  @P1 BRA `(.L_x_480) ;  /* 0x00000000003c1947 */ /* 0x000fea0003800000 */
[----:B------:R-:W4:Y:S01]  /*95b0*/  LDS R0, [R3+0x1800] ;  /* 0x0018000003007984 */ /* 0x000f220000000800 */
[----:B------:R-:W5:Y:S01]  /*95c0*/  LDCU UR5, c[0x0][0x3c4] ;  /* 0x00007880ff0577ac */ /* 0x000f620008000800 */
[----:B----4-:R-:W-:-:S04]  /*95d0*/  ISETP.NE.AND P1, PT, R0, 0x7fffffff, PT ;  /* 0x7fffffff0000780c */ /* 0x010fc80003f25270 */
[C---:B0123--:R-:W-:Y:S02]  /*95e0*/  SEL R6, R0.reuse, 0x80000000, P1 ;  /* 0x8000000000067807 */ /* 0x04ffe40000800000 */
[----:B------:R-:W-:Y:S02]  /*95f0*/  ISETP.GE.AND P1, PT, R0, RZ, PT ;  /* 0x000000ff0000720c */ /* 0x000fe40003f26270 */
[----:B-----5:R-:W-:Y:S02]  /*9600*/  SHF.R.U32.HI R6, RZ, UR5, R6 ;  /* 0x00000005ff067c19 */ /* 0x020fe40008011606 */
[----:B------:R-:W-:Y:S02]  /*9610*/  SEL R15, RZ, 0x7fffffff, !P1 ;  /* 0x7fffffffff0f7807 */ /* 0x000fe40004800000 */
[----:B------:R-:W-:Y:S02]  /*9620*/  LOP3.LUT R6, R6, UR4, RZ, 0x30, !PT ;  /* 0x0000000406067c12 */ /* 0x000fe4000f8e30ff */
[----:B------:R-:W-:-:S03]  /*9630*/  LOP3.LUT R15, R15, R0, RZ, 0x3c, !PT ;  /* 0x000000000f0f7212 */ /* 0x000fc600078e3cff */
[----:B------:R-:W-:Y:S02]  /*9640*/  IMAD R9, R6, 0x4, R77 ;  /* 0x0000000406097824 */ /* 0x000fe400078e024d */
[----:B------:R-:W0:Y:S04]  /*9650*/  LDC.64 R6, c[0x0][0x3a0] ;  /* 0x0000e800ff067b82 */ /* 0x000e280000000a00 */
[----:B------:R-:W1:Y:S02]  /*9660*/  LDS R9, [R9+0x8a00] ;  /* 0x008a000009097984 */ /* 0x000e640000000800 */
[----:B-1----:R-:W-:-:S04]  /*9670*/  IMAD.IADD R17, R14, 0x1, R9 ;  /* 0x000000010e117824 */ /* 0x002fc800078e0209 */
[----:B0-----:R-:W-:-:S05]  /*9680*/  IMAD.WIDE.U32 R6, R17, 0x4, R6 ;  /* 0x0000000411067825 */ /* 0x001fca00078e0006 */
[----:B------:R4:W-:Y:S02]  /*9690*/  STG.E desc[UR8][R6.64], R15 ;  /* 0x0000000f06007986 */ /* 0x0009e4000c101908 */
.L_x_480:
[----:B------:R-:W-:Y:S05]  /*96a0*/  BSYNC.RECONVERGENT B0 ;  /* 0x0000000000007941 */ /* 0x000fea0003800200 */
.L_x_479:
[----:B------:R-:W-:Y:S01]  /*96b0*/  NOP ;  /* 0x0000000000007918 */ /* 0x000fe20000000000 */
[----:B------:R-:W-:Y:S04]  /*96c0*/  BSSY.RECONVERGENT B0, `(.L_x_481) ;  /* 0x0000011000007945 */ /* 0x000fe80003800200 */
[----:B------:R-:W-:Y:S05]  /*96d0*/  @P2 BRA `(.L_x_482) ;  /* 0x00000000003c2947 */ /* 0x000fea0003800000 */
[----:B------:R-:W5:Y:S01]  /*96e0*/  LDS R0, [R3+0x1e00] ;  /* 0x001e000003007984 */ /* 0x000f620000000800 */
[----:B------:R-:W0:Y:S01]  /*96f0*/  LDCU UR5, c[0x0][0x3c4] ;  /* 0x00007880ff0577ac */ /* 0x000e220008000800 */
[----:B-----5:R-:W-:-:S04]  /*9700*/  ISETP.NE.AND P1, PT, R0, 0x7fffffff, PT ;  /* 0x7fffffff0000780c */ /* 0x020fc80003f25270 */
[C---:B01234-:R-:W-:Y:S02]  /*9710*/  SEL R6, R0.reuse, 0x80000000, P1 ;  /* 0x8000000000067807 */ /* 0x05ffe40000800000 */
[----:B------:R-:W-:Y:S02]  /*9720*/  ISETP.GE.AND P1, PT, R0, RZ, PT ;  /* 0x000000ff0000720c */ /* 0x000fe40003f26270 */
[----:B------:R-:W-:Y:S02]  /*9730*/  SHF.R.U32.HI R6, RZ, UR5, R6 ;  /* 0x00000005ff067c19 */ /* 0x000fe40008011606 */
        /* <DEDUP_REMOVED lines=9> */
.L_x_482:
[----:B------:R-:W-:Y:S05]  /*97d0*/  BSYNC.RECONVERGENT B0 ;  /* 0x0000000000007941 */ /* 0x000fea0003800200 */
.L_x_481:
[----:B------:R-:W-:Y:S01]  /*97e0*/  NOP ;  /* 0x0000000000007918 */ /* 0x000fe20000000000 */
[----:B------:R-:W-:Y:S01]  /*97f0*/  BSSY.RECONVERGENT B0, `(.L_x_483) ;  /* 0x0000012000007945 */ /* 0x000fe20003800200 */
[----:B------:R-:W-:-:S03]  /*9800*/  LOP3.LUT R10, R35, 0xc00, RZ, 0xfc, !PT ;  /* 0x00000c00230a7812 */ /* 0x000fc600078efcff */
        /* <DEDUP_REMOVED lines=16> */
.L_x_484:
[----:B------:R-:W-:Y:S05]  /*9910*/  BSYNC.RECONVERGENT B0 ;  /* 0x0000000000007941 */ /* 0x000fea0003800200 */
.L_x_483:
[----:B------:R-:W-:Y:S01]  /*9920*/  NOP ;  /* 0x0000000000007918 */ /* 0x000fe20000000000 */
[----:B------:R-:W-:Y:S01]  /*9930*/  BSSY.RECONVERGENT B0, `(.L_x_485) ;  /* 0x0000012000007945 */ /* 0x000fe20003800200 */
[----:B------:R-:W-:-:S03]  /*9940*/  VIADD R12, R35, 0xd80 ;  /* 0x00000d80230c7836 */ /* 0x000fc60000000000 */
        /* <DEDUP_REMOVED lines=16> */
.L_x_486:
[----:B------:R-:W-:Y:S05]  /*9a50*/  BSYNC.RECONVERGENT B0 ;  /* 0x0000000000007941 */ /* 0x000fea0003800200 */
.L_x_485:
        /* <DEDUP_REMOVED lines=26> */
.L_x_488:
[----:B------:R-:W-:Y:S05]  /*9c00*/  BSYNC.RECONVERGENT B0 ;  /* 0x0000000000007941 */ /* 0x000fea0003800200 */
.L_x_487:
        /* <DEDUP_REMOVED lines=18> */
.L_x_490:
[----:B------:R-:W-:Y:S05]  /*9d30*/  BSYNC.RECONVERGENT B0 ;  /* 0x0000000000007941 */ /* 0x000fea0003800200 */
.L_x_489:
        /* <DEDUP_REMOVED lines=18> */
.L_x_492:
[----:B------:R-:W-:Y:S05]  /*9e60*/  BSYNC.RECONVERGENT B0 ;  /* 0x0000000000007941 */ /* 0x000fea0003800200 */
.L_x_491:
        /* <DEDUP_REMOVED lines=19> */
.L_x_494:
[----:B------:R-:W-:Y:S05]  /*9fa0*/  BSYNC.RECONVERGENT B0 ;  /* 0x0000000000007941 */ /* 0x000fea0003800200 */
.L_x_493:
        /* <DEDUP_REMOVED lines=19> */
.L_x_496:
[----:B------:R-:W-:Y:S05]  /*a0e0*/  BSYNC.RECONVERGENT B0 ;  /* 0x0000000000007941 */ /* 0x000fea0003800200 */
.L_x_495:
[-C--:B------:R-:W-:Y:S01]  /*a0f0*/  ISETP.GE.AND P5, PT, R10, R5.reuse, PT ;  /* 0x000000050a00720c */ /* 0x080fe20003fa6270 */
[C---:B------:R-:W-:Y:S01]  /*a100*/  VIADD R14, R35.reuse, 0x1680 ;  /* 0x00001680230e7836 */ /* 0x040fe20000000000 */
[C---:B------:R-:W-:Y:S01]  /*a110*/  LOP3.LUT R2, R35.reuse, 0x1800, RZ, 0xfc, !PT ;  /* 0x0000180023027812 */ /* 0x040fe200078efcff */
[----:B------:R-:W-:Y:S01]  /*a120*/  VIADD R0, R35, 0x1980 ;  /* 0x0000198023007836 */ /* 0x000fe20000000000 */
[----:B------:R-:W-:Y:S01]  /*a130*/  NOP ;  /* 0x0000000000007918 */ /* 0x000fe20000000000 */
[----:B------:R-:W-:Y:S01]  /*a140*/  BSSY.RECONVERGENT B0, `(.L_x_497) ;  /* 0x0000015000007945 */ /* 0x000fe20003800200 */
        /* <DEDUP_REMOVED lines=20> */
.L_x_498:
[----:B------:R-:W-:Y:S05]  /*a290*/  BSYNC.RECONVERGENT B0 ;  /* 0x0000000000007941 */ /* 0x000fea0003800200 */
.L_x_497:
        /* <DEDUP_REMOVED lines=18> */
.L_x_500:
[----:B------:R-:W-:Y:S05]  /*a3c0*/  BSYNC.RECONVERGENT B0 ;  /* 0x0000000000007941 */ /* 0x000fea0003800200 */
.L_x_499:
        /* <DEDUP_REMOVED lines=18> */
.L_x_502:
[----:B------:R-:W-:Y:S05]  /*a4f0*/  BSYNC.RECONVERGENT B0 ;  /* 0x0000000000007941 */ /* 0x000fea0003800200 */
.L_x_501:
        /* <DEDUP_REMOVED lines=19> */
.L_x_504:
[----:B------:R-:W-:Y:S05]  /*a630*/  BSYNC.RECONVERGENT B0 ;  /* 0x0000000000007941 */ /* 0x000fea0003800200 */
.L_x_503:
        /* <DEDUP_REMOVED lines=19> */
.L_x_506:
[----:B------:R-:W-:Y:S05]  /*a770*/  BSYNC.RECONVERGENT B0 ;  /* 0x0000000000007941 */ /* 0x000fea0003800200 */
.L_x_505:
        /* <DEDUP_REMOVED lines=14> */
[C---:B------:R-:W-:Y:S02]  /*a860*/  SEL R5, R2.reuse, 0x80000000, P5 ;  /* 0x8000000002057807 */ /* 0x040fe40002800000 */
[----:B------:R-:W-:Y:S02]  /*a870*/  ISETP.GE.AND P5, PT, R2, RZ, PT ;  /* 0x000000ff0200720c */ /* 0x000fe40003fa6270 */
[----:B0-----:R-:W-:Y:S02]  /*a880*/  SHF.R.U32.HI R5, RZ, UR5, R5 ;  /* 0x00000005ff057c19 */ /* 0x001fe40008011605 */
[----:B---3--:R-:W-:Y:S02]  /*a890*/  SEL R9, RZ, 0x7fffffff, !P5 ;  /* 0x7fffffffff097807 */ /* 0x008fe40006800000 */
[----:B-12-4-:R-:W-:Y:S02]  /*a8a0*/  LOP3.LUT R6, R5, UR4, RZ, 0x30, !PT ;  /* 0x0000000405067c12 */ /* 0x016fe4000f8e30ff */
[----:B------:R-:W-:-:S03]  /*a8b0*/  LOP3.LUT R9, R9, R2, RZ, 0x3c, !PT ;  /* 0x0000000209097212 */ /* 0x000fc600078e3cff */
[----:B------:R-:W-:Y:S02]  /*a8c0*/  IMAD R5, R6, 0x4, R77 ;  /* 0x0000000406057824 */ /* 0x000fe400078e024d */
[----:B------:R-:W0:Y:S04]  /*a8d0*/  LDC.64 R6, c[0x0][0x3a0] ;  /* 0x0000e800ff067b82 */ /* 0x000e280000000a00 */
[----:B------:R-:W1:Y:S02]  /*a8e0*/  LDS R5, [R5+0x8a00] ;  /* 0x008a000005057984 */ /* 0x000e640000000800 */
[----:B-1----:R-:W-:-:S04]  /*a8f0*/  IMAD.IADD R15, R10, 0x1, R5 ;  /* 0x000000010a0f7824 */ /* 0x002fc800078e0205 */
[----:B0-----:R-:W-:-:S05]  /*a900*/  IMAD.WIDE.U32 R6, R15, 0x4, R6 ;  /* 0x000000040f067825 */ /* 0x001fca00078e0006 */
[----:B------:R0:W-:Y:S02]  /*a910*/  STG.E desc[UR8][R6.64], R9 ;  /* 0x0000000906007986 */ /* 0x0001e4000c101908 */
.L_x_508:
[----:B------:R-:W-:Y:S05]  /*a920*/  BSYNC.RECONVERGENT B0 ;  /* 0x0000000000007941 */ /* 0x000fea0003800200 */
.L_x_507:
[----:B------:R-:W-:Y:S01]  /*a930*/  NOP ;  /* 0x0000000000007918 */ /* 0x000fe20000000000 */
[----:B------:R-:W-:Y:S04]  /*a940*/  BSSY.RECONVERGENT B0, `(.L_x_509) ;  /* 0x0000011000007945 */ /* 0x000fe80003800200 */
[----:B------:R-:W-:Y:S05]  /*a950*/  @P1 BRA `(.L_x_510) ;  /* 0x00000000003c1947 */ /* 0x000fea0003800000 */
        /* <DEDUP_REMOVED lines=15> */
.L_x_510:
[----:B------:R-:W-:Y:S05]  /*aa50*/  BSYNC.RECONVERGENT B0 ;  /* 0x0000000000007941 */ /* 0x000fea0003800200 */
.L_x_509:
        /* <DEDUP_REMOVED lines=18> */
.L_x_512:
[----:B------:R-:W-:Y:S05]  /*ab80*/  BSYNC.RECONVERGENT B0 ;  /* 0x0000000000007941 */ /* 0x000fea0003800200 */
.L_x_511:
        /* <DEDUP_REMOVED lines=18> */
.L_x_514:
[----:B------:R-:W-:Y:S05]  /*acb0*/  BSYNC.RECONVERGENT B0 ;  /* 0x0000000000007941 */ /* 0x000fea0003800200 */
.L_x_513:
[----:B------:R-:W-:Y:S01]  /*acc0*/  NOP ;  /* 0x0000000000007918 */ /* 0x000fe20000000000 */
[----:B------:R-:W-:Y:S04]  /*acd0*/  BSSY.RECONVERGENT B0, `(.L_x_515) ;  /* 0x0000011000007945 */ /* 0x000fe80003800200 */
[----:B------:R-:W-:Y:S05]  /*ace0*/  @P4 BRA `(.L_x_516) ;  /* 0x00000000003c4947 */ /* 0x000fea0003800000 */
[----:B------:R-:W5:Y:S01]  /*acf0*/  LDS R0, [R3+0x8400] ;  /* 0x0084000003007984 */ /* 0x000f620000000800 */
[----:B------:R-:W5:Y:S01]  /*ad00*/  LDCU UR5, c[0x0][0x3c4] ;  /* 0x00007880ff0577ac */ /* 0x000f620008000800 */
[----:B01234-:R-:W0:Y:S01]  /*ad10*/  LDC.64 R6, c[0x0][0x3a0] ;  /* 0x0000e800ff067b82 */ /* 0x01fe220000000a00 */
[----:B-----5:R-:W-:-:S04]  /*ad20*/  ISETP.NE.AND P1, PT, R0, 0x7fffffff, PT ;  /* 0x7fffffff0000780c */ /* 0x020fc80003f25270 */
[C---:B------:R-:W-:Y:S02]  /*ad30*/  SEL R2, R0.reuse, 0x80000000, P1 ;  /* 0x8000000000027807 */ /* 0x040fe40000800000 */
[----:B------:R-:W-:Y:S02]  /*ad40*/  ISETP.GE.AND P1, PT, R0, RZ, PT ;  /* 0x000000ff0000720c */ /* 0x000fe40003f26270 */
[----:B------:R-:W-:Y:S02]  /*ad50*/  SHF.R.U32.HI R2, RZ, UR5, R2 ;  /* 0x00000005ff027c19 */ /* 0x000fe40008011602 */
[----:B------:R-:W-:Y:S02]  /*ad60*/  SEL R9, RZ, 0x7fffffff, !P1 ;  /* 0x7fffffffff097807 */ /* 0x000fe40004800000 */
[----:B------:R-:W-:Y:S02]  /*ad70*/  LOP3.LUT R2, R2, UR4, RZ, 0x30, !PT ;  /* 0x0000000402027c12 */ /* 0x000fe4000f8e30ff */
[----:B------:R-:W-:-:S03]  /*ad80*/  LOP3.LUT R9, R9, R0, RZ, 0x3c, !PT ;  /* 0x0000000009097212 */ /* 0x000fc600078e3cff */
[----:B------:R-:W-:-:S05]  /*ad90*/  IMAD R2, R2, 0x4, R77 ;  /* 0x0000000402027824 */ /* 0x000fca00078e024d */
[----:B------:R-:W1:Y:S02]  /*ada0*/  LDS R5, [R2+0x8a00] ;  /* 0x008a000002057984 */ /* 0x000e640000000800 */
[----:B-1----:R-:W-:-:S04]  /*adb0*/  IMAD.IADD R5, R34, 0x1, R5 ;  /* 0x0000000122057824 */ /* 0x002fc800078e0205 */
[----:B0-----:R-:W-:-:S05]  /*adc0*/  IMAD.WIDE.U32 R6, R5, 0x4, R6 ;  /* 0x0000000405067825 */ /* 0x001fca00078e0006 */
[----:B------:R0:W-:Y:S02]  /*add0*/  STG.E desc[UR8][R6.64], R9 ;  /* 0x0000000906007986 */ /* 0x0001e4000c101908 */
.L_x_516:
[----:B------:R-:W-:Y:S05]  /*ade0*/  BSYNC.RECONVERGENT B0 ;  /* 0x0000000000007941 */ /* 0x000fea0003800200 */
.L_x_515:
[----:B------:R-:W-:Y:S01]  /*adf0*/  NOP ;  /* 0x0000000000007918 */ /* 0x000fe20000000000 */
.L_x_470:
[----:B------:R-:W5:Y:S01]  /*ae00*/  LDS R0, [R3] ;  /* 0x0000000003007984 */ /* 0x000f620000000800 */
[----:B------:R-:W5:Y:S03]  /*ae10*/  LDCU UR5, c[0x0][0x3c4] ;  /* 0x00007880ff0577ac */ /* 0x000f660008000800 */
[----:B------:R-:W5:Y:S04]  /*ae20*/  LDS R2, [R3+0x600] ;  /* 0x0006000003027984 */ /* 0x000f680000000800 */
[----:B------:R-:W5:Y:S04]  /*ae30*/  LDS R5, [R3+0xc00] ;  /* 0x000c000003057984 */ /* 0x000f680000000800 */
[----:B01234-:R-:W0:Y:S04]  /*ae40*/  LDS R6, [R3+0x1200] ;  /* 0x0012000003067984 */ /* 0x01fe280000000800 */
[----:B------:R-:W1:Y:S04]  /*ae50*/  LDS R7, [R3+0x1800] ;  /* 0x0018000003077984 */ /* 0x000e680000000800 */
[----:B------:R-:W2:Y:S04]  /*ae60*/  LDS R8, [R3+0x1e00] ;  /* 0x001e000003087984 */ /* 0x000ea80000000800 */
[----:B------:R-:W3:Y:S04]  /*ae70*/  LDS R9, [R3+0x2400] ;  /* 0x0024000003097984 */ /* 0x000ee80000000800 */
[----:B------:R-:W4:Y:S04]  /*ae80*/  LDS R10, [R3+0x2a00] ;  /* 0x002a0000030a7984 */ /* 0x000f280000000800 */
[----:B------:R-:W4:Y:S04]  /*ae90*/  LDS R12, [R3+0x3000] ;  /* 0x00300000030c7984 */ /* 0x000f280000000800 */
[----:B------:R-:W4:Y:S04]  /*aea0*/  LDS R14, [R3+0x3600] ;  /* 0x00360000030e7984 */ /* 0x000f280000000800 */
[----:B------:R-:W4:Y:S01]  /*aeb0*/  LDS R15, [R3+0x3c00] ;  /* 0x003c0000030f7984 */ /* 0x000f220000000800 */
[----:B-----5:R-:W-:-:S03]  /*aec0*/  ISETP.NE.AND P1, PT, R0, 0x7fffffff, PT ;  /* 0x7fffffff0000780c */ /* 0x020fc60003f25270 */
[----:B------:R-:W5:Y:S01]  /*aed0*/  LDS R16, [R3+0x4200] ;  /* 0x0042000003107984 */ /* 0x000f620000000800 */
[----:B------:R-:W-:Y:S02]  /*aee0*/  ISETP.NE.AND P4, PT, R2, 0x7fffffff, PT ;  /* 0x7fffffff0200780c */ /* 0x000fe40003f85270 */
[----:B------:R-:W-:Y:S01]  /*aef0*/  SEL R0, R0, 0x80000000, P1 ;  /* 0x8000000000007807 */ /* 0x000fe20000800000 */
[----:B------:R-:W5:Y:S01]  /*af00*/  LDS R17, [R3+0x4800] ;  /* 0x0048000003117984 */ /* 0x000f620000000800 */
[C---:B------:R-:W-:Y:S02]  /*af10*/  ISETP.NE.AND P6, PT, R5.reuse, 0x7fffffff, PT ;  /* 0x7fffffff0500780c */ /* 0x040fe40003fc5270 */
[----:B------:R-:W-:Y:S01]  /*af20*/  SEL R2, R2, 0x80000000, P4 ;  /* 0x8000000002027807 */ /* 0x000fe20002000000 */
[----:B------:R-:W5:Y:S01]  /*af30*/  LDS R18, [R3+0x4e00] ;  /* 0x004e000003127984 */ /* 0x000f620000000800 */
[----:B0-----:R-:W-:Y:S02]  /*af40*/  ISETP.NE.AND P5, PT, R6, 0x7fffffff, PT ;  /* 0x7fffffff0600780c */ /* 0x001fe40003fa5270 */
[----:B------:R-:W-:Y:S01]  /*af50*/  SEL R5, R5, 0x80000000, P6 ;  /* 0x8000000005057807 */ /* 0x000fe20003000000 */
[----:B------:R-:W0:Y:S01]  /*af60*/  LDS R19, [R3+0x5400] ;  /* 0x0054000003137984 */ /* 0x000e220000000800 */
[----:B-1----:R-:W-:-:S02]  /*af70*/  ISETP.NE.AND P3, PT, R7, 0x7fffffff, PT ;  /* 0x7fffffff0700780c */ /* 0x002fc40003f65270 */
[----:B------:R-:W-:Y:S01]  /*af80*/  SEL R6, R6, 0x80000000, P5 ;  /* 0x8000000006067807 */ /* 0x000fe20002800000 */
[----:B------:R-:W1:Y:S01]  /*af90*/  LDS R20, [R3+0x5a00] ;  /* 0x005a000003147984 */ /* 0x000e620000000800 */
[----:B------:R-:W-:Y:S02]  /*afa0*/  SEL R7, R7, 0x80000000, P3 ;  /* 0x8000000007077807 */ /* 0x000fe40001800000 */
[C---:B--2---:R-:W-:Y:S01]  /*afb0*/  ISETP.NE.AND P2, PT, R8.reuse, 0x7fffffff, PT ;  /* 0x7fffffff0800780c */ /* 0x044fe20003f45270 */
[----:B------:R-:W2:Y:S01]  /*afc0*/  LDS R22, [R3+0x6000] ;  /* 0x0060000003167984 */ /* 0x000ea20000000800 */
[----:B---3--:R-:W-:Y:S02]  /*afd0*/  ISETP.NE.AND P1, PT, R9, 0x7fffffff, PT ;  /* 0x7fffffff0900780c */ /* 0x008fe40003f25270 */
[----:B------:R-:W-:Y:S01]  /*afe0*/  SEL R8, R8, 0x80000000, P2 ;  /* 0x8000000008087807 */ /* 0x000fe20001000000 */
[----:B------:R-:W3:Y:S01]  /*aff0*/  LDS R24, [R3+0x6600] ;  /* 0x0066000003187984 */ /* 0x000ee20000000800 */
[----:B----4-:R-:W-:-:S02]  /*b000*/  ISETP.NE.AND P4, PT, R10, 0x7fffffff, PT ;  /* 0x7fffffff0a00780c */ /* 0x010fc40003f85270 */
[----:B------:R-:W-:Y:S01]  /*b010*/  SEL R9, R9, 0x80000000, P1 ;  /* 0x8000000009097807 */ /* 0x000fe20000800000 */
[----:B------:R-:W4:Y:S01]  /*b020*/  LDS R25, [R3+0x6c00] ;  /* 0x006c000003197984 */ /* 0x000f220000000800 */
[----:B------:R-:W-:Y:S02]  /*b030*/  ISETP.NE.AND P6, PT, R12, 0x7fffffff, PT ;  /* 0x7fffffff0c00780c */ /* 0x000fe40003fc5270 */
[----:B------:R-:W-:Y:S01]  /*b040*/  SEL R10, R10, 0x80000000, P4 ;  /* 0x800000000a0a7807 */ /* 0x000fe20002000000 */
[----:B------:R-:W4:Y:S01]  /*b050*/  LDS R29, [R3+0x7200] ;  /* 0x00720000031d7984 */ /* 0x000f220000000800 */
[----:B------:R-:W-:Y:S02]  /*b060*/  ISETP.NE.AND P5, PT, R14, 0x7fffffff, PT ;  /* 0x7fffffff0e00780c */ /* 0x000fe40003fa5270 */
[----:B------:R-:W-:Y:S01]  /*b070*/  SEL R12, R12, 0x80000000, P6 ;  /* 0x800000000c0c7807 */ /* 0x000fe20003000000 */
[----:B------:R-:W4:Y:S01]  /*b080*/  LDS R33, [R3+0x7800] ;  /* 0x0078000003217984 */ /* 0x000f220000000800 */
[----:B------:R-:W-:-:S02]  /*b090*/  ISETP.NE.AND P3, PT, R15, 0x7fffffff, PT ;  /* 0x7fffffff0f00780c */ /* 0x000fc40003f65270 */
[----:B------:R-:W-:Y:S01]  /*b0a0*/  SEL R14, R14, 0x80000000, P5 ;  /* 0x800000000e0e7807 */ /* 0x000fe20002800000 */
[----:B------:R-:W4:Y:S01]  /*b0b0*/  LDS R35, [R3+0x8400] ;  /* 0x0084000003237984 */ /* 0x000f220000000800 */
[----:B------:R-:W-:Y:S02]  /*b0c0*/  SEL R15, R15, 0x80000000, P3 ;  /* 0x800000000f0f7807 */ /* 0x000fe40001800000 */
[C---:B-----5:R-:W-:Y:S01]  /*b0d0*/  ISETP.NE.AND P2, PT, R16.reuse, 0x7fffffff, PT ;  /* 0x7fffffff1000780c */ /* 0x060fe20003f45270 */
[----:B------:R-:W5:Y:S01]  /*b0e0*/  LDS R34, [R3+0x7e00] ;  /* 0x007e000003227984 */ /* 0x000f620000000800 */
[----:B------:R-:W-:Y:S02]  /*b0f0*/  ISETP.NE.AND P1, PT, R17, 0x7fffffff, PT ;  /* 0x7fffffff1100780c */ /* 0x000fe40003f25270 */
[----:B------:R-:W-:Y:S02]  /*b100*/  SEL R16, R16, 0x80000000, P2 ;  /* 0x8000000010107807 */ /* 0x000fe40001000000 */
[----:B------:R-:W-:-:S02]  /*b110*/  ISETP.NE.AND P4, PT, R18, 0x7fffffff, PT ;  /* 0x7fffffff1200780c */ /* 0x000fc40003f85270 */
[----:B------:R-:W-:Y:S02]  /*b120*/  SEL R17, R17, 0x80000000, P1 ;  /* 0x8000000011117807 */ /* 0x000fe40000800000 */
[C---:B0-----:R-:W-:Y:S02]  /*b130*/  ISETP.NE.AND P6, PT, R19.reuse, 0x7fffffff, PT ;  /* 0x7fffffff1300780c */ /* 0x041fe40003fc5270 */
[----:B------:R-:W-:Y:S02]  /*b140*/  SEL R18, R18, 0x80000000, P4 ;  /* 0x8000000012127807 */ /* 0x000fe40002000000 */
[----:B-1----:R-:W-:Y:S02]  /*b150*/  ISETP.NE.AND P5, PT, R20, 0x7fffffff, PT ;  /* 0x7fffffff1400780c */ /* 0x002fe40003fa5270 */
[----:B------:R-:W-:Y:S02]  /*b160*/  SEL R19, R19, 0x80000000, P6 ;  /* 0x8000000013137807 */ /* 0x000fe40003000000 */
[----:B--2---:R-:W-:-:S02]  /*b170*/  ISETP.NE.AND P3, PT, R22, 0x7fffffff, PT ;  /* 0x7fffffff1600780c */ /* 0x004fc40003f65270 */
[----:B------:R-:W-:Y:S02]  /*b180*/  SEL R20, R20, 0x80000000, P5 ;  /* 0x8000000014147807 */ /* 0x000fe40002800000 */
[----:B------:R-:W-:Y:S02]  /*b190*/  SEL R22, R22, 0x80000000, P3 ;  /* 0x8000000016167807 */ /* 0x000fe40001800000 */
[C---:B---3--:R-:W-:Y:S02]  /*b1a0*/  ISETP.NE.AND P2, PT, R24.reuse, 0x7fffffff, PT ;  /* 0x7fffffff1800780c */ /* 0x048fe40003f45270 */
[----:B----4-:R-:W-:Y:S02]  /*b1b0*/  ISETP.NE.AND P1, PT, R25, 0x7fffffff, PT ;  /* 0x7fffffff1900780c */ /* 0x010fe40003f25270 */
[----:B------:R-:W-:Y:S02]  /*b1c0*/  SEL R24, R24, 0x80000000, P2 ;  /* 0x8000000018187807 */ /* 0x000fe40001000000 */
[----:B------:R-:W-:-:S02]  /*b1d0*/  ISETP.NE.AND P4, PT, R29, 0x7fffffff, PT ;  /* 0x7fffffff1d00780c */ /* 0x000fc40003f85270 */
[----:B------:R-:W-:Y:S02]  /*b1e0*/  SEL R28, R25, 0x80000000, P1 ;  /* 0x80000000191c7807 */ /* 0x000fe40000800000 */
[----:B------:R-:W-:Y:S02]  /*b1f0*/  ISETP.NE.AND P6, PT, R33, 0x7fffffff, PT ;  /* 0x7fffffff2100780c */ /* 0x000fe40003fc5270 */
[----:B------:R-:W-:Y:S02]  /*b200*/  SEL R29, R29, 0x80000000, P4 ;  /* 0x800000001d1d7807 */ /* 0x000fe40002000000 */
[----:B------:R-:W-:Y:S02]  /*b210*/  ISETP.NE.AND P5, PT, R35, 0x7fffffff, PT ;  /* 0x7fffffff2300780c */ /* 0x000fe40003fa5270 */
[----:B------:R-:W-:Y:S02]  /*b220*/  SEL R33, R33, 0x80000000, P6 ;  /* 0x8000000021217807 */ /* 0x000fe40003000000 */
[----:B-----5:R-:W-:-:S02]  /*b230*/  ISETP.NE.AND P3, PT, R34, 0x7fffffff, PT ;  /* 0x7fffffff2200780c */ /* 0x020fc40003f65270 */
[----:B------:R-:W-:Y:S02]  /*b240*/  SEL R49, R35, 0x80000000, P5 ;  /* 0x8000000023317807 */ /* 0x000fe40002800000 */
[----:B------:R-:W-:Y:S02]  /*b250*/  SEL R47, R34, 0x80000000, P3 ;  /* 0x80000000222f7807 */ /* 0x000fe40001800000 */
[----:B------:R-:W-:Y:S02]  /*b260*/  SHF.R.U32.HI R15, RZ, UR5, R15 ;  /* 0x00000005ff0f7c19 */ /* 0x000fe4000801160f */
[----:B------:R-:W-:Y:S02]  /*b270*/  SHF.R.U32.HI R0, RZ, UR5, R0 ;  /* 0x00000005ff007c19 */ /* 0x000fe40008011600 */
[----:B------:R-:W-:Y:S02]  /*b280*/  SHF.R.U32.HI R2, RZ, UR5, R2 ;  /* 0x00000005ff027c19 */ /* 0x000fe40008011602 */
[----:B------:R-:W-:-:S02]  /*b290*/  SHF.R.U32.HI R5, RZ, UR5, R5 ;  /* 0x00000005ff057c19 */ /* 0x000fc40008011605 */
[----:B------:R-:W-:Y:S02]  /*b2a0*/  SHF.R.U32.HI R6, RZ, UR5, R6 ;  /* 0x00000005ff067c19 */ /* 0x000fe40008011606 */
[----:B------:R-:W-:Y:S02]  /*b2b0*/  SHF.R.U32.HI R7, RZ, UR5, R7 ;  /* 0x00000005ff077c19 */ /* 0x000fe40008011607 */
        /* <DEDUP_REMOVED lines=40> */
[----:B------:R-:W-:Y:S06]  /*b540*/  @P0 BRA `(.L_x_517) ;  /* 0x0000000000600947 */ /* 0x000fec0003800000 */
        /* <DEDUP_REMOVED lines=24> */
.L_x_517:
[----:B------:R-:W-:Y:S02]  /*b6d0*/  IMAD.IADD R50, R32, 0x1, -R72 ;  /* 0x0000000120327824 */ /* 0x000fe400078e0a48 */
[----:B------:R-:W-:-:S03]  /*b6e0*/  VIADD R25, R71, 0x20 ;  /* 0x0000002047197836 */ /* 0x000fc60000000000 */
[-C--:B------:R-:W-:Y:S02]  /*b6f0*/  ISETP.GE.AND P1, PT, R71, R50.reuse, PT ;  /* 0x000000324700720c */ /* 0x080fe40003f26270 */
[----:B------:R-:W-:Y:S01]  /*b700*/  ISETP.GE.AND P4, PT, R25, R50, PT ;  /* 0x000000321900720c */ /* 0x000fe20003f86270 */
[----:B------:R-:W-:-:S05]  /*b710*/  VIADD R25, R71, 0x40 ;  /* 0x0000004047197836 */ /* 0x000fca0000000000 */
[----:B------:R-:W-:Y:S01]  /*b720*/  ISETP.GE.AND P6, PT, R25, R50, PT ;  /* 0x000000321900720c */ /* 0x000fe20003fc6270 */
[----:B------:R-:W-:-:S04]  /*b730*/  VIADD R25, R71, 0x60 ;  /* 0x0000006047197836 */ /* 0x000fc80000000000 */
[----:B------:R1:W5:Y:S01]  /*b740*/  @!P1 LDG.E R68, desc[UR8][R38.64] ;  /* 0x0000000826449981 */ /* 0x000362000c1e1900 */
[-C--:B------:R-:W-:Y:S01]  /*b750*/  ISETP.GE.AND P5, PT, R25, R50.reuse, PT ;  /* 0x000000321900720c */ /* 0x080fe20003fa6270 */
[----:B------:R-:W-:Y:S02]  /*b760*/  VIADD R25, R71, 0x80 ;  /* 0x0000008047197836 */ /* 0x000fe40000000000 */
[----:B------:R1:W5:Y:S03]  /*b770*/  @!P4 LDG.E R63, desc[UR8][R38.64+0x80] ;  /* 0x00008008263fc981 */ /* 0x000366000c1e1900 */
[-C--:B------:R-:W-:Y:S01]  /*b780*/  ISETP.GE.AND P3, PT, R25, R50.reuse, PT ;  /* 0x000000321900720c */ /* 0x080fe20003f66270 */
[----:B------:R-:W-:Y:S01]  /*b790*/  VIADD R25, R71, 0xa0 ;  /* 0x000000a047197836 */ /* 0x000fe20000000000 */
[----:B------:R1:W5:Y:S04]  /*b7a0*/  @!P6 LDG.E R70, desc[UR8][R38.64+0x100] ;  /* 0x000100082646e981 */ /* 0x000368000c1e1900 */
        /* <DEDUP_REMOVED lines=51> */
[----:B------:R-:W-:Y:S01]  /*bae0*/  ISETP.GE.AND P3, PT, R25, R50, PT ;  /* 0x000000321900720c */ /* 0x000fe20003f66270 */
[----:B------:R1:W5:Y:S06]  /*baf0*/  @!P6 LDG.E R74, desc[UR8][R38.64+0xa00] ;  /* 0x000a0008264ae981 */ /* 0x00036c000c1e1900 */
[----:B------:R1:W5:Y:S06]  /*bb00*/  @!P5 LDG.E R71, desc[UR8][R38.64+0xa80] ;  /* 0x000a80082647d981 */ /* 0x00036c000c1e1900 */
[----:B------:R1:W5:Y:S02]  /*bb10*/  @!P3 LDG.E R66, desc[UR8][R38.64+0xb00] ;  /* 0x000b00082642b981 */ /* 0x000364000c1e1900 */
.L_x_518:
[----:B------:R-:W-:Y:S08]  /*bb20*/  BAR.SYNC.DEFER_BLOCKING 0x0 ;  /* 0x0000000000007b1d */ /* 0x000ff00000010000 */
[----:B------:R-:W2:Y:S01]  /*bb30*/  S2UR UR5, SR_CgaCtaId ;  /* 0x00000000000579c3 */ /* 0x000ea20000008800 */
[----:B------:R-:W-:Y:S01]  /*bb40*/  UMOV UR4, 0x400 ;  /* 0x0000040000047882 */ /* 0x000fe20000000000 */
[----:B------:R-:W3:Y:S01]  /*bb50*/  S2R R50, SR_TID.X ;  /* 0x0000000000327919 */ /* 0x000ee20000002100 */
[----:B-----5:R3:W-:Y:S04]  /*bb60*/  STS [R11+-0x4], R68 ;  /* 0xfffffc440b007388 */ /* 0x0207e80000000800 */
[----:B------:R-:W-:Y:S01]  /*bb70*/  STS [R30+-0x4], R63 ;  /* 0xfffffc3f1e007388 */ /* 0x000fe20000000800 */
[----:B--2---:R-:W-:-:S03]  /*bb80*/  ULEA UR4, UR5, UR4, 0x18 ;  /* 0x0000000405047291 */ /* 0x004fc6000f8ec0ff */
[----:B------:R2:W-:Y:S04]  /*bb90*/  STS [R13+-0x4], R70 ;  /* 0xfffffc460d007388 */ /* 0x0005e80000000800 */
[----:B------:R4:W-:Y:S04]  /*bba0*/  STS [R64+-0x4], R35 ;  /* 0xfffffc2340007388 */ /* 0x0009e80000000800 */
[----:B------:R0:W-:Y:S01]  /*bbb0*/  STS [R21+-0x4], R34 ;  /* 0xfffffc2215007388 */ /* 0x0001e20000000800 */
[C---:B---3--:R-:W-:Y:S01]  /*bbc0*/  LEA R11, R50.reuse, UR4, 0x2 ;  /* 0x00000004320b7c11 */ /* 0x048fe2000f8e10ff */
[----:B------:R-:W-:-:S02]  /*bbd0*/  VIADD R25, R50, 0x1f80 ;  /* 0x00001f8032197836 */ /* 0x000fc40000000000 */
[----:B------:R3:W-:Y:S01]  /*bbe0*/  STS [R54+-0x4], R41 ;  /* 0xfffffc2936007388 */ /* 0x0007e20000000800 */
[C---:B--2---:R-:W-:Y:S01]  /*bbf0*/  VIADD R13, R50.reuse, 0x1e00 ;  /* 0x00001e00320d7836 */ /* 0x044fe20000000000 */
[C---:B----4-:R-:W-:Y:S01]  /*bc00*/  LOP3.LUT R35, R50.reuse, 0x1800, RZ, 0xfc, !PT ;  /* 0x0000180032237812 */ /* 0x050fe200078efcff */
[C---:B01----:R-:W-:Y:S01]  /*bc10*/  VIADD R38, R50.reuse, 0x1380 ;  /* 0x0000138032267836 */ /* 0x043fe20000000000 */
[----:B------:R0:W-:Y:S01]  /*bc20*/  STS [R52+-0x4], R43 ;  /* 0xfffffc2b34007388 */ /* 0x0001e20000000800 */
[C---:B------:R-:W-:Y:S02]  /*bc30*/  VIADD R39, R50.reuse, 0x1200 ;  /* 0x0000120032277836 */ /* 0x040fe40000000000 */
[C---:B------:R-:W-:Y:S01]  /*bc40*/  VIADD R21, R50.reuse, 0x1c80 ;  /* 0x00001c8032157836 */ /* 0x040fe20000000000 */
[----:B------:R1:W-:Y:S01]  /*bc50*/  STS [R23+-0x4], R40 ;  /* 0xfffffc2817007388 */ /* 0x0003e20000000800 */
[C---:B------:R-:W-:Y:S02]  /*bc60*/  VIADD R34, R50.reuse, 0x1980 ;  /* 0x0000198032227836 */ /* 0x040fe40000000000 */
[C---:B---3--:R-:W-:Y:S01]  /*bc70*/  VIADD R41, R50.reuse, 0xf00 ;  /* 0x00000f0032297836 */ /* 0x048fe20000000000 */
[----:B------:R2:W-:Y:S01]  /*bc80*/  STS [R76+-0x4], R45 ;  /* 0xfffffc2d4c007388 */ /* 0x0005e20000000800 */
[----:B0-----:R-:W-:-:S03]  /*bc90*/  LOP3.LUT R43, R50, 0xc00, RZ, 0xfc, !PT ;  /* 0x00000c00322b7812 */ /* 0x001fc600078efcff */
[----:B------:R0:W-:Y:S01]  /*bca0*/  STS [R27+-0x4], R42 ;  /* 0xfffffc2a1b007388 */ /* 0x0001e20000000800 */
[----:B-1----:R-:W-:-:S03]  /*bcb0*/  VIADD R23, R50, 0x1b00 ;  /* 0x00001b0032177836 */ /* 0x002fc60000000000 */
[----:B------:R1:W-:Y:S01]  /*bcc0*/  STS [R4+-0x4], R47 ;  /* 0xfffffc2f04007388 */ /* 0x0003e20000000800 */
[C---:B------:R-:W-:Y:S02]  /*bcd0*/  VIADD R40, R50.reuse, 0x1080 ;  /* 0x0000108032287836 */ /* 0x040fe40000000000 */
[C---:B--2---:R-:W-:Y:S01]  /*bce0*/  VIADD R45, R50.reuse, 0x900 ;  /* 0x00000900322d7836 */ /* 0x044fe20000000000 */
[----:B------:R2:W-:Y:S01]  /*bcf0*/  STS [R36+-0x4], R57 ;  /* 0xfffffc3924007388 */ /* 0x0005e20000000800 */
[----:B0-----:R-:W-:-:S03]  /*bd00*/  VIADD R42, R50, 0xd80 ;  /* 0x00000d80322a7836 */ /* 0x001fc60000000000 */
[----:B------:R0:W-:Y:S01]  /*bd10*/  STS [R26+-0x4], R59 ;  /* 0xfffffc3b1a007388 */ /* 0x0001e20000000800 */
[----:B-1----:R-:W-:-:S03]  /*bd20*/  VIADD R4, R50, 0x2100 ;  /* 0x0000210032047836 */ /* 0x002fc60000000000 */
[----:B------:R1:W-:Y:S01]  /*bd30*/  STS [R31+-0x4], R44 ;  /* 0xfffffc2c1f007388 */ /* 0x0003e20000000800 */
[C---:B------:R-:W-:Y:S02]  /*bd40*/  VIADD R47, R50.reuse, 0x780 ;  /* 0x00000780322f7836 */ /* 0x040fe40000000000 */
[C---:B--2---:R-:W-:Y:S01]  /*bd50*/  VIADD R57, R50.reuse, 0x300 ;  /* 0x0000030032397836 */ /* 0x044fe20000000000 */
[----:B------:R-:W-:Y:S01]  /*bd60*/  STS [R58+-0x4], R61 ;  /* 0xfffffc3d3a007388 */ /* 0x000fe20000000800 */
[C---:B------:R-:W-:Y:S02]  /*bd70*/  VIADD R36, R50.reuse, 0x1680 ;  /* 0x0000168032247836 */ /* 0x040fe40000000000 */
[C---:B0-----:R-:W-:Y:S01]  /*bd80*/  VIADD R59, R50.reuse, 0x180 ;  /* 0x00000180323b7836 */ /* 0x041fe20000000000 */
[----:B------:R0:W-:Y:S01]  /*bd90*/  STS [R37+-0x4], R62 ;  /* 0xfffffc3e25007388 */ /* 0x0001e20000000800 */
[----:B-1----:R-:W-:-:S03]  /*bda0*/  VIADD R44, R50, 0xa80 ;  /* 0x00000a80322c7836 */ /* 0x002fc60000000000 */
[----:B------:R-:W-:Y:S04]  /*bdb0*/  STS [R56+-0x4], R65 ;  /* 0xfffffc4138007388 */ /* 0x000fe80000000800 */
[----:B------:R-:W-:Y:S01]  /*bdc0*/  STS [R46+-0x4], R67 ;  /* 0xfffffc432e007388 */ /* 0x000fe20000000800 */
[----:B0-----:R-:W-:-:S03]  /*bdd0*/  VIADD R37, R50, 0x1500 ;  /* 0x0000150032257836 */ /* 0x001fc60000000000 */
[----:B------:R0:W-:Y:S04]  /*bde0*/  STS [R51+-0x4], R72 ;  /* 0xfffffc4833007388 */ /* 0x0001e80000000800 */
[----:B------:R-:W-:Y:S04]  /*bdf0*/  STS [R60+-0x4], R69 ;  /* 0xfffffc453c007388 */ /* 0x000fe80000000800 */
[----:B------:R1:W-:Y:S01]  /*be00*/  STS [R53+-0x4], R74 ;  /* 0xfffffc4a35007388 */ /* 0x0003e20000000800 */
[----:B0-----:R-:W-:-:S03]  /*be10*/  VIADD R51, R50, 0x600 ;  /* 0x0000060032337836 */ /* 0x001fc60000000000 */
[----:B------:R0:W-:Y:S04]  /*be20*/  STS [R48+-0x4], R71 ;  /* 0xfffffc4730007388 */ /* 0x0001e80000000800 */
[----:B------:R0:W-:Y:S01]  /*be30*/  STS [R55+-0x4], R66 ;  /* 0xfffffc4237007388 */ /* 0x0001e20000000800 */
[----:B-1----:R-:W-:Y:S01]  /*be40*/  VIADD R53, R50, 0x480 ;  /* 0x0000048032357836 */ /* 0x002fe20000000000 */
[----:B------:R-:W-:Y:S06]  /*be50*/  BAR.SYNC.DEFER_BLOCKING 0x0 ;  /* 0x0000000000007b1d */ /* 0x000fec0000010000 */
[----:B------:R-:W-:Y:S05]  /*be60*/  @P0 BRA `(.L_x_519) ;  /* 0x0000000800980947 */ /* 0x000fea0003800000 */
[----:B------:R-:W1:Y:S01]  /*be70*/  S2UR UR5, SR_CgaCtaId ;  /* 0x00000000000579c3 */ /* 0x000e620000008800 */
[----:B------:R-:W-:-:S07]  /*be80*/  UMOV UR4, 0x400 ;  /* 0x0000040000047882 */ /* 0x000fce0000000000 */
[----:B------:R-:W2:Y:S01]  /*be90*/  LDC.64 R26, c[0x0][0x3b0] ;  /* 0x0000ec00ff1a7b82 */ /* 0x000ea20000000a00 */
[----:B-1----:R-:W-:-:S06]  /*bea0*/  ULEA UR4, UR5, UR4, 0x18 ;  /* 0x0000000405047291 */ /* 0x002fcc000f8ec0ff */
[----:B------:R-:W-:Y:S02]  /*beb0*/  LEA R46, R49, UR4, 0x2 ;  /* 0x00000004312e7c11 */ /* 0x000fe4000f8e10ff */
[----:B------:R-:W-:Y:S01]  /*bec0*/  LDS R49, [R11] ;  /* 0x000000000b317984 */ /* 0x000fe20000000800 */
[----:B0-----:R-:W-:Y:S02]  /*bed0*/  LEA R48, R33, UR4, 0x2 ;  /* 0x0000000421307c11 */ /* 0x001fe4000f8e10ff */
[----:B------:R-:W-:Y:S01]  /*bee0*/  LEA R24, R24, UR4, 0x2 ;  /* 0x0000000418187c11 */ /* 0x000fe2000f8e10ff */
[----:B------:R0:W1:Y:S01]  /*bef0*/  LDS R31, [R46+0x8a00] ;  /* 0x008a00002e1f7984 */ /* 0x0000620000000800 */
[----:B------:R-:W-:Y:S02]  /*bf00*/  LEA R22, R22, UR4, 0x2 ;  /* 0x0000000416167c11 */ /* 0x000fe4000f8e10ff */
[----:B------:R-:W-:Y:S02]  /*bf10*/  LEA R20, R20, UR4, 0x2 ;  /* 0x0000000414147c11 */ /* 0x000fe4000f8e10ff */
[----:B------:R-:W-:-:S02]  /*bf20*/  LEA R12, R12, UR4, 0x2 ;  /* 0x000000040c0c7c11 */ /* 0x000fc4000f8e10ff */
[----:B------:R-:W-:Y:S02]  /*bf30*/  LEA R10, R10, UR4, 0x2 ;  /* 0x000000040a0a7c11 */ /* 0x000fe4000f8e10ff */
[----:B0-----:R-:W-:Y:S02]  /*bf40*/  LEA R46, R29, UR4, 0x2 ;  /* 0x000000041d2e7c11 */ /* 0x001fe4000f8e10ff */
[----:B------:R-:W-:Y:S02]  /*bf50*/  LEA R0, R0, UR4, 0x2 ;  /* 0x0000000400007c11 */ /* 0x000fe4000f8e10ff */
[----:B------:R-:W-:Y:S01]  /*bf60*/  LEA R2, R2, UR4, 0x2 ;  /* 0x0000000402027c11 */ /* 0x000fe2000f8e10ff */
[----:B-1----:R-:W-:-:S04]  /*bf70*/  IMAD.IADD R31, R31, 0x1, R50 ;  /* 0x000000011f1f7824 */ /* 0x002fc800078e0232 */
[----:B--2---:R-:W-:-:S05]  /*bf80*/  IMAD.WIDE.U32 R30, R31, 0x4, R26 ;  /* 0x000000041f1e7825 */ /* 0x004fca00078e001a */
[----:B------:R-:W-:Y:S01]  /*bf90*/  STG.E desc[UR8][R30.64], R49 ;  /* 0x000000311e007986 */ /* 0x000fe2000c101908 */
[----:B------:R-:W-:-:S03]  /*bfa0*/  NOP ;  /* 0x0000000000007918 */ /* 0x000fc60000000000 */
[----:B------:R0:W1:Y:S04]  /*bfb0*/  LDS R32, [R48+0x8a00] ;  /* 0x008a000030207984 */ /* 0x0000680000000800 */
[----:B------:R-:W2:Y:S01]  /*bfc0*/  LDS R55, [R11+0x600] ;  /* 0x000600000b377984 */ /* 0x000ea20000000800 */
[----:B0-----:R-:W-:Y:S01]  /*bfd0*/  LEA R48, R28, UR4, 0x2 ;  /* 0x000000041c307c11 */ /* 0x001fe2000f8e10ff */
[----:B-1----:R-:W-:-:S04]  /*bfe0*/  IMAD.IADD R33, R59, 0x1, R32 ;  /* 0x000000013b217824 */ /* 0x002fc800078e0220 */
[----:B------:R-:W-:-:S05]  /*bff0*/  IMAD.WIDE.U32 R32, R33, 0x4, R26 ;  /* 0x0000000421207825 */ /* 0x000fca00078e001a */
[----:B--2---:R-:W-:Y:S01]  /*c000*/  STG.E desc[UR8][R32.64], R55 ;  /* 0x0000003720007986 */ /* 0x004fe2000c101908 */
[----:B------:R-:W-:-:S03]  /*c010*/  NOP ;  /* 0x0000000000007918 */ /* 0x000fc60000000000 */
[----:B------:R-:W0:Y:S04]  /*c020*/  LDS R46, [R46+0x8a00] ;  /* 0x008a00002e2e7984 */ /* 0x000e280000000800 */
[----:B------:R-:W1:Y:S01]  /*c030*/  LDS R59, [R11+0xc00] ;  /* 0x000c00000b3b7984 */ /* 0x000e620000000800 */
[----:B0-----:R-:W-:-:S04]  /*c040*/  IMAD.IADD R31, R57, 0x1, R46 ;  /* 0x00000001391f7824 */ /* 0x001fc800078e022e */
[----:B------:R-:W-:-:S05]  /*c050*/  IMAD.WIDE.U32 R30, R31, 0x4, R26 ;  /* 0x000000041f1e7825 */ /* 0x000fca00078e001a */
[----:B-1----:R-:W-:Y:S01]  /*c060*/  STG.E desc[UR8][R30.64], R59 ;  /* 0x0000003b1e007986 */ /* 0x002fe2000c101908 */
        /* <DEDUP_REMOVED lines=15> */
[----:B0-----:R-:W-:Y:S01]  /*c160*/  IMAD.IADD R29, R47, 0x1, R22 ;  /* 0x000000012f1d7824 */ /* 0x001fe200078e0216 */
[----:B------:R-:W-:-:S03]  /*c170*/  LEA R22, R19, UR4, 0x2 ;  /* 0x0000000413167c11 */ /* 0x000fc6000f8e10ff */
        /* <DEDUP_REMOVED lines=115> */
[----:B------:R-:W-:Y:S01]  /*c8b0*/  NOP ;  /* 0x0000000000007918 */ /* 0x000fe20000000000 */
[----:B------:R-:W-:Y:S05]  /*c8c0*/  EXIT ;  /* 0x000000000000794d */ /* 0x000fea0003800000 */
.L_x_519:
[----:B------:R-:W1:Y:S01]  /*c8d0*/  S2UR UR5, SR_CgaCtaId ;  /* 0x00000000000579c3 */ /* 0x000e620000008800 */
[----:B------:R-:W-:Y:S01]  /*c8e0*/  UMOV UR4, 0x400 ;  /* 0x0000040000047882 */ /* 0x000fe20000000000 */
[----:B------:R-:W-:-:S05]  /*c8f0*/  IMAD R32, R75, -0x2280, R32 ;  /* 0xffffdd804b207824 */ /* 0x000fca00078e0220 */
[-C--:B------:R-:W-:Y:S02]  /*c900*/  ISETP.GE.AND P0, PT, R50, R32.reuse, PT ;  /* 0x000000203200720c */ /* 0x080fe40003f06270 */
[----:B------:R-:W-:-:S11]  /*c910*/  ISETP.GE.AND P1, PT, R59, R32, PT ;  /* 0x000000203b00720c */ /* 0x000fd60003f26270 */
[----:B------:R-:W2:Y:S01]  /*c920*/  @!P0 LDC.64 R26, c[0x0][0x3b0] ;  /* 0x0000ec00ff1a8b82 */ /* 0x000ea20000000a00 */
[----:B-1----:R-:W-:-:S06]  /*c930*/  ULEA UR4, UR5, UR4, 0x18 ;  /* 0x0000000405047291 */ /* 0x002fcc000f8ec0ff */
[----:B------:R-:W-:Y:S02]  /*c940*/  LEA R30, R49, UR4, 0x2 ;  /* 0x00000004311e7c11 */ /* 0x000fe4000f8e10ff */
[----:B------:R-:W-:Y:S01]  /*c950*/  @!P0 LDS R49, [R11] ;  /* 0x000000000b318984 */ /* 0x000fe20000000800 */
[----:B0-----:R-:W-:Y:S02]  /*c960*/  LEA R48, R33, UR4, 0x2 ;  /* 0x0000000421307c11 */ /* 0x001fe4000f8e10ff */
[----:B------:R-:W-:Y:S01]  /*c970*/  LEA R46, R29, UR4, 0x2 ;  /* 0x000000041d2e7c11 */ /* 0x000fe2000f8e10ff */
[----:B------:R-:W0:Y:S01]  /*c980*/  LDS R31, [R30+0x8a00] ;  /* 0x008a00001e1f7984 */ /* 0x000e220000000800 */
[----:B------:R-:W-:Y:S02]  /*c990*/  LEA R24, R24, UR4, 0x2 ;  /* 0x0000000418187c11 */ /* 0x000fe4000f8e10ff */
[----:B------:R-:W-:Y:S02]  /*c9a0*/  LEA R22, R22, UR4, 0x2 ;  /* 0x0000000416167c11 */ /* 0x000fe4000f8e10ff */
[----:B------:R-:W-:-:S02]  /*c9b0*/  LEA R20, R20, UR4, 0x2 ;  /* 0x0000000414147c11 */ /* 0x000fc4000f8e10ff */
[----:B------:R-:W-:Y:S02]  /*c9c0*/  LEA R12, R12, UR4, 0x2 ;  /* 0x000000040c0c7c11 */ /* 0x000fe4000f8e10ff */
[----:B------:R-:W-:Y:S02]  /*c9d0*/  LEA R10, R10, UR4, 0x2 ;  /* 0x000000040a0a7c11 */ /* 0x000fe4000f8e10ff */
[----:B------:R-:W-:Y:S01]  /*c9e0*/  LEA R0, R0, UR4, 0x2 ;  /* 0x0000000400007c11 */ /* 0x000fe2000f8e10ff */
[----:B0-----:R-:W-:-:S04]  /*c9f0*/  IMAD.IADD R31, R31, 0x1, R50 ;  /* 0x000000011f1f7824 */ /* 0x001fc800078e0232 */
[----:B--2---:R-:W-:Y:S02]  /*ca00*/  @!P0 IMAD.WIDE.U32 R26, R31, 0x4, R26 ;  /* 0x000000041f1a8825 */ /* 0x004fe400078e001a */
[----:B------:R-:W0:Y:S03]  /*ca10*/  @!P1 LDC.64 R30, c[0x0][0x3b0] ;  /* 0x0000ec00ff1e9b82 */ /* 0x000e260000000a00 */
[----:B------:R-:W-:Y:S01]  /*ca20*/  @!P0 STG.E desc[UR8][R26.64], R49 ;  /* 0x000000311a008986 */ /* 0x000fe2000c101908 */
[----:B------:R-:W-:-:S03]  /*ca30*/  NOP ;  /* 0x0000000000007918 */ /* 0x000fc60000000000 */
[----:B------:R1:W2:Y:S01]  /*ca40*/  LDS R33, [R48+0x8a00] ;  /* 0x008a000030217984 */ /* 0x0002a20000000800 */
[----:B------:R-:W-:-:S03]  /*ca50*/  ISETP.GE.AND P0, PT, R57, R32, PT ;  /* 0x000000203900720c */ /* 0x000fc60003f06270 */
[----:B------:R-:W3:Y:S01]  /*ca60*/  @!P1 LDS R55, [R11+0x600] ;  /* 0x000600000b379984 */ /* 0x000ee20000000800 */
[----:B-1----:R-:W-:-:S09]  /*ca70*/  LEA R48, R28, UR4, 0x2 ;  /* 0x000000041c307c11 */ /* 0x002fd2000f8e10ff */
[----:B------:R-:W1:Y:S01]  /*ca80*/  @!P0 LDC.64 R26, c[0x0][0x3b0] ;  /* 0x0000ec00ff1a8b82 */ /* 0x000e620000000a00 */
[----:B--2---:R-:W-:-:S04]  /*ca90*/  IMAD.IADD R33, R59, 0x1, R33 ;  /* 0x000000013b217824 */ /* 0x004fc800078e0221 */
[----:B0-----:R-:W-:-:S05]  /*caa0*/  @!P1 IMAD.WIDE.U32 R30, R33, 0x4, R30 ;  /* 0x00000004211e9825 */ /* 0x001fca00078e001e */
[----:B---3--:R-:W-:Y:S01]  /*cab0*/  @!P1 STG.E desc[UR8][R30.64], R55 ;  /* 0x000000371e009986 */ /* 0x008fe2000c101908 */
[----:B------:R-:W-:-:S03]  /*cac0*/  NOP ;  /* 0x0000000000007918 */ /* 0x000fc60000000000 */
[----:B------:R-:W0:Y:S01]  /*cad0*/  LDS R46, [R46+0x8a00] ;  /* 0x008a00002e2e7984 */ /* 0x000e220000000800 */
[----:B------:R-:W-:-:S03]  /*cae0*/  ISETP.GE.AND P1, PT, R53, R32, PT ;  /* 0x000000203500720c */ /* 0x000fc60003f26270 */
[----:B------:R-:W2:Y:S10]  /*caf0*/  @!P0 LDS R33, [R11+0xc00] ;  /* 0x000c00000b218984 */ /* 0x000eb40000000800 */
[----:B------:R-:W3:Y:S01]  /*cb00*/  @!P1 LDC.64 R28, c[0x0][0x3b0] ;  /* 0x0000ec00ff1c9b82 */ /* 0x000ee20000000a00 */
[----:B0-----:R-:W-:-:S04]  /*cb10*/  IMAD.IADD R57, R57, 0x1, R46 ;  /* 0x0000000139397824 */ /* 0x001fc800078e022e */
[----:B-1----:R-:W-:-:S05]  /*cb20*/  @!P0 IMAD.WIDE.U32 R26, R57, 0x4, R26 ;  /* 0x00000004391a8825 */ /* 0x002fca00078e001a */
[----:B--2---:R0:W-:Y:S01]  /*cb30*/  @!P0 STG.E desc[UR8][R26.64], R33 ;  /* 0x000000211a008986 */ /* 0x0041e2000c101908 */
[----:B------:R-:W-:-:S03]  /*cb40*/  NOP ;  /* 0x0000000000007918 */ /* 0x000fc60000000000 */
[----:B------:R-:W1:Y:S01]  /*cb50*/  LDS R30, [R48+0x8a00] ;  /* 0x008a0000301e7984 */ /* 0x000e620000000800 */
[----:B------:R-:W-:-:S03]  /*cb60*/  ISETP.GE.AND P0, PT, R51, R32, PT ;  /* 0x000000203300720c */ /* 0x000fc60003f06270 */
[----:B------:R-:W2:Y:S10]  /*cb70*/  @!P1 LDS R31, [R11+0x1200] ;  /* 0x001200000b1f9984 */ /* 0x000eb40000000800 */
[----:B0-----:R-:W0:Y:S01]  /*cb80*/  @!P0 LDC.64 R26, c[0x0][0x3b0] ;  /* 0x0000ec00ff1a8b82 */ /* 0x001e220000000a00 */
[----:B-1----:R-:W-:-:S04]  /*cb90*/  IMAD.IADD R53, R53, 0x1, R30 ;  /* 0x0000000135357824 */ /* 0x002fc800078e021e */
[----:B---3--:R-:W-:-:S05]  /*cba0*/  @!P1 IMAD.WIDE.U32 R28, R53, 0x4, R28 ;  /* 0x00000004351c9825 */ /* 0x008fca00078e001c */
[----:B--2---:R1:W-:Y:S01]  /*cbb0*/  @!P1 STG.E desc[UR8][R28.64], R31 ;  /* 0x0000001f1c009986 */ /* 0x0043e2000c101908 */
[----:B------:R-:W-:-:S03]  /*cbc0*/  NOP ;  /* 0x0000000000007918 */ /* 0x000fc60000000000 */
[----:B------:R-:W2:Y:S01]  /*cbd0*/  LDS R24, [R24+0x8a00] ;  /* 0x008a000018187984 */ /* 0x000ea20000000800 */
[----:B------:R-:W-:-:S03]  /*cbe0*/  ISETP.GE.AND P1, PT, R47, R32, PT ;  /* 0x000000202f00720c */ /* 0x000fc60003f26270 */
[----:B------:R-:W3:Y:S10]  /*cbf0*/  @!P0 LDS R33, [R11+0x1800] ;  /* 0x001800000b218984 */ /* 0x000ef40000000800 */
[----:B-1----:R-:W1:Y:S01]  /*cc00*/  @!P1 LDC.64 R28, c[0x0][0x3b0] ;  /* 0x0000ec00ff1c9b82 */ /* 0x002e620000000a00 */
[----:B--2---:R-:W-:-:S04]  /*cc10*/  IMAD.IADD R51, R51, 0x1, R24 ;  /* 0x0000000133337824 */ /* 0x004fc800078e0218 */
[----:B0-----:R-:W-:-:S05]  /*cc20*/  @!P0 IMAD.WIDE.U32 R26, R51, 0x4, R26 ;  /* 0x00000004331a8825 */ /* 0x001fca00078e001a */
[----:B---3--:R0:W-:Y:S01]  /*cc30*/  @!P0 STG.E desc[UR8][R26.64], R33 ;  /* 0x000000211a008986 */ /* 0x0081e2000c101908 */
[----:B------:R-:W-:-:S03]  /*cc40*/  NOP ;  /* 0x0000000000007918 */ /* 0x000fc60000000000 */
[----:B------:R-:W2:Y:S01]  /*cc50*/  LDS R22, [R22+0x8a00] ;  /* 0x008a000016167984 */ /* 0x000ea20000000800 */
[----:B------:R-:W-:-:S03]  /*cc60*/  ISETP.GE.AND P0, PT, R45, R32, PT ;  /* 0x000000202d00720c */ /* 0x000fc60003f06270 */
[----:B------:R-:W3:Y:S10]  /*cc70*/  @!P1 LDS R31, [R11+0x1e00] ;  /* 0x001e00000b1f9984 */ /* 0x000ef40000000800 */
[----:B0-----:R-:W0:Y:S01]  /*cc80*/  @!P0 LDC.64 R26, c[0x0][0x3b0] ;  /* 0x0000ec00ff1a8b82 */ /* 0x001e220000000a00 */
[----:B--2---:R-:W-:Y:S01]  /*cc90*/  IMAD.IADD R47, R47, 0x1, R22 ;  /* 0x000000012f2f7824 */ /* 0x004fe200078e0216 */
[----:B------:R-:W-:-:S03]  /*cca0*/  LEA R22, R19, UR4, 0x2 ;  /* 0x0000000413167c11 */ /* 0x000fc6000f8e10ff */
[----:B-1----:R-:W-:-:S05]  /*ccb0*/  @!P1 IMAD.WIDE.U32 R28, R47, 0x4, R28 ;  /* 0x000000042f1c9825 */ /* 0x002fca00078e001c */
[----:B---3--:R1:W-:Y:S01]  /*ccc0*/  @!P1 STG.E desc[UR8][R28.64], R31 ;  /* 0x0000001f1c009986 */ /* 0x0083e2000c101908 */
[----:B------:R-:W-:-:S03]  /*ccd0*/  NOP ;  /* 0x0000000000007918 */ /* 0x000fc60000000000 */
[----:B------:R-:W2:Y:S01]  /*cce0*/  LDS R20, [R20+0x8a00] ;  /* 0x008a000014147984 */ /* 0x000ea20000000800 */
[----:B------:R-:W-:-:S03]  /*ccf0*/  ISETP.GE.AND P1, PT, R44, R32, PT ;  /* 0x000000202c00720c */ /* 0x000fc60003f26270 */
[----:B------:R-:W3:Y:S10]  /*cd00*/  @!P0 LDS R33, [R11+0x2400] ;  /* 0x002400000b218984 */ /* 0x000ef40000000800 */
[----:B-1----:R-:W1:Y:S01]  /*cd10*/  @!P1 LDC.64 R28, c[0x0][0x3b0] ;  /* 0x0000ec00ff1c9b82 */ /* 0x002e620000000a00 */
[----:B--2---:R-:W-:Y:S01]  /*cd20*/  IMAD.IADD R45, R45, 0x1, R20 ;  /* 0x000000012d2d7824 */ /* 0x004fe200078e0214 */
[----:B------:R-:W-:-:S03]  /*cd30*/  LEA R20, R18, UR4, 0x2 ;  /* 0x0000000412147c11 */ /* 0x000fc6000f8e10ff */
[----:B0-----:R-:W-:-:S05]  /*cd40*/  @!P0 IMAD.WIDE.U32 R26, R45, 0x4, R26 ;  /* 0x000000042d1a8825 */ /* 0x001fca00078e001a */
[----:B---3--:R-:W-:Y:S01]  /*cd50*/  @!P0 STG.E desc[UR8][R26.64], R33 ;  /* 0x000000211a008986 */ /* 0x008fe2000c101908 */
[----:B------:R-:W-:-:S03]  /*cd60*/  NOP ;  /* 0x0000000000007918 */ /* 0x000fc60000000000 */
[----:B------:R0:W2:Y:S01]  /*cd70*/  LDS R19, [R22+0x8a00] ;  /* 0x008a000016137984 */ /* 0x0000a20000000800 */
[----:B------:R-:W-:-:S03]  /*cd80*/  ISETP.GE.AND P0, PT, R43, R32, PT ;  /* 0x000000202b00720c */ /* 0x000fc60003f06270 */
[----:B------:R-:W3:Y:S01]  /*cd90*/  @!P1 LDS R31, [R11+0x2a00] ;  /* 0x002a00000b1f9984 */ /* 0x000ee20000000800 */
[----:B0-----:R-:W-:Y:S01]  /*cda0*/  LEA R22, R17, UR4, 0x2 ;  /* 0x0000000411167c11 */ /* 0x001fe2000f8e10ff */
[----:B--2---:R-:W-:-:S04]  /*cdb0*/  IMAD.IADD R19, R44, 0x1, R19 ;  /* 0x000000012c137824 */ /* 0x004fc800078e0213 */
[----:B-1----:R-:W-:-:S04]  /*cdc0*/  @!P1 IMAD.WIDE.U32 R28, R19, 0x4, R28 ;  /* 0x00000004131c9825 */ /* 0x002fc800078e001c */
[----:B------:R-:W0:Y:S01]  /*cdd0*/  @!P0 LDC.64 R18, c[0x0][0x3b0] ;  /* 0x0000ec00ff128b82 */ /* 0x000e220000000a00 */
[----:B---3--:R-:W-:Y:S01]  /*cde0*/  @!P1 STG.E desc[UR8][R28.64], R31 ;  /* 0x0000001f1c009986 */ /* 0x008fe2000c101908 */
[----:B------:R-:W-:-:S03]  /*cdf0*/  NOP ;  /* 0x0000000000007918 */ /* 0x000fc60000000000 */
[----:B------:R-:W1:Y:S01]  /*ce00*/  LDS R20, [R20+0x8a00] ;  /* 0x008a000014147984 */ /* 0x000e620000000800 */
[----:B------:R-:W-:-:S03]  /*ce10*/  ISETP.GE.AND P1, PT, R42, R32, PT ;  /* 0x000000202a00720c */ /* 0x000fc60003f26270 */
[----:B------:R-:W2:Y:S10]  /*ce20*/  @!P0 LDS R33, [R11+0x3000] ;  /* 0x003000000b218984 */ /* 0x000eb40000000800 */
[----:B------:R-:W3:Y:S01]  /*ce30*/  @!P1 LDC.64 R26, c[0x0][0x3b0] ;  /* 0x0000ec00ff1a9b82 */ /* 0x000ee20000000a00 */
[----:B-1----:R-:W-:Y:S01]  /*ce40*/  IMAD.IADD R43, R43, 0x1, R20 ;  /* 0x000000012b2b7824 */ /* 0x002fe200078e0214 */
[----:B------:R-:W-:-:S03]  /*ce50*/  LEA R20, R16, UR4, 0x2 ;  /* 0x0000000410147c11 */ /* 0x000fc6000f8e10ff */
[----:B0-----:R-:W-:-:S05]  /*ce60*/  @!P0 IMAD.WIDE.U32 R18, R43, 0x4, R18 ;  /* 0x000000042b128825 */ /* 0x001fca00078e0012 */
[----:B--2---:R-:W-:Y:S01]  /*ce70*/  @!P0 STG.E desc[UR8][R18.64], R33 ;  /* 0x0000002112008986 */ /* 0x004fe2000c101908 */
[----:B------:R-:W-:-:S03]  /*ce80*/  NOP ;  /* 0x0000000000007918 */ /* 0x000fc60000000000 */
[----:B------:R0:W1:Y:S01]  /*ce90*/  LDS R17, [R22+0x8a00] ;  /* 0x008a000016117984 */ /* 0x0000620000000800 */
[----:B------:R-:W-:-:S03]  /*cea0*/  ISETP.GE.AND P0, PT, R41, R32, PT ;  /* 0x000000202900720c */ /* 0x000fc60003f06270 */
[----:B------:R-:W2:Y:S01]  /*ceb0*/  @!P1 LDS R29, [R11+0x3600] ;  /* 0x003600000b1d9984 */ /* 0x000ea20000000800 */
[----:B0-----:R-:W-:Y:S01]  /*cec0*/  LEA R22, R15, UR4, 0x2 ;  /* 0x000000040f167c11 */ /* 0x001fe2000f8e10ff */
[----:B-1----:R-:W-:-:S04]  /*ced0*/  IMAD.IADD R17, R42, 0x1, R17 ;  /* 0x000000012a117824 */ /* 0x002fc800078e0211 */
[----:B---3--:R-:W-:-:S04]  /*cee0*/  @!P1 IMAD.WIDE.U32 R26, R17, 0x4, R26 ;  /* 0x00000004111a9825 */ /* 0x008fc800078e001a */
[----:B------:R-:W0:Y:S01]  /*cef0*/  @!P0 LDC.64 R16, c[0x0][0x3b0] ;  /* 0x0000ec00ff108b82 */ /* 0x000e220000000a00 */
[----:B--2---:R-:W-:Y:S01]  /*cf00*/  @!P1 STG.E desc[UR8][R26.64], R29 ;  /* 0x0000001d1a009986 */ /* 0x004fe2000c101908 */
[----:B------:R-:W-:-:S03]  /*cf10*/  NOP ;  /* 0x0000000000007918 */ /* 0x000fc60000000000 */
[----:B------:R1:W2:Y:S01]  /*cf20*/  LDS R18, [R20+0x8a00] ;  /* 0x008a000014127984 */ /* 0x0002a20000000800 */
[----:B------:R-:W-:-:S03]  /*cf30*/  ISETP.GE.AND P1, PT, R40, R32, PT ;  /* 0x000000202800720c */ /* 0x000fc60003f26270 */
[----:B------:R-:W3:Y:S01]  /*cf40*/  @!P0 LDS R31, [R11+0x3c00] ;  /* 0x003c00000b1f8984 */ /* 0x000ee20000000800 */
[----:B-1----:R-:W-:Y:S01]  /*cf50*/  LEA R20, R14, UR4, 0x2 ;  /* 0x000000040e147c11 */ /* 0x002fe2000f8e10ff */
[----:B--2---:R-:W-:-:S08]  /*cf60*/  IMAD.IADD R41, R41, 0x1, R18 ;  /* 0x0000000129297824 */ /* 0x004fd000078e0212 */
[----:B------:R-:W1:Y:S01]  /*cf70*/  @!P1 LDC.64 R18, c[0x0][0x3b0] ;  /* 0x0000ec00ff129b82 */ /* 0x000e620000000a00 */
[----:B0-----:R-:W-:-:S05]  /*cf80*/  @!P0 IMAD.WIDE.U32 R16, R41, 0x4, R16 ;  /* 0x0000000429108825 */ /* 0x001fca00078e0010 */
[----:B---3--:R-:W-:Y:S01]  /*cf90*/  @!P0 STG.E desc[UR8][R16.64], R31 ;  /* 0x0000001f10008986 */ /* 0x008fe2000c101908 */
[----:B------:R-:W-:-:S03]  /*cfa0*/  NOP ;  /* 0x0000000000007918 */ /* 0x000fc60000000000 */
[----:B------:R-:W0:Y:S01]  /*cfb0*/  LDS R15, [R22+0x8a00] ;  /* 0x008a0000160f7984 */ /* 0x000e220000000800 */
[----:B------:R-:W-:-:S03]  /*cfc0*/  ISETP.GE.AND P0, PT, R39, R32, PT ;  /* 0x000000202700720c */ /* 0x000fc60003f06270 */
[----:B------:R-:W2:Y:S01]  /*cfd0*/  @!P1 LDS R27, [R11+0x4200] ;  /* 0x004200000b1b9984 */ /* 0x000ea20000000800 */
[----:B0-----:R-:W-:-:S04]  /*cfe0*/  IMAD.IADD R15, R40, 0x1, R15 ;  /* 0x00000001280f7824 */ /* 0x001fc800078e020f */
[----:B-1----:R-:W-:-:S05]  /*cff0*/  @!P1 IMAD.WIDE.U32 R18, R15, 0x4, R18 ;  /* 0x000000040f129825 */ /* 0x002fca00078e0012 */
[----:B------:R-:W0:Y:S01]  /*d000*/  @!P0 LDC.64 R14, c[0x0][0x3b0] ;  /* 0x0000ec00ff0e8b82 */ /* 0x000e220000000a00 */
[----:B--2---:R-:W-:Y:S01]  /*d010*/  @!P1 STG.E desc[UR8][R18.64], R27 ;  /* 0x0000001b12009986 */ /* 0x004fe2000c101908 */
[----:B------:R-:W-:-:S03]  /*d020*/  NOP ;  /* 0x0000000000007918 */ /* 0x000fc60000000000 */
[----:B------:R-:W1:Y:S01]  /*d030*/  LDS R16, [R20+0x8a00] ;  /* 0x008a000014107984 */ /* 0x000e620000000800 */
[----:B------:R-:W-:-:S03]  /*d040*/  ISETP.GE.AND P1, PT, R38, R32, PT ;  /* 0x000000202600720c */ /* 0x000fc60003f26270 */
[----:B------:R-:W2:Y:S01]  /*d050*/  @!P0 LDS R29, [R11+0x4800] ;  /* 0x004800000b1d8984 */ /* 0x000ea20000000800 */
[----:B-1----:R-:W-:-:S09]  /*d060*/  IMAD.IADD R39, R39, 0x1, R16 ;  /* 0x0000000127277824 */ /* 0x002fd200078e0210 */
[----:B------:R-:W1:Y:S01]  /*d070*/  @!P1 LDC.64 R16, c[0x0][0x3b0] ;  /* 0x0000ec00ff109b82 */ /* 0x000e620000000a00 */
[----:B0-----:R-:W-:-:S05]  /*d080*/  @!P0 IMAD.WIDE.U32 R14, R39, 0x4, R14 ;  /* 0x00000004270e8825 */ /* 0x001fca00078e000e */
[----:B--2---:R-:W-:Y:S01]  /*d090*/  @!P0 STG.E desc[UR8][R14.64], R29 ;  /* 0x0000001d0e008986 */ /* 0x004fe2000c101908 */
[----:B------:R-:W-:-:S03]  /*d0a0*/  NOP ;  /* 0x0000000000007918 */ /* 0x000fc60000000000 */
[----:B------:R0:W2:Y:S01]  /*d0b0*/  LDS R19, [R12+0x8a00] ;  /* 0x008a00000c137984 */ /* 0x0000a20000000800 */
[----:B------:R-:W-:-:S03]  /*d0c0*/  ISETP.GE.AND P0, PT, R37, R32, PT ;  /* 0x000000202500720c */ /* 0x000fc60003f06270 */
[----:B------:R-:W3:Y:S01]  /*d0d0*/  @!P1 LDS R27, [R11+0x4e00] ;  /* 0x004e00000b1b9984 */ /* 0x000ee20000000800 */
[----:B0-----:R-:W-:-:S09]  /*d0e0*/  LEA R12, R9, UR4, 0x2 ;  /* 0x00000004090c7c11 */ /* 0x001fd2000f8e10ff */
[----:B------:R-:W0:Y:S01]  /*d0f0*/  @!P0 LDC.64 R14, c[0x0][0x3b0] ;  /* 0x0000ec00ff0e8b82 */ /* 0x000e220000000a00 */
[----:B--2---:R-:W-:-:S04]  /*d100*/  IMAD.IADD R19, R38, 0x1, R19 ;  /* 0x0000000126137824 */ /* 0x004fc800078e0213 */
        /* <DEDUP_REMOVED lines=19> */
[----:B---3--:R1:W-:Y:S01]  /*d240*/  @!P1 STG.E desc[UR8][R16.64], R27 ;  /* 0x0000001b10009986 */ /* 0x0083e2000c101908 */
[----:B------:R-:W-:-:S03]  /*d250*/  NOP ;  /* 0x0000000000007918 */ /* 0x000fc60000000000 */
[----:B------:R-:W2:Y:S01]  /*d260*/  LDS R10, [R10+0x8a00] ;  /* 0x008a00000a0a7984 */ /* 0x000ea20000000800 */
        /* <DEDUP_REMOVED lines=19> */
[----:B------:R-:W2:Y:S01]  /*d3a0*/  @!P0 LDS R19, [R11+0x6c00] ;  /* 0x006c00000b138984 */ /* 0x000ea20000000800 */
[----:B-1----:R-:W-:-:S09]  /*d3b0*/  IMAD.IADD R23, R23, 0x1, R8 ;  /* 0x0000000117177824 */ /* 0x002fd200078e0208 */
[----:B------:R-:W1:Y:S01]  /*d3c0*/  @!P1 LDC.64 R8, c[0x0][0x3b0] ;  /* 0x0000ec00ff089b82 */ /* 0x000e620000000a00 */
[----:B0-----:R-:W-:-:S05]  /*d3d0*/  @!P0 IMAD.WIDE.U32 R6, R23, 0x4, R6 ;  /* 0x0000000417068825 */ /* 0x001fca00078e0006 */
[----:B--2---:R0:W-:Y:S01]  /*d3e0*/  @!P0 STG.E desc[UR8][R6.64], R19 ;  /* 0x0000001306008986 */ /* 0x0041e2000c101908 */
        /* <DEDUP_REMOVED lines=17> */
[----:B---3--:R0:W-:Y:S01]  /*d500*/  @!P0 STG.E desc[UR8][R6.64], R3 ;  /* 0x0000000306008986 */ /* 0x0081e2000c101908 */
[----:B------:R-:W-:-:S03]  /*d510*/  NOP ;  /* 0x0000000000007918 */ /* 0x000fc60000000000 */
[----:B------:R-:W2:Y:S01]  /*d520*/  LDS R0, [R0+0x8a00] ;  /* 0x008a000000007984 */ /* 0x000ea20000000800 */
[----:B------:R-:W-:-:S03]  /*d530*/  ISETP.GE.AND P0, PT, R4, R32, PT ;  /* 0x000000200400720c */ /* 0x000fc60003f06270 */
[----:B------:R-:W3:Y:S10]  /*d540*/  @!P1 LDS R5, [R11+0x7e00] ;  /* 0x007e00000b059984 */ /* 0x000ef40000000800 */
[----:B0-----:R-:W0:Y:S01]  /*d550*/  @!P0 LDC.64 R2, c[0x0][0x3b0] ;  /* 0x0000ec00ff028b82 */ /* 0x001e220000000a00 */
[----:B--2---:R-:W-:-:S04]  /*d560*/  IMAD.IADD R25, R25, 0x1, R0 ;  /* 0x0000000119197824 */ /* 0x004fc800078e0200 */
[----:B-1----:R-:W-:-:S05]  /*d570*/  @!P1 IMAD.WIDE.U32 R8, R25, 0x4, R8 ;  /* 0x0000000419089825 */ /* 0x002fca00078e0008 */
[----:B---3--:R-:W-:Y:S01]  /*d580*/  @!P1 STG.E desc[UR8][R8.64], R5 ;  /* 0x0000000508009986 */ /* 0x008fe2000c101908 */
[----:B------:R-:W-:-:S03]  /*d590*/  NOP ;  /* 0x0000000000007918 */ /* 0x000fc60000000000 */
[----:B------:R-:W1:Y:S04]  /*d5a0*/  LDS R7, [R10+0x8a00] ;  /* 0x008a00000a077984 */ /* 0x000e680000000800 */
[----:B------:R-:W2:Y:S01]  /*d5b0*/  @!P0 LDS R13, [R11+0x8400] ;  /* 0x008400000b0d8984 */ /* 0x000ea20000000800 */
[----:B-1----:R-:W-:-:S04]  /*d5c0*/  IMAD.IADD R7, R4, 0x1, R7 ;  /* 0x0000000104077824 */ /* 0x002fc800078e0207 */
[----:B0-----:R-:W-:-:S05]  /*d5d0*/  @!P0 IMAD.WIDE.U32 R2, R7, 0x4, R2 ;  /* 0x0000000407028825 */ /* 0x001fca00078e0002 */
[----:B--2---:R-:W-:Y:S01]  /*d5e0*/  @!P0 STG.E desc[UR8][R2.64], R13 ;  /* 0x0000000d02008986 */ /* 0x004fe2000c101908 */
[----:B------:R-:W-:Y:S01]  /*d5f0*/  NOP ;  /* 0x0000000000007918 */ /* 0x000fe20000000000 */
[----:B------:R-:W-:Y:S05]  /*d600*/  EXIT ;  /* 0x000000000000794d */ /* 0x000fea0003800000 */
.L_x_412:
[----:B------:R-:W-:Y:S02]  /*d610*/  IMAD.MOV.U32 R69, RZ, RZ, RZ ;  /* 0x000000ffff457224 */ /* 0x000fe400078e00ff */
[----:B------:R-:W-:Y:S02]  /*d620*/  IMAD.MOV.U32 R68, RZ, RZ, R58 ;  /* 0x000000ffff447224 */ /* 0x000fe400078e003a */
[----:B------:R-:W-:Y:S02]  /*d630*/  IMAD.MOV.U32 R76, RZ, RZ, 0x1 ;  /* 0x00000001ff4c7424 */ /* 0x000fe400078e00ff */
[----:B------:R-:W-:-:S07]  /*d640*/  IMAD.MOV.U32 R64, RZ, RZ, -0x1 ;  /* 0xffffffffff407424 */ /* 0x000fce00078e00ff */
[----:B------:R-:W-:Y:S05]  /*d650*/  WARPSYNC.COLLECTIVE R64, `(.L_x_520) ;  /* 0x0000000040087348 */ /* 0x000fea0003c00000 */
[----:B------:R0:W1:Y:S02]  /*d660*/  SHFL.UP P0, R69, R68, R76, R69 ;  /* 0x0400004c44457389 */ /* 0x0000640000000045 */
[----:B01----:R-:W-:Y:S05]  /*d670*/  ENDCOLLECTIVE ;  /* 0x000000000000791b */ /* 0x003fea0003800000 */
.L_x_520:
[----:B------:R-:W-:Y:S02]  /*d680*/  IMAD.MOV.U32 R76, RZ, RZ, 0x2 ;  /* 0x00000002ff4c7424 */ /* 0x000fe400078e00ff */
[----:B------:R-:W-:Y:S02]  /*d690*/  IMAD.MOV.U32 R61, RZ, RZ, R69 ;  /* 0x000000ffff3d7224 */ /* 0x000fe400078e0045 */
[----:B------:R-:W-:Y:S02]  /*d6a0*/  IMAD.MOV.U32 R69, RZ, RZ, RZ ;  /* 0x000000ffff457224 */ /* 0x000fe400078e00ff */
[----:B------:R-:W-:-:S04]  /*d6b0*/  @P0 IMAD.IADD R61, R58, 0x1, R61 ;  /* 0x000000013a3d0824 */ /* 0x000fc800078e023d */
[----:B------:R-:W-:-:S07]  /*d6c0*/  IMAD.MOV.U32 R68, RZ, RZ, R61 ;  /* 0x000000ffff447224 */ /* 0x000fce00078e003d */
[----:B------:R-:W-:Y:S05]  /*d6d0*/  WARPSYNC.COLLECTIVE R64, `(.L_x_521) ;  /* 0x0000000040087348 */ /* 0x000fea0003c00000 */
[----:B------:R0:W1:Y:S02]  /*d6e0*/  SHFL.UP P0, R69, R68, R76, R69 ;  /* 0x0400004c44457389 */ /* 0x0000640000000045 */
[----:B01----:R-:W-:Y:S05]  /*d6f0*/  ENDCOLLECTIVE ;  /* 0x000000000000791b */ /* 0x003fea0003800000 */
.L_x_521:
        /* <DEDUP_REMOVED lines=8> */
.L_x_522:
        /* <DEDUP_REMOVED lines=8> */
.L_x_523:
        /* <DEDUP_REMOVED lines=8> */
.L_x_524:
[----:B------:R-:W-:Y:S05]  /*d880*/  BRA `(.L_x_525) ;  /* 0xffffff5c00fc7947 */ /* 0x000fea000383ffff */
.L_x_526:
        /* <DEDUP_REMOVED lines=15> */
.L_x_1339:


//--------------------- .text._ZN3cub18CUB_300001_SM_10006detail10radix_sort30DeviceRadixSortHistogramKernelINS1_5radix10policy_hubIfijE10Policy1000ELNS0_9SortOrderE1EfjNS1_21identity_decomposer_tEEEvPT2_PKT1_SA_iiT3_ --------------------------
	.section	.text._ZN3cub18CUB_300001_SM_10006detail10radix_sort30DeviceRadixSortHistogramKernelINS1_5radix10policy_hubIfijE10Policy1000ELNS0_9SortOrderE1EfjNS1_21identity_decomposer_tEEEvPT2_PKT1_SA_iiT3_,"ax",@progbits
	.align	128
        .global         _ZN3cub18CUB_300001_SM_10006detail10radix_sort30DeviceRadixSortHistogramKernelINS1_5radix10policy_hubIfijE10Policy1000ELNS0_9SortOrderE1EfjNS1_21identity_decomposer_tEEEvPT2_PKT1_SA_iiT3_
        .type           _ZN3cub18CUB_300001_SM_10006detail10radix_sort30DeviceRadixSortHistogramKernelINS1_5radix10policy_hubIfijE10Policy1000ELNS0_9SortOrderE1EfjNS1_21identity_decomposer_tEEEvPT2_PKT1_SA_iiT3_,@function
        .size           _ZN3cub18CUB_300001_SM_10006detail10radix_sort30DeviceRadixSortHistogramKernelINS1_5radix10policy_hubIfijE10Policy1000ELNS0_9SortOrderE1EfjNS1_21identity_decomposer_tEEEvPT2_PKT1_SA_iiT3_,(.L_x_1340 - _ZN3cub18CUB_300001_SM_10006detail10radix_sort30DeviceRadixSortHistogramKernelINS1_5radix10policy_hubIfijE10Policy1000ELNS0_9SortOrderE1EfjNS1_21identity_decomposer_tEEEvPT2_PKT1_SA_iiT3_)
        .other          _ZN3cub18CUB_300001_SM_10006detail10radix_sort30DeviceRadixSortHistogramKernelINS1_5radix10policy_hubIfijE10Policy1000ELNS0_9SortOrderE1EfjNS1_21identity_decomposer_tEEEvPT2_PKT1_SA_iiT3_,@"STO_CUDA_ENTRY STV_DEFAULT"
_ZN3cub18CUB_300001_SM_10006detail10radix_sort30DeviceRadixSortHistogramKernelINS1_5radix10policy_hubIfijE10Policy1000ELNS0_9SortOrderE1EfjNS1_21identity_decomposer_tEEEvPT2_PKT1_SA_iiT3_:
.text._ZN3cub18CUB_300001_SM_10006detail10radix_sort30DeviceRadixSortHistogramKernelINS1_5radix10policy_hubIfijE10Policy1000ELNS0_9SortOrderE1EfjNS1_21identity_decomposer_tEEEvPT2_PKT1_SA_iiT3_:
[----:B------:R-:W-:Y:S01]  /*0000*/  LDC R1, c[0x0][0x37c] ;  /* 0x0000df00ff017b82 */ /* 0x000fe20000000800 */
[----:B------:R-:W0:Y:S02]  /*0010*/  LDCU UR4, c[0x0][0x390] ;  /* 0x00007200ff0477ac */ /* 0x000e240008000800 */
[----:B0-----:R-:W-:-:S13]  /*0020*/  ISETP.NE.AND P0, PT, RZ, UR4, PT ;  /* 0x00000004ff007c0c */ /* 0x001fda000bf05270 */
[----:B------:R-:W-:Y:S05]  /*0030*/  @!P0 EXIT ;  /* 0x000000000000894d */ /* 0x000fea0003800000 */
[----:B------:R-:W0:Y:S01]  /*0040*/  LDC R2, c[0x0][0x398] ;  /* 0x0000e600ff027b82 */ /* 0x000e220000000800 */
[----:B------:R-:W1:Y:S01]  /*0050*/  S2R R0, SR_TID.X ;  /* 0x0000000000007919 */ /* 0x000e620000002100 */
[----:B------:R-:W2:Y:S01]  /*0060*/  LDCU.64 UR12, c[0x0][0x358] ;  /* 0x00006b00ff0c77ac */ /* 0x000ea20008000a00 */
[----:B------:R-:W3:Y:S05]  /*0070*/  LDCU UR14, c[0x0][0x370] ;  /* 0x00006e00ff0e77ac */ /* 0x000eea0008000800 */
[----:B------:R-:W0:Y:S01]  /*0080*/  LDC R3, c[0x0][0x394] ;  /* 0x0000e500ff037b82 */ /* 0x000e220000000800 */
[----:B------:R-:W-:-:S07]  /*0090*/  UMOV UR4, URZ ;  /* 0x000000ff00047c82 */ /* 0x000fce0008000000 */
[----:B------:R-:W4:Y:S01]  /*00a0*/  S2UR UR6, SR_CTAID.X ;  /* 0x00000000000679c3 */ /* 0x000f220000002500 */
[----:B0-----:R-:W-:Y:S01]  /*00b0*/  IADD3 R2, PT, PT, R2, 0x7, -R3 ;  /* 0x0000000702027810 */ /* 0x001fe20007ffe803 */
[----:B-1----:R-:W-:-:S03]  /*00c0*/  VIADD R4, R0, 0x780 ;  /* 0x0000078000047836 */ /* 0x002fc60000000000 */
[----:B------:R-:W-:Y:S02]  /*00d0*/  SHF.R.S32.HI R3, RZ, 0x1f, R2 ;  /* 0x0000001fff037819 */ /* 0x000fe40000011402 */
[----:B------:R-:W-:Y:S02]  /*00e0*/  ISETP.GE.AND P0, PT, R2, 0x8, PT ;  /* 0x000000080200780c */ /* 0x000fe40003f06270 */
[----:B------:R-:W-:Y:S01]  /*00f0*/  LEA.HI R3, R3, R2, RZ, 0x3 ;  /* 0x0000000203037211 */ /* 0x000fe200078f18ff */
[C---:B------:R-:W-:Y:S01]  /*0100*/  VIADD R2, R0.reuse, 0x300 ;  /* 0x0000030000027836 */ /* 0x040fe20000000000 */
[C---:B------:R-:W-:Y:S01]  /*0110*/  ISETP.GT.U32.OR P0, PT, R0.reuse, 0xff, !P0 ;  /* 0x000000ff0000780c */ /* 0x040fe20004704470 */
[----:B----4-:R-:W-:Y:S01]  /*0120*/  USHF.L.U32 UR6, UR6, 0xb, URZ ;  /* 0x0000000b06067899 */ /* 0x010fe200080006ff */
[----:B------:R-:W-:Y:S01]  /*0130*/  SHF.R.S32.HI R7, RZ, 0x3, R3 ;  /* 0x00000003ff077819 */ /* 0x000fe20000011403 */
[----:B------:R-:W-:Y:S01]  /*0140*/  VIADD R3, R0, 0x500 ;  /* 0x0000050000037836 */ /* 0x000fe20000000000 */
[----:B------:R-:W-:-:S02]  /*0150*/  P2R R8, PR, RZ, 0x1 ;  /* 0x00000001ff087803 */ /* 0x000fc40000000000 */
[C---:B------:R-:W-:Y:S01]  /*0160*/  LOP3.LUT R6, R7.reuse, 0x7, RZ, 0xc0, !PT ;  /* 0x0000000707067812 */ /* 0x040fe200078ec0ff */
[C---:B------:R-:W-:Y:S01]  /*0170*/  VIADD R5, R7.reuse, 0xffffffff ;  /* 0xffffffff07057836 */ /* 0x040fe20000000000 */
[----:B--23--:R-:W-:-:S07]  /*0180*/  LOP3.LUT R7, R7, 0x3, RZ, 0xc0, !PT ;  /* 0x0000000307077812 */ /* 0x00cfce00078ec0ff */
.L_x_610:
[----:B------:R-:W-:Y:S01]  /*0190*/  ISETP.NE.AND P0, PT, R8, RZ, PT ;  /* 0x000000ff0800720c */ /* 0x000fe20003f05270 */
[----:B------:R-:W-:-:S12]  /*01a0*/  BSSY.RECONVERGENT B0, `(.L_x_527) ;  /* 0x0000083000007945 */ /* 0x000fd80003800200 */
[----:B0-2345:R-:W-:Y:S05]  /*01b0*/  @P0 BRA `(.L_x_528) ;  /* 0x0000000800040947 */ /* 0x03dfea0003800000 */
[----:B------:R-:W0:Y:S01]  /*01c0*/  LDC R9, c[0x0][0x398] ;  /* 0x0000e600ff097b82 */ /* 0x000e220000000800 */
[----:B------:R-:W-:Y:S01]  /*01d0*/  ISETP.GE.U32.AND P0, PT, R5, 0xf, PT ;  /* 0x0000000f0500780c */ /* 0x000fe20003f06070 */
[----:B------:R-:W-:-:S06]  /*01e0*/  UMOV UR5, 0x400 ;  /* 0x0000040000057882 */ /* 0x000fcc0000000000 */
[----:B------:R-:W0:Y:S08]  /*01f0*/  LDC R10, c[0x0][0x394] ;  /* 0x0000e500ff0a7b82 */ /* 0x000e300000000800 */
[----:B------:R-:W1:Y:S01]  /*0200*/  S2UR UR7, SR_CgaCtaId ;  /* 0x00000000000779c3 */ /* 0x000e620000008800 */
[----:B0-----:R-:W-:-:S04]  /*0210*/  IADD3 R9, PT, PT, R9, 0x7, -R10 ;  /* 0x0000000709097810 */ /* 0x001fc80007ffe80a */
[----:B------:R-:W-:Y:S01]  /*0220*/  SHF.R.S32.HI R10, RZ, 0x1f, R9 ;  /* 0x0000001fff0a7819 */ /* 0x000fe20000011409 */
[----:B-1----:R-:W-:-:S03]  /*0230*/  ULEA UR5, UR7, UR5, 0x18 ;  /* 0x0000000507057291 */ /* 0x002fc6000f8ec0ff */
[----:B------:R-:W-:Y:S01]  /*0240*/  LEA.HI R10, R10, R9, RZ, 0x3 ;  /* 0x000000090a0a7211 */ /* 0x000fe200078f18ff */
[----:B------:R-:W-:-:S03]  /*0250*/  IMAD.MOV.U32 R9, RZ, RZ, RZ ;  /* 0x000000ffff097224 */ /* 0x000fc600078e00ff */
[----:B------:R-:W-:Y:S02]  /*0260*/  SHF.R.S32.HI R11, RZ, 0x3, R10 ;  /* 0x00000003ff0b7819 */ /* 0x000fe4000001140a */
[----:B------:R-:W-:Y:S02]  /*0270*/  LEA R14, R0, UR5, 0x2 ;  /* 0x00000005000e7c11 */ /* 0x000fe4000f8e10ff */
[----:B------:R-:W-:Y:S01]  /*0280*/  LOP3.LUT R12, R11, 0xffffff0, RZ, 0xc0, !PT ;  /* 0x0ffffff00b0c7812 */ /* 0x000fe200078ec0ff */
[----:B------:R-:W-:Y:S06]  /*0290*/  @!P0 BRA `(.L_x_529) ;  /* 0x00000000005c8947 */ /* 0x000fec0003800000 */
[----:B------:R-:W-:Y:S02]  /*02a0*/  IMAD.MOV R10, RZ, RZ, -R12 ;  /* 0x000000ffff0a7224 */ /* 0x000fe400078e0a0c */
[----:B------:R-:W-:-:S07]  /*02b0*/  VIADD R9, R14, 0x2000 ;  /* 0x000020000e097836 */ /* 0x000fce0000000000 */
.L_x_530:
[----:B------:R-:W-:Y:S01]  /*02c0*/  VIADD R10, R10, 0x10 ;  /* 0x000000100a0a7836 */ /* 0x000fe20000000000 */
[----:B------:R-:W-:Y:S04]  /*02d0*/  STS [R9+-0x2000], RZ ;  /* 0xffe000ff09007388 */ /* 0x000fe80000000800 */
        /* <DEDUP_REMOVED lines=18> */
[----:B------:R-:W-:-:S07]  /*0400*/  IMAD.MOV.U32 R9, RZ, RZ, R12 ;  /* 0x000000ffff097224 */ /* 0x000fce00078e000c */
.L_x_529:
[----:B------:R-:W-:Y:S01]  /*0410*/  LOP3.LUT R11, R11, 0xf, RZ, 0xc0, !PT ;  /* 0x0000000f0b0b7812 */ /* 0x000fe200078ec0ff */
[----:B------:R-:W-:-:S03]  /*0420*/  VIADD R13, R6, 0xffffffff ;  /* 0xffffffff060d7836 */ /* 0x000fc60000000000 */
[C---:B------:R-:W-:Y:S01]  /*0430*/  ISETP.NE.AND P1, PT, R11.reuse, RZ, PT ;  /* 0x000000ff0b00720c */ /* 0x040fe20003f25270 */
[----:B------:R-:W-:-:S12]  /*0440*/  VIADD R11, R11, 0xffffffff ;  /* 0xffffffff0b0b7836 */ /* 0x000fd80000000000 */
[----:B------:R-:W-:Y:S05]  /*0450*/  @!P1 BRA `(.L_x_531) ;  /* 0x0000000000789947 */ /* 0x000fea0003800000 */
[----:B------:R-:W-:Y:S02]  /*0460*/  ISETP.GE.U32.AND P2, PT, R11, 0x7, PT ;  /* 0x000000070b00780c */ /* 0x000fe40003f46070 */
[----:B------:R-:W-:-:S11]  /*0470*/  ISETP.NE.AND P3, PT, R6, RZ, PT ;  /* 0x000000ff0600720c */ /* 0x000fd60003f65270 */
        /* <DEDUP_REMOVED lines=11> */
.L_x_532:
[----:B------:R-:W-:Y:S05]  /*0530*/  @!P3 BRA `(.L_x_531) ;  /* 0x000000000040b947 */ /* 0x000fea0003800000 */
[----:B------:R-:W-:Y:S02]  /*0540*/  ISETP.GE.U32.AND P2, PT, R13, 0x3, PT ;  /* 0x000000030d00780c */ /* 0x000fe40003f46070 */
[----:B------:R-:W-:-:S11]  /*0550*/  ISETP.NE.AND P3, PT, R7, RZ, PT ;  /* 0x000000ff0700720c */ /* 0x000fd60003f65270 */
[C---:B0-----:R-:W-:Y:S02]  /*0560*/  @P2 IMAD R10, R9.reuse, 0x400, R14 ;  /* 0x00000400090a2824 */ /* 0x041fe400078e020e */
[----:B------:R-:W-:-:S03]  /*0570*/  @P2 VIADD R9, R9, 0x4 ;  /* 0x0000000409092836 */ /* 0x000fc60000000000 */
[----:B------:R1:W-:Y:S04]  /*0580*/  @P2 STS [R10], RZ ;  /* 0x000000ff0a002388 */ /* 0x0003e80000000800 */
[----:B------:R1:W-:Y:S04]  /*0590*/  @P2 STS [R10+0x400], RZ ;  /* 0x000400ff0a002388 */ /* 0x0003e80000000800 */
[----:B------:R1:W-:Y:S04]  /*05a0*/  @P2 STS [R10+0x800], RZ ;  /* 0x000800ff0a002388 */ /* 0x0003e80000000800 */
[----:B------:R1:W-:Y:S01]  /*05b0*/  @P2 STS [R10+0xc00], RZ ;  /* 0x000c00ff0a002388 */ /* 0x0003e20000000800 */
[----:B------:R-:W-:Y:S05]  /*05c0*/  @!P3 BRA `(.L_x_531) ;  /* 0x00000000001cb947 */ /* 0x000fea0003800000 */
[----:B------:R-:W-:Y:S01]  /*05d0*/  IMAD R9, R9, 0x400, R14 ;  /* 0x0000040009097824 */ /* 0x000fe200078e020e */
[----:B------:R-:W-:-:S04]  /*05e0*/  ISETP.NE.AND P2, PT, R7, 0x1, PT ;  /* 0x000000010700780c */ /* 0x000fc80003f45270 */
[----:B------:R2:W-:Y:S09]  /*05f0*/  STS [R9], RZ ;  /* 0x000000ff09007388 */ /* 0x0005f20000000800 */
[----:B--2---:R-:W-:Y:S05]  /*0600*/  @!P2 BRA `(.L_x_531) ;  /* 0x00000000000ca947 */ /* 0x004fea0003800000 */
[----:B------:R-:W-:Y:S01]  /*0610*/  ISETP.NE.AND P2, PT, R7, 0x2, PT ;  /* 0x000000020700780c */ /* 0x000fe20003f45270 */
[----:B------:R2:W-:-:S12]  /*0620*/  STS [R9+0x400], RZ ;  /* 0x000400ff09007388 */ /* 0x0005d80000000800 */
[----:B------:R2:W-:Y:S02]  /*0630*/  @P2 STS [R9+0x800], RZ ;  /* 0x000800ff09002388 */ /* 0x0005e40000000800 */
.L_x_531:
[----:B------:R-:W-:-:S13]  /*0640*/  ISETP.GT.U32.AND P2, PT, R0, 0x7f, PT ;  /* 0x0000007f0000780c */ /* 0x000fda0003f44070 */
[----:B------:R-:W-:Y:S05]  /*0650*/  @P2 BRA `(.L_x_528) ;  /* 0x0000000000dc2947 */ /* 0x000fea0003800000 */
[----:B--2---:R-:W-:Y:S01]  /*0660*/  IMAD.MOV.U32 R9, RZ, RZ, RZ ;  /* 0x000000ffff097224 */ /* 0x004fe200078e00ff */
[----:B------:R-:W-:Y:S06]  /*0670*/  @!P0 BRA `(.L_x_533) ;  /* 0x0000000000588947 */ /* 0x000fec0003800000 */
[----:B------:R-:W-:-:S07]  /*0680*/  IMAD.MOV.U32 R9, RZ, RZ, RZ ;  /* 0x000000ffff097224 */ /* 0x000fce00078e00ff */
.L_x_534:
[C---:B012---:R-:W-:Y:S02]  /*0690*/  IMAD R10, R9.reuse, 0x400, R14 ;  /* 0x00000400090a7824 */ /* 0x047fe400078e020e */
[----:B------:R-:W-:-:S03]  /*06a0*/  VIADD R9, R9, 0x10 ;  /* 0x0000001009097836 */ /* 0x000fc60000000000 */
[----:B------:R2:W-:Y:S02]  /*06b0*/  STS [R10+0x200], RZ ;  /* 0x000200ff0a007388 */ /* 0x0005e40000000800 */
[----:B------:R-:W-:Y:S02]  /*06c0*/  ISETP.NE.AND P0, PT, R9, R12, PT ;  /* 0x0000000c0900720c */ /* 0x000fe40003f05270 */
        /* <DEDUP_REMOVED lines=16> */
[----:B------:R-:W-:-:S07]  /*07d0*/  IMAD.MOV.U32 R9, RZ, RZ, R12 ;  /* 0x000000ffff097224 */ /* 0x000fce00078e000c */
.L_x_533:
[----:B------:R-:W-:Y:S05]  /*07e0*/  @!P1 BRA `(.L_x_528) ;  /* 0x0000000000789947 */ /* 0x000fea0003800000 */
[----:B------:R-:W-:Y:S02]  /*07f0*/  ISETP.GE.U32.AND P0, PT, R11, 0x7, PT ;  /* 0x000000070b00780c */ /* 0x000fe40003f06070 */
[----:B------:R-:W-:-:S11]  /*0800*/  ISETP.NE.AND P1, PT, R6, RZ, PT ;  /* 0x000000ff0600720c */ /* 0x000fd60003f25270 */
        /* <DEDUP_REMOVED lines=11> */
.L_x_535:
[----:B------:R-:W-:Y:S05]  /*08c0*/  @!P1 BRA `(.L_x_528) ;  /* 0x0000000000409947 */ /* 0x000fea0003800000 */
[----:B------:R-:W-:Y:S02]  /*08d0*/  ISETP.GE.U32.AND P0, PT, R13, 0x3, PT ;  /* 0x000000030d00780c */ /* 0x000fe40003f06070 */
[----:B------:R-:W-:-:S11]  /*08e0*/  ISETP.NE.AND P1, PT, R7, RZ, PT ;  /* 0x000000ff0700720c */ /* 0x000fd60003f25270 */
[C---:B0123--:R-:W-:Y:S02]  /*08f0*/  @P0 IMAD R10, R9.reuse, 0x400, R14 ;  /* 0x00000400090a0824 */ /* 0x04ffe400078e020e */
[----:B------:R-:W-:-:S03]  /*0900*/  @P0 VIADD R9, R9, 0x4 ;  /* 0x0000000409090836 */ /* 0x000fc60000000000 */
[----:B------:R4:W-:Y:S04]  /*0910*/  @P0 STS [R10+0x200], RZ ;  /* 0x000200ff0a000388 */ /* 0x0009e80000000800 */
[----:B------:R4:W-:Y:S04]  /*0920*/  @P0 STS [R10+0x600], RZ ;  /* 0x000600ff0a000388 */ /* 0x0009e80000000800 */
[----:B------:R4:W-:Y:S04]  /*0930*/  @P0 STS [R10+0xa00], RZ ;  /* 0x000a00ff0a000388 */ /* 0x0009e80000000800 */
[----:B------:R4:W-:Y:S01]  /*0940*/  @P0 STS [R10+0xe00], RZ ;  /* 0x000e00ff0a000388 */ /* 0x0009e20000000800 */
[----:B------:R-:W-:Y:S05]  /*0950*/  @!P1 BRA `(.L_x_528) ;  /* 0x00000000001c9947 */ /* 0x000fea0003800000 */
[----:B------:R-:W-:Y:S01]  /*0960*/  IMAD R9, R9, 0x400, R14 ;  /* 0x0000040009097824 */ /* 0x000fe200078e020e */
[----:B------:R-:W-:-:S04]  /*0970*/  ISETP.NE.AND P0, PT, R7, 0x1, PT ;  /* 0x000000010700780c */ /* 0x000fc80003f05270 */
[----:B------:R0:W-:Y:S09]  /*0980*/  STS [R9+0x200], RZ ;  /* 0x000200ff09007388 */ /* 0x0001f20000000800 */
[----:B0-----:R-:W-:Y:S05]  /*0990*/  @!P0 BRA `(.L_x_528) ;  /* 0x00000000000c8947 */ /* 0x001fea0003800000 */
[----:B------:R-:W-:Y:S01]  /*09a0*/  ISETP.NE.AND P0, PT, R7, 0x2, PT ;  /* 0x000000020700780c */ /* 0x000fe20003f05270 */
[----:B------:R0:W-:-:S12]  /*09b0*/  STS [R9+0x600], RZ ;  /* 0x000600ff09007388 */ /* 0x0001d80000000800 */
[----:B------:R0:W-:Y:S02]  /*09c0*/  @P0 STS [R9+0xa00], RZ ;  /* 0x000a00ff09000388 */ /* 0x0001e40000000800 */
.L_x_528:
[----:B------:R-:W-:Y:S05]  /*09d0*/  BSYNC.RECONVERGENT B0 ;  /* 0x0000000000007941 */ /* 0x000fea0003800200 */
.L_x_527:
        /* <DEDUP_REMOVED lines=9> */
.L_x_541:
[----:B-----5:R-:W5:Y:S01]  /*0a70*/  LDCU UR5, c[0x0][0x390] ;  /* 0x00007200ff0577ac */ /* 0x020f620008000800 */
[----:B------:R-:W-:Y:S02]  /*0a80*/  ULEA UR9, UR4, UR7, 0x1e ;  /* 0x0000000704097291 */ /* 0x000fe4000f8ef0ff */
[----:B------:R-:W-:-:S04]  /*0a90*/  ULEA UR7, UR14, UR7, 0xb ;  /* 0x000000070e077291 */ /* 0x000fc8000f8e58ff */
[----:B------:R-:W-:Y:S02]  /*0aa0*/  UISETP.GE.U32.AND UP1, UPT, UR7, UR8, UPT ;  /* 0x000000080700728c */ /* 0x000fe4000bf26070 */
[----:B-----5:R-:W-:-:S04]  /*0ab0*/  UIADD3 UR5, UPT, UPT, -UR9, UR5, URZ ;  /* 0x0000000509057290 */ /* 0x020fc8000fffe1ff */
[----:B------:R-:W-:-:S09]  /*0ac0*/  UISETP.GE.U32.AND UP0, UPT, UR5, 0x800, UPT ;  /* 0x000008000500788c */ /* 0x000fd2000bf06070 */
[----:B0-----:R-:W-:Y:S05]  /*0ad0*/  BRA.U !UP0, `(.L_x_537) ;  /* 0x0000000108507547 */ /* 0x001fea000b800000 */
[----:B01234-:R-:W0:Y:S01]  /*0ae0*/  LDC.64 R10, c[0x0][0x388] ;  /* 0x0000e200ff0a7b82 */ /* 0x01fe220000000a00 */
[----:B------:R-:W-:-:S04]  /*0af0*/  VIADD R9, R0, UR9 ;  /* 0x0000000900097c36 */ /* 0x000fc80008000000 */
[----:B0-----:R-:W-:-:S05]  /*0b00*/  IMAD.WIDE.U32 R10, R9, 0x4, R10 ;  /* 0x00000004090a7825 */ /* 0x001fca00078e000a */
        /* <DEDUP_REMOVED lines=17> */
.L_x_537:
[----:B01234-:R-:W0:Y:S01]  /*0c20*/  LDC.64 R10, c[0x0][0x388] ;  /* 0x0000e200ff0a7b82 */ /* 0x01fe220000000a00 */
[C---:B------:R-:W-:Y:S01]  /*0c30*/  ISETP.GE.AND P1, PT, R0.reuse, UR5, PT ;  /* 0x0000000500007c0c */ /* 0x040fe2000bf26270 */
[C---:B------:R-:W-:Y:S02]  /*0c40*/  VIADD R12, R0.reuse, 0x80 ;  /* 0x00000080000c7836 */ /* 0x040fe40000000000 */
[C---:B------:R-:W-:Y:S02]  /*0c50*/  VIADD R14, R0.reuse, 0x100 ;  /* 0x00000100000e7836 */ /* 0x040fe40000000000 */
[----:B------:R-:W-:Y:S01]  /*0c60*/  VIADD R13, R0, 0x180 ;  /* 0x00000180000d7836 */ /* 0x000fe20000000000 */
[----:B------:R-:W-:Y:S01]  /*0c70*/  ISETP.GE.AND P2, PT, R12, UR5, PT ;  /* 0x000000050c007c0c */ /* 0x000fe2000bf46270 */
[----:B------:R-:W-:Y:S01]  /*0c80*/  VIADD R9, R0, UR9 ;  /* 0x0000000900097c36 */ /* 0x000fe20008000000 */
[----:B------:R-:W-:Y:S01]  /*0c90*/  ISETP.GE.AND P3, PT, R14, UR5, PT ;  /* 0x000000050e007c0c */ /* 0x000fe2000bf66270 */
[C---:B------:R-:W-:Y:S01]  /*0ca0*/  VIADD R12, R0.reuse, 0x200 ;  /* 0x00000200000c7836 */ /* 0x040fe20000000000 */
[----:B------:R-:W-:Y:S01]  /*0cb0*/  ISETP.GE.AND P4, PT, R13, UR5, PT ;  /* 0x000000050d007c0c */ /* 0x000fe2000bf86270 */
[----:B------:R-:W-:-:S02]  /*0cc0*/  VIADD R13, R0, 0x280 ;  /* 0x00000280000d7836 */ /* 0x000fc40000000000 */
[----:B------:R-:W-:Y:S01]  /*0cd0*/  IMAD.MOV.U32 R24, RZ, RZ, -0x1 ;  /* 0xffffffffff187424 */ /* 0x000fe200078e00ff */
[----:B------:R-:W-:Y:S01]  /*0ce0*/  ISETP.GE.AND P5, PT, R12, UR5, PT ;  /* 0x000000050c007c0c */ /* 0x000fe2000bfa6270 */
[----:B------:R-:W-:Y:S01]  /*0cf0*/  IMAD.MOV.U32 R26, RZ, RZ, -0x1 ;  /* 0xffffffffff1a7424 */ /* 0x000fe200078e00ff */
[----:B------:R-:W-:Y:S01]  /*0d00*/  ISETP.GE.AND P0, PT, R13, UR5, PT ;  /* 0x000000050d007c0c */ /* 0x000fe2000bf06270 */
[----:B------:R-:W-:Y:S02]  /*0d10*/  IMAD.MOV.U32 R22, RZ, RZ, -0x1 ;  /* 0xffffffffff167424 */ /* 0x000fe400078e00ff */
[----:B------:R-:W-:Y:S02]  /*0d20*/  IMAD.MOV.U32 R23, RZ, RZ, -0x1 ;  /* 0xffffffffff177424 */ /* 0x000fe400078e00ff */
[----:B0-----:R-:W-:-:S04]  /*0d30*/  IMAD.WIDE.U32 R10, R9, 0x4, R10 ;  /* 0x00000004090a7825 */ /* 0x001fc800078e000a */
[C---:B------:R-:W-:Y:S01]  /*0d40*/  VIADD R9, R0.reuse, 0x380 ;  /* 0x0000038000097836 */ /* 0x040fe20000000000 */
[----:B------:R1:W5:Y:S01]  /*0d50*/  @!P1 LDG.E R24, desc[UR12][R10.64] ;  /* 0x0000000c0a189981 */ /* 0x000362000c1e1900 */
[----:B------:R-:W-:-:S03]  /*0d60*/  VIADD R12, R0, 0x480 ;  /* 0x00000480000c7836 */ /* 0x000fc60000000000 */
[----:B------:R-:W-:Y:S01]  /*0d70*/  ISETP.GE.AND P1, PT, R9, UR5, PT ;  /* 0x0000000509007c0c */ /* 0x000fe2000bf26270 */
[----:B------:R1:W5:Y:S01]  /*0d80*/  @!P2 LDG.E R26, desc[UR12][R10.64+0x200] ;  /* 0x0002000c0a1aa981 */ /* 0x000362000c1e1900 */
[----:B------:R-:W-:Y:S01]  /*0d90*/  LOP3.LUT R9, R0, 0x400, RZ, 0xfc, !PT ;  /* 0x0000040000097812 */ /* 0x000fe200078efcff */
[----:B------:R-:W-:Y:S01]  /*0da0*/  IMAD.MOV.U32 R25, RZ, RZ, -0x1 ;  /* 0xffffffffff197424 */ /* 0x000fe200078e00ff */
[----:B------:R-:W-:Y:S01]  /*0db0*/  ISETP.GE.AND P2, PT, R2, UR5, PT ;  /* 0x0000000502007c0c */ /* 0x000fe2000bf46270 */
[----:B------:R1:W5:Y:S01]  /*0dc0*/  @!P3 LDG.E R22, desc[UR12][R10.64+0x400] ;  /* 0x0004000c0a16b981 */ /* 0x000362000c1e1900 */
[----:B------:R-:W-:Y:S01]  /*0dd0*/  IMAD.MOV.U32 R21, RZ, RZ, -0x1 ;  /* 0xffffffffff157424 */ /* 0x000fe200078e00ff */
[----:B------:R-:W-:Y:S02]  /*0de0*/  ISETP.GE.AND P3, PT, R9, UR5, PT ;  /* 0x0000000509007c0c */ /* 0x000fe4000bf66270 */
[----:B------:R1:W5:Y:S01]  /*0df0*/  @!P4 LDG.E R23, desc[UR12][R10.64+0x600] ;  /* 0x0006000c0a17c981 */ /* 0x000362000c1e1900 */
[----:B------:R-:W-:Y:S01]  /*0e00*/  ISETP.GE.AND P4, PT, R12, UR5, PT ;  /* 0x000000050c007c0c */ /* 0x000fe2000bf86270 */
[----:B------:R-:W-:-:S02]  /*0e10*/  VIADD R9, R0, 0x580 ;  /* 0x0000058000097836 */ /* 0x000fc40000000000 */
[----:B------:R-:W-:Y:S01]  /*0e20*/  VIADD R12, R0, 0x600 ;  /* 0x00000600000c7836 */ /* 0x000fe20000000000 */
[----:B------:R1:W5:Y:S01]  /*0e30*/  @!P5 LDG.E R25, desc[UR12][R10.64+0x800] ;  /* 0x0008000c0a19d981 */ /* 0x000362000c1e1900 */
[----:B------:R-:W-:Y:S01]  /*0e40*/  IMAD.MOV.U32 R19, RZ, RZ, -0x1 ;  /* 0xffffffffff137424 */ /* 0x000fe200078e00ff */
[----:B------:R-:W-:Y:S02]  /*0e50*/  ISETP.GE.AND P5, PT, R9, UR5, PT ;  /* 0x0000000509007c0c */ /* 0x000fe4000bfa6270 */
[----:B------:R1:W5:Y:S01]  /*0e60*/  @!P0 LDG.E R21, desc[UR12][R10.64+0xa00] ;  /* 0x000a000c0a158981 */ /* 0x000362000c1e1900 */
[----:B------:R-:W-:Y:S01]  /*0e70*/  ISETP.GE.AND P0, PT, R12, UR5, PT ;  /* 0x000000050c007c0c */ /* 0x000fe2000bf06270 */
[----:B------:R-:W-:Y:S02]  /*0e80*/  IMAD.MOV.U32 R9, RZ, RZ, -0x1 ;  /* 0xffffffffff097424 */ /* 0x000fe400078e00ff */
[----:B------:R-:W-:Y:S01]  /*0e90*/  IMAD.MOV.U32 R12, RZ, RZ, -0x1 ;  /* 0xffffffffff0c7424 */ /* 0x000fe200078e00ff */
[----:B------:R1:W5:Y:S01]  /*0ea0*/  @!P2 LDG.E R19, desc[UR12][R10.64+0xc00] ;  /* 0x000c000c0a13a981 */ /* 0x000362000c1e1900 */
[----:B------:R-:W-:-:S02]  /*0eb0*/  IMAD.MOV.U32 R13, RZ, RZ, -0x1 ;  /* 0xffffffffff0d7424 */ /* 0x000fc400078e00ff */
[C---:B------:R-:W-:Y:S01]  /*0ec0*/  VIADD R14, R0.reuse, 0x680 ;  /* 0x00000680000e7836 */ /* 0x040fe20000000000 */
[----:B------:R1:W5:Y:S01]  /*0ed0*/  @!P1 LDG.E R9, desc[UR12][R10.64+0xe00] ;  /* 0x000e000c0a099981 */ /* 0x000362000c1e1900 */
[----:B------:R-:W-:Y:S01]  /*0ee0*/  VIADD R15, R0, 0x700 ;  /* 0x00000700000f7836 */ /* 0x000fe20000000000 */
[----:B------:R-:W-:Y:S02]  /*0ef0*/  ISETP.GE.AND P2, PT, R3, UR5, PT ;  /* 0x0000000503007c0c */ /* 0x000fe4000bf46270 */
[----:B------:R1:W5:Y:S01]  /*0f00*/  @!P3 LDG.E R12, desc[UR12][R10.64+0x1000] ;  /* 0x0010000c0a0cb981 */ /* 0x000362000c1e1900 */
[----:B------:R-:W-:Y:S02]  /*0f10*/  ISETP.GE.AND P1, PT, R14, UR5, PT ;  /* 0x000000050e007c0c */ /* 0x000fe4000bf26270 */
[----:B------:R-:W-:Y:S01]  /*0f20*/  ISETP.GE.AND P3, PT, R15, UR5, PT ;  /* 0x000000050f007c0c */ /* 0x000fe2000bf66270 */
[----:B------:R1:W5:Y:S01]  /*0f30*/  @!P4 LDG.E R13, desc[UR12][R10.64+0x1200] ;  /* 0x0012000c0a0dc981 */ /* 0x000362000c1e1900 */
[----:B------:R-:W-:Y:S01]  /*0f40*/  ISETP.GE.AND P4, PT, R4, UR5, PT ;  /* 0x0000000504007c0c */ /* 0x000fe2000bf86270 */
[----:B------:R-:W-:-:S02]  /*0f50*/  IMAD.MOV.U32 R14, RZ, RZ, -0x1 ;  /* 0xffffffffff0e7424 */ /* 0x000fc400078e00ff */
[----:B------:R-:W-:Y:S02]  /*0f60*/  IMAD.MOV.U32 R15, RZ, RZ, -0x1 ;  /* 0xffffffffff0f7424 */ /* 0x000fe400078e00ff */
[----:B------:R-:W-:Y:S02]  /*0f70*/  IMAD.MOV.U32 R16, RZ, RZ, -0x1 ;  /* 0xffffffffff107424 */ /* 0x000fe400078e00ff */
[----:B------:R-:W-:Y:S01]  /*0f80*/  IMAD.MOV.U32 R17, RZ, RZ, -0x1 ;  /* 0xffffffffff117424 */ /* 0x000fe200078e00ff */
[----:B------:R1:W5:Y:S01]  /*0f90*/  @!P2 LDG.E R14, desc[UR12][R10.64+0x1400] ;  /* 0x0014000c0a0ea981 */ /* 0x000362000c1e1900 */
[----:B------:R-:W-:Y:S02]  /*0fa0*/  IMAD.MOV.U32 R18, RZ, RZ, -0x1 ;  /* 0xffffffffff127424 */ /* 0x000fe400078e00ff */
[----:B------:R-:W-:Y:S01]  /*0fb0*/  IMAD.MOV.U32 R20, RZ, RZ, -0x1 ;  /* 0xffffffffff147424 */ /* 0x000fe200078e00ff */
[----:B------:R1:W5:Y:S04]  /*0fc0*/  @!P5 LDG.E R15, desc[UR12][R10.64+0x1600] ;  /* 0x0016000c0a0fd981 */ /* 0x000368000c1e1900 */
[----:B------:R1:W5:Y:S04]  /*0fd0*/  @!P0 LDG.E R16, desc[UR12][R10.64+0x1800] ;  /* 0x0018000c0a108981 */ /* 0x000368000c1e1900 */
[----:B------:R1:W5:Y:S04]  /*0fe0*/  @!P1 LDG.E R17, desc[UR12][R10.64+0x1a00] ;  /* 0x001a000c0a119981 */ /* 0x000368000c1e1900 */
[----:B------:R1:W5:Y:S04]  /*0ff0*/  @!P3 LDG.E R18, desc[UR12][R10.64+0x1c00] ;  /* 0x001c000c0a12b981 */ /* 0x000368000c1e1900 */
[----:B------:R1:W5:Y:S02]  /*1000*/  @!P4 LDG.E R20, desc[UR12][R10.64+0x1e00] ;  /* 0x001e000c0a14c981 */ /* 0x000364000c1e1900 */
.L_x_538:
[----:B01----:R-:W0:Y:S01]  /*1010*/  LDC R10, c[0x0][0x398] ;  /* 0x0000e600ff0a7b82 */ /* 0x003e220000000800 */
[----:B------:R-:W0:Y:S02]  /*1020*/  LDCU UR5, c[0x0][0x394] ;  /* 0x00007280ff0577ac */ /* 0x000e240008000800 */
[----:B0-----:R-:W-:-:S13]  /*1030*/  ISETP.GT.AND P0, PT, R10, UR5, PT ;  /* 0x000000050a007c0c */ /* 0x001fda000bf04270 */
[----:B------:R-:W-:Y:S05]  /*1040*/  @!P0 BRA `(.L_x_539) ;  /* 0x0000000800788947 */ /* 0x000fea0003800000 */
[----:B-----5:R-:W-:Y:S01]  /*1050*/  ISETP.GE.AND P0, PT, R24, RZ, PT ;  /* 0x000000ff1800720c */ /* 0x020fe20003f06270 */
[----:B------:R-:W0:Y:S01]  /*1060*/  S2UR UR9, SR_CgaCtaId ;  /* 0x00000000000979c3 */ /* 0x000e220000008800 */
[----:B------:R-:W-:Y:S01]  /*1070*/  ISETP.GE.AND P1, PT, R23, RZ, PT ;  /* 0x000000ff1700720c */ /* 0x000fe20003f26270 */
[----:B------:R-:W-:Y:S01]  /*1080*/  UMOV UR5, 0x400 ;  /* 0x0000040000057882 */ /* 0x000fe20000000000 */
[----:B------:R-:W-:Y:S01]  /*1090*/  SEL R11, RZ, 0x7fffffff, !P0 ;  /* 0x7fffffffff0b7807 */ /* 0x000fe20004000000 */
[----:B------:R-:W1:Y:S01]  /*10a0*/  LDCU UR10, c[0x0][0x394] ;  /* 0x00007280ff0a77ac */ /* 0x000e620008000800 */
[----:B------:R-:W-:Y:S02]  /*10b0*/  ISETP.GE.AND P0, PT, R26, RZ, PT ;  /* 0x000000ff1a00720c */ /* 0x000fe40003f06270 */
[----:B------:R-:W-:Y:S02]  /*10c0*/  LOP3.LUT R24, R11, R24, RZ, 0x3c, !PT ;  /* 0x000000180b187212 */ /* 0x000fe400078e3cff */
[----:B------:R-:W-:-:S02]  /*10d0*/  SEL R11, RZ, 0x7fffffff, !P0 ;  /* 0x7fffffffff0b7807 */ /* 0x000fc40004000000 */
[----:B------:R-:W-:Y:S02]  /*10e0*/  ISETP.GE.AND P0, PT, R22, RZ, PT ;  /* 0x000000ff1600720c */ /* 0x000fe40003f06270 */
[----:B------:R-:W-:Y:S02]  /*10f0*/  LOP3.LUT R11, R11, R26, RZ, 0x3c, !PT ;  /* 0x0000001a0b0b7212 */ /* 0x000fe400078e3cff */
[----:B------:R-:W-:Y:S02]  /*1100*/  SEL R26, RZ, 0x7fffffff, !P1 ;  /* 0x7fffffffff1a7807 */ /* 0x000fe40004800000 */
[----:B------:R-:W-:Y:S02]  /*1110*/  ISETP.GE.AND P2, PT, R25, RZ, PT ;  /* 0x000000ff1900720c */ /* 0x000fe40003f46270 */
[----:B------:R-:W-:Y:S02]  /*1120*/  LOP3.LUT R23, R26, R23, RZ, 0x3c, !PT ;  /* 0x000000171a177212 */ /* 0x000fe400078e3cff */
[----:B------:R-:W-:-:S02]  /*1130*/  SEL R27, RZ, 0x7fffffff, !P0 ;  /* 0x7fffffffff1b7807 */ /* 0x000fc40004000000 */
[----:B------:R-:W-:Y:S01]  /*1140*/  SEL R26, RZ, 0x7fffffff, !P2 ;  /* 0x7fffffffff1a7807 */ /* 0x000fe20005000000 */
[----:B0-----:R-:W-:Y:S01]  /*1150*/  ULEA UR9, UR9, UR5, 0x18 ;  /* 0x0000000509097291 */ /* 0x001fe2000f8ec0ff */
[----:B------:R-:W-:Y:S02]  /*1160*/  ISETP.GE.AND P0, PT, R21, RZ, PT ;  /* 0x000000ff1500720c */ /* 0x000fe40003f06270 */
[----:B------:R-:W-:Y:S01]  /*1170*/  LOP3.LUT R25, R26, R25, RZ, 0x3c, !PT ;  /* 0x000000191a197212 */ /* 0x000fe200078e3cff */
[----:B------:R-:W-:Y:S01]  /*1180*/  UMOV UR5, URZ ;  /* 0x000000ff00057c82 */ /* 0x000fe20008000000 */
[----:B------:R-:W-:Y:S02]  /*1190*/  SEL R26, RZ, 0x7fffffff, !P0 ;  /* 0x7fffffffff1a7807 */ /* 0x000fe40004000000 */
[----:B------:R-:W-:Y:S02]  /*11a0*/  ISETP.GE.AND P1, PT, R19, RZ, PT ;  /* 0x000000ff1300720c */ /* 0x000fe40003f26270 */
[----:B------:R-:W-:-:S02]  /*11b0*/  ISETP.GE.AND P2, PT, R9, RZ, PT ;  /* 0x000000ff0900720c */ /* 0x000fc40003f46270 */
[----:B------:R-:W-:Y:S02]  /*11c0*/  ISETP.GE.AND P0, PT, R12, RZ, PT ;  /* 0x000000ff0c00720c */ /* 0x000fe40003f06270 */
[----:B------:R-:W-:Y:S02]  /*11d0*/  LOP3.LUT R22, R27, R22, RZ, 0x3c, !PT ;  /* 0x000000161b167212 */ /* 0x000fe400078e3cff */
[----:B------:R-:W-:Y:S02]  /*11e0*/  LOP3.LUT R21, R26, R21, RZ, 0x3c, !PT ;  /* 0x000000151a157212 */ /* 0x000fe400078e3cff */
[----:B------:R-:W-:Y:S02]  /*11f0*/  SEL R28, RZ, 0x7fffffff, !P1 ;  /* 0x7fffffffff1c7807 */ /* 0x000fe40004800000 */
[----:B------:R-:W-:Y:S02]  /*1200*/  SEL R26, RZ, 0x7fffffff, !P2 ;  /* 0x7fffffffff1a7807 */ /* 0x000fe40005000000 */
[----:B------:R-:W-:-:S02]  /*1210*/  SEL R27, RZ, 0x7fffffff, !P0 ;  /* 0x7fffffffff1b7807 */ /* 0x000fc40004000000 */
[----:B------:R-:W-:Y:S02]  /*1220*/  ISETP.GE.AND P1, PT, R13, RZ, PT ;  /* 0x000000ff0d00720c */ /* 0x000fe40003f26270 */
[----:B------:R-:W-:Y:S02]  /*1230*/  ISETP.GE.AND P0, PT, R14, RZ, PT ;  /* 0x000000ff0e00720c */ /* 0x000fe40003f06270 */
[----:B------:R-:W-:Y:S02]  /*1240*/  LOP3.LUT R9, R26, R9, RZ, 0x3c, !PT ;  /* 0x000000091a097212 */ /* 0x000fe400078e3cff */
[----:B------:R-:W-:Y:S02]  /*1250*/  LOP3.LUT R12, R27, R12, RZ, 0x3c, !PT ;  /* 0x0000000c1b0c7212 */ /* 0x000fe400078e3cff */
        /* <DEDUP_REMOVED lines=9> */
[----:B------:R-:W-:Y:S02]  /*12f0*/  LOP3.LUT R16, R27, R16, RZ, 0x3c, !PT ;  /* 0x000000101b107212 */ /* 0x000fe400078e3cff */
[----:B------:R-:W-:Y:S02]  /*1300*/  SEL R27, RZ, 0x7fffffff, !P1 ;  /* 0x7fffffffff1b7807 */ /* 0x000fe40004800000 */
[----:B------:R-:W-:Y:S02]  /*1310*/  ISETP.GE.AND P2, PT, R20, RZ, PT ;  /* 0x000000ff1400720c */ /* 0x000fe40003f46270 */
[----:B------:R-:W-:Y:S02]  /*1320*/  ISETP.GE.AND P0, PT, R17, RZ, PT ;  /* 0x000000ff1100720c */ /* 0x000fe40003f06270 */
[----:B------:R-:W-:-:S02]  /*1330*/  LOP3.LUT R18, R27, R18, RZ, 0x3c, !PT ;  /* 0x000000121b127212 */ /* 0x000fc400078e3cff */
[----:B------:R-:W-:Y:S02]  /*1340*/  SEL R27, RZ, 0x7fffffff, !P2 ;  /* 0x7fffffffff1b7807 */ /* 0x000fe40005000000 */
[----:B------:R-:W-:Y:S02]  /*1350*/  ISETP.NE.AND P1, PT, R24, 0x7fffffff, PT ;  /* 0x7fffffff1800780c */ /* 0x000fe40003f25270 */
[----:B------:R-:W-:Y:S02]  /*1360*/  ISETP.NE.AND P2, PT, R11, 0x7fffffff, PT ;  /* 0x7fffffff0b00780c */ /* 0x000fe40003f45270 */
[----:B------:R-:W-:Y:S02]  /*1370*/  ISETP.NE.AND P3, PT, R22, 0x7fffffff, PT ;  /* 0x7fffffff1600780c */ /* 0x000fe40003f65270 */
[----:B------:R-:W-:Y:S02]  /*1380*/  ISETP.NE.AND P4, PT, R23, 0x7fffffff, PT ;  /* 0x7fffffff1700780c */ /* 0x000fe40003f85270 */
[----:B------:R-:W-:-:S02]  /*1390*/  LOP3.LUT R19, R28, R19, RZ, 0x3c, !PT ;  /* 0x000000131c137212 */ /* 0x000fc400078e3cff */
[----:B------:R-:W-:Y:S02]  /*13a0*/  LOP3.LUT R15, R26, R15, RZ, 0x3c, !PT ;  /* 0x0000000f1a0f7212 */ /* 0x000fe400078e3cff */
[----:B------:R-:W-:Y:S02]  /*13b0*/  SEL R26, RZ, 0x7fffffff, !P0 ;  /* 0x7fffffffff1a7807 */ /* 0x000fe40004000000 */
[----:B------:R-:W-:Y:S02]  /*13c0*/  SEL R24, R24, 0x80000000, P1 ;  /* 0x8000000018187807 */ /* 0x000fe40000800000 */
[----:B------:R-:W-:Y:S02]  /*13d0*/  SEL R11, R11, 0x80000000, P2 ;  /* 0x800000000b0b7807 */ /* 0x000fe40001000000 */
[----:B------:R-:W-:Y:S02]  /*13e0*/  SEL R22, R22, 0x80000000, P3 ;  /* 0x8000000016167807 */ /* 0x000fe40001800000 */
[----:B------:R-:W-:-:S02]  /*13f0*/  SEL R23, R23, 0x80000000, P4 ;  /* 0x8000000017177807 */ /* 0x000fc40002000000 */
[----:B------:R-:W-:Y:S02]  /*1400*/  ISETP.NE.AND P5, PT, R25, 0x7fffffff, PT ;  /* 0x7fffffff1900780c */ /* 0x000fe40003fa5270 */
[----:B------:R-:W-:Y:S02]  /*1410*/  ISETP.NE.AND P0, PT, R21, 0x7fffffff, PT ;  /* 0x7fffffff1500780c */ /* 0x000fe40003f05270 */
[----:B------:R-:W-:Y:S02]  /*1420*/  ISETP.NE.AND P1, PT, R19, 0x7fffffff, PT ;  /* 0x7fffffff1300780c */ /* 0x000fe40003f25270 */
[----:B------:R-:W-:Y:S02]  /*1430*/  ISETP.NE.AND P2, PT, R9, 0x7fffffff, PT ;  /* 0x7fffffff0900780c */ /* 0x000fe40003f45270 */
[----:B------:R-:W-:Y:S02]  /*1440*/  ISETP.NE.AND P3, PT, R12, 0x7fffffff, PT ;  /* 0x7fffffff0c00780c */ /* 0x000fe40003f65270 */
[----:B------:R-:W-:-:S02]  /*1450*/  ISETP.NE.AND P4, PT, R13, 0x7fffffff, PT ;  /* 0x7fffffff0d00780c */ /* 0x000fc40003f85270 */
[----:B------:R-:W-:Y:S02]  /*1460*/  LOP3.LUT R17, R26, R17, RZ, 0x3c, !PT ;  /* 0x000000111a117212 */ /* 0x000fe400078e3cff */
[----:B------:R-:W-:Y:S02]  /*1470*/  LOP3.LUT R20, R27, R20, RZ, 0x3c, !PT ;  /* 0x000000141b147212 */ /* 0x000fe400078e3cff */
[----:B------:R-:W-:Y:S02]  /*1480*/  SEL R25, R25, 0x80000000, P5 ;  /* 0x8000000019197807 */ /* 0x000fe40002800000 */
[----:B------:R-:W-:Y:S02]  /*1490*/  SEL R21, R21, 0x80000000, P0 ;  /* 0x8000000015157807 */ /* 0x000fe40000000000 */
[----:B------:R-:W-:Y:S02]  /*14a0*/  SEL R19, R19, 0x80000000, P1 ;  /* 0x8000000013137807 */ /* 0x000fe40000800000 */
[----:B------:R-:W-:-:S02]  /*14b0*/  SEL R9, R9, 0x80000000, P2 ;  /* 0x8000000009097807 */ /* 0x000fc40001000000 */
[----:B------:R-:W-:Y:S02]  /*14c0*/  SEL R12, R12, 0x80000000, P3 ;  /* 0x800000000c0c7807 */ /* 0x000fe40001800000 */
[----:B------:R-:W-:Y:S02]  /*14d0*/  SEL R13, R13, 0x80000000, P4 ;  /* 0x800000000d0d7807 */ /* 0x000fe40002000000 */
[----:B------:R-:W-:Y:S02]  /*14e0*/  ISETP.NE.AND P5, PT, R14, 0x7fffffff, PT ;  /* 0x7fffffff0e00780c */ /* 0x000fe40003fa5270 */
[----:B------:R-:W-:Y:S02]  /*14f0*/  ISETP.NE.AND P0, PT, R15, 0x7fffffff, PT ;  /* 0x7fffffff0f00780c */ /* 0x000fe40003f05270 */
[----:B------:R-:W-:Y:S02]  /*1500*/  ISETP.NE.AND P1, PT, R16, 0x7fffffff, PT ;  /* 0x7fffffff1000780c */ /* 0x000fe40003f25270 */
[----:B------:R-:W-:-:S02]  /*1510*/  ISETP.NE.AND P2, PT, R17, 0x7fffffff, PT ;  /* 0x7fffffff1100780c */ /* 0x000fc40003f45270 */
[----:B------:R-:W-:Y:S02]  /*1520*/  ISETP.NE.AND P3, PT, R18, 0x7fffffff, PT ;  /* 0x7fffffff1200780c */ /* 0x000fe40003f65270 */
[----:B------:R-:W-:Y:S02]  /*1530*/  ISETP.NE.AND P4, PT, R20, 0x7fffffff, PT ;  /* 0x7fffffff1400780c */ /* 0x000fe40003f85270 */
[----:B------:R-:W-:Y:S02]  /*1540*/  SEL R14, R14, 0x80000000, P5 ;  /* 0x800000000e0e7807 */ /* 0x000fe40002800000 */
[----:B------:R-:W-:Y:S02]  /*1550*/  SEL R15, R15, 0x80000000, P0 ;  /* 0x800000000f0f7807 */ /* 0x000fe40000000000 */
[----:B------:R-:W-:Y:S02]  /*1560*/  SEL R16, R16, 0x80000000, P1 ;  /* 0x8000000010107807 */ /* 0x000fe40000800000 */
[----:B------:R-:W-:-:S02]  /*1570*/  SEL R17, R17, 0x80000000, P2 ;  /* 0x8000000011117807 */ /* 0x000fc40001000000 */
[----:B------:R-:W-:Y:S02]  /*1580*/  SEL R18, R18, 0x80000000, P3 ;  /* 0x8000000012127807 */ /* 0x000fe40001800000 */
[----:B-1----:R-:W-:-:S07]  /*1590*/  SEL R20, R20, 0x80000000, P4 ;  /* 0x8000000014147807 */ /* 0x002fce0002000000 */
.L_x_540:
[----:B------:R-:W-:Y:S01]  /*15a0*/  IMAD R27, RZ, RZ, -UR10 ;  /* 0x8000000aff1b7e24 */ /* 0x000fe2000f8e02ff */
[----:B------:R-:W-:Y:S01]  /*15b0*/  ULEA UR11, UR5, UR9, 0xa ;  /* 0x00000009050b7291 */ /* 0x000fe2000f8e50ff */
[----:B0-----:R-:W-:Y:S01]  /*15c0*/  SHF.R.U32.HI R29, RZ, UR10, R11 ;  /* 0x0000000aff1d7c19 */ /* 0x001fe2000801160b */
[----:B------:R-:W-:Y:S01]  /*15d0*/  UIADD3 UR5, UPT, UPT, UR5, 0x1, URZ ;  /* 0x0000000105057890 */ /* 0x000fe2000fffe0ff */
[----:B------:R-:W-:Y:S02]  /*15e0*/  SHF.R.U32.HI R28, RZ, UR10, R22 ;  /* 0x0000000aff1c7c19 */ /* 0x000fe40008011616 */
[----:B------:R-:W-:Y:S01]  /*15f0*/  VIADDMNMX R26, R27, R10, 0x8, PT ;  /* 0x000000081b1a7446 */ /* 0x000fe2000380010a */
[----:B------:R-:W-:-:S05]  /*1600*/  IMAD.MOV.U32 R27, RZ, RZ, -0x1 ;  /* 0xffffffffff1b7424 */ /* 0x000fca00078e00ff */
[----:B------:R-:W-:Y:S02]  /*1610*/  SHF.L.U32 R26, R27, R26, RZ ;  /* 0x0000001a1b1a7219 */ /* 0x000fe400000006ff */
[----:B------:R-:W-:Y:S02]  /*1620*/  SHF.R.U32.HI R27, RZ, UR10, R24 ;  /* 0x0000000aff1b7c19 */ /* 0x000fe40008011618 */
[-C--:B------:R-:W-:Y:S02]  /*1630*/  LOP3.LUT R29, R29, R26.reuse, RZ, 0x30, !PT ;  /* 0x0000001a1d1d7212 */ /* 0x080fe400078e30ff */
[-C--:B------:R-:W-:Y:S02]  /*1640*/  LOP3.LUT R27, R27, R26.reuse, RZ, 0x30, !PT ;  /* 0x0000001a1b1b7212 */ /* 0x080fe400078e30ff */
[----:B------:R-:W-:Y:S02]  /*1650*/  LOP3.LUT R28, R28, R26, RZ, 0x30, !PT ;  /* 0x0000001a1c1c7212 */ /* 0x000fe400078e30ff */
[----:B------:R-:W-:-:S02]  /*1660*/  LEA R27, R27, UR11, 0x2 ;  /* 0x0000000b1b1b7c11 */ /* 0x000fc4000f8e10ff */
[----:B------:R-:W-:Y:S02]  /*1670*/  LEA R29, R29, UR11, 0x2 ;  /* 0x0000000b1d1d7c11 */ /* 0x000fe4000f8e10ff */
[----:B------:R-:W-:Y:S01]  /*1680*/  LEA R28, R28, UR11, 0x2 ;  /* 0x0000000b1c1c7c11 */ /* 0x000fe2000f8e10ff */
[----:B------:R0:W-:Y:S04]  /*1690*/  ATOMS.POPC.INC.32 RZ, [R27+URZ] ;  /* 0x000000001bff7f8c */ /* 0x0001e8000d8000ff */
[----:B------:R-:W-:Y:S01]  /*16a0*/  ATOMS.POPC.INC.32 RZ, [R29+URZ] ;  /* 0x000000001dff7f8c */ /* 0x000fe2000d8000ff */
[----:B0-----:R-:W-:-:S03]  /*16b0*/  SHF.R.U32.HI R27, RZ, UR10, R23 ;  /* 0x0000000aff1b7c19 */ /* 0x001fc60008011617 */
[----:B------:R-:W-:Y:S01]  /*16c0*/  ATOMS.POPC.INC.32 RZ, [R28+URZ] ;  /* 0x000000001cff7f8c */ /* 0x000fe2000d8000ff */
[----:B------:R-:W-:-:S04]  /*16d0*/  LOP3.LUT R27, R27, R26, RZ, 0x30, !PT ;  /* 0x0000001a1b1b7212 */ /* 0x000fc800078e30ff */
[----:B------:R-:W-:-:S05]  /*16e0*/  LEA R27, R27, UR11, 0x2 ;  /* 0x0000000b1b1b7c11 */ /* 0x000fca000f8e10ff */
[----:B------:R0:W-:Y:S02]  /*16f0*/  ATOMS.POPC.INC.32 RZ, [R27+URZ] ;  /* 0x000000001bff7f8c */ /* 0x0001e4000d8000ff */
[----:B0-----:R-:W-:-:S04]  /*1700*/  SHF.R.U32.HI R27, RZ, UR10, R25 ;  /* 0x0000000aff1b7c19 */ /* 0x001fc80008011619 */
[----:B------:R-:W-:-:S04]  /*1710*/  LOP3.LUT R27, R27, R26, RZ, 0x30, !PT ;  /* 0x0000001a1b1b7212 */ /* 0x000fc800078e30ff */
[----:B------:R-:W-:Y:S02]  /*1720*/  LEA R29, R27, UR11, 0x2 ;  /* 0x0000000b1b1d7c11 */ /* 0x000fe4000f8e10ff */
[----:B------:R-:W-:-:S03]  /*1730*/  SHF.R.U32.HI R27, RZ, UR10, R21 ;  /* 0x0000000aff1b7c19 */ /* 0x000fc60008011615 */
[----:B------:R-:W-:Y:S01]  /*1740*/  ATOMS.POPC.INC.32 RZ, [R29+URZ] ;  /* 0x000000001dff7f8c */ /* 0x000fe2000d8000ff */
[----:B------:R-:W-:-:S04]  /*1750*/  LOP3.LUT R27, R27, R26, RZ, 0x30, !PT ;  /* 0x0000001a1b1b7212 */ /* 0x000fc800078e30ff */
[----:B------:R-:W-:Y:S02]  /*1760*/  LEA R28, R27, UR11, 0x2 ;  /* 0x0000000b1b1c7c11 */ /* 0x000fe4000f8e10ff */
[----:B------:R-:W-:-:S03]  /*1770*/  SHF.R.U32.HI R27, RZ, UR10, R19 ;  /* 0x0000000aff1b7c19 */ /* 0x000fc60008011613 */
        /* <DEDUP_REMOVED lines=32> */
[----:B------:R0:W-:Y:S01]  /*1980*/  ATOMS.POPC.INC.32 RZ, [R29+URZ] ;  /* 0x000000001dff7f8c */ /* 0x0001e2000d8000ff */
[----:B------:R-:W-:-:S04]  /*1990*/  LOP3.LUT R27, R27, R26, RZ, 0x30, !PT ;  /* 0x0000001a1b1b7212 */ /* 0x000fc800078e30ff */
[----:B------:R-:W-:Y:S02]  /*19a0*/  LEA R28, R27, UR11, 0x2 ;  /* 0x0000000b1b1c7c11 */ /* 0x000fe4000f8e10ff */
[----:B------:R-:W-:Y:S01]  /*19b0*/  SHF.R.U32.HI R27, RZ, UR10, R20 ;  /* 0x0000000aff1b7c19 */ /* 0x000fe20008011614 */
[----:B------:R-:W-:Y:S02]  /*19c0*/  UIADD3 UR10, UPT, UPT, UR10, 0x8, URZ ;  /* 0x000000080a0a7890 */ /* 0x000fe4000fffe0ff */
[----:B------:R0:W-:Y:S01]  /*19d0*/  ATOMS.POPC.INC.32 RZ, [R28+URZ] ;  /* 0x000000001cff7f8c */ /* 0x0001e2000d8000ff */
[----:B------:R-:W-:-:S03]  /*19e0*/  LOP3.LUT R26, R27, R26, RZ, 0x30, !PT ;  /* 0x0000001a1b1a7212 */ /* 0x000fc600078e30ff */
[----:B------:R-:W-:Y:S02]  /*19f0*/  ISETP.LE.AND P0, PT, R10, UR10, PT ;  /* 0x0000000a0a007c0c */ /* 0x000fe4000bf03270 */
[----:B------:R-:W-:-:S05]  /*1a00*/  LEA R26, R26, UR11, 0x2 ;  /* 0x0000000b1a1a7c11 */ /* 0x000fca000f8e10ff */
[----:B------:R0:W-:Y:S06]  /*1a10*/  ATOMS.POPC.INC.32 RZ, [R26+URZ] ;  /* 0x000000001aff7f8c */ /* 0x0001ec000d8000ff */
[----:B------:R-:W-:Y:S05]  /*1a20*/  @!P0 BRA `(.L_x_540) ;  /* 0xfffffff800dc8947 */ /* 0x000fea000383ffff */
.L_x_539:
[----:B------:R-:W-:Y:S05]  /*1a30*/  BRA.U !UP1, `(.L_x_541) ;  /* 0xfffffff1090c7547 */ /* 0x000fea000b83ffff */
.L_x_536:
[----:B------:R-:W-:Y:S01]  /*1a40*/  BAR.SYNC.DEFER_BLOCKING 0x0 ;  /* 0x0000000000007b1d */ /* 0x000fe20000010000 */
[----:B------:R-:W-:-:S05]  /*1a50*/  ISETP.NE.AND P0, PT, R8, RZ, PT ;  /* 0x000000ff0800720c */ /* 0x000fca0003f05270 */
[----:B------:R-:W-:Y:S08]  /*1a60*/  BSSY.RECONVERGENT B0, `(.L_x_542) ;  /* 0x0000141000007945 */ /* 0x000ff00003800200 */
[----:B------:R-:W-:Y:S05]  /*1a70*/  @P0 BRA `(.L_x_543) ;  /* 0x0000001000fc0947 */ /* 0x000fea0003800000 */
[----:B0-2--5:R-:W0:Y:S01]  /*1a80*/  LDC R9, c[0x0][0x398] ;  /* 0x0000e600ff097b82 */ /* 0x025e220000000800 */
[----:B------:R-:W-:Y:S01]  /*1a90*/  ISETP.GE.U32.AND P0, PT, R5, 0x7, PT ;  /* 0x000000070500780c */ /* 0x000fe20003f06070 */
[----:B------:R-:W-:-:S06]  /*1aa0*/  UMOV UR5, 0x400 ;  /* 0x0000040000057882 */ /* 0x000fcc0000000000 */
[----:B-1-34-:R-:W0:Y:S08]  /*1ab0*/  LDC R10, c[0x0][0x394] ;  /* 0x0000e500ff0a7b82 */ /* 0x01ae300000000800 */
        /* <DEDUP_REMOVED lines=10> */
[----:B------:R-:W0:Y:S01]  /*1b60*/  LDC.64 R14, c[0x0][0x380] ;  /* 0x0000e000ff0e7b82 */ /* 0x000e220000000a00 */
[----:B------:R-:W-:-:S07]  /*1b70*/  IMAD.MOV.U32 R9, RZ, RZ, RZ ;  /* 0x000000ffff097224 */ /* 0x000fce00078e00ff */
.L_x_561:
        /* <DEDUP_REMOVED lines=15> */
.L_x_546:
[----:B------:R-:W-:Y:S05]  /*1c70*/  BSYNC.RECONVERGENT B1 ;  /* 0x0000000000017941 */ /* 0x000fea0003800200 */
.L_x_545:
        /* <DEDUP_REMOVED lines=13> */
.L_x_548:
[----:B------:R-:W-:Y:S05]  /*1d50*/  BSYNC.RECONVERGENT B1 ;  /* 0x0000000000017941 */ /* 0x000fea0003800200 */
.L_x_547:
[----:B------:R-:W-:Y:S04]  /*1d60*/  BSSY.RECONVERGENT B1, `(.L_x_549) ;  /* 0x0000006000017945 */ /* 0x000fe80003800200 */
[----:B------:R-:W-:Y:S05]  /*1d70*/  @!P0 BRA `(.L_x_550) ;  /* 0x0000000000108947 */ /* 0x000fea0003800000 */
[----:B01----:R-:W-:-:S04]  /*1d80*/  IMAD R17, R9, 0x100, R0 ;  /* 0x0000010009117824 */ /* 0x003fc800078e0200 */
[----:B------:R-:W-:-:S04]  /*1d90*/  VIADD R17, R17, 0x200 ;  /* 0x0000020011117836 */ /* 0x000fc80000000000 */
[----:B------:R-:W-:-:S05]  /*1da0*/  IMAD.WIDE.U32 R16, R17, 0x4, R14 ;  /* 0x0000000411107825 */ /* 0x000fca00078e000e */
[----:B------:R2:W-:Y:S02]  /*1db0*/  REDG.E.ADD.STRONG.GPU desc[UR12][R16.64], R25 ;  /* 0x000000191000798e */ /* 0x0005e4000c12e10c */
.L_x_550:
[----:B------:R-:W-:Y:S05]  /*1dc0*/  BSYNC.RECONVERGENT B1 ;  /* 0x0000000000017941 */ /* 0x000fea0003800200 */
.L_x_549:
[----:B------:R-:W-:Y:S04]  /*1dd0*/  BSSY.RECONVERGENT B1, `(.L_x_551) ;  /* 0x0000006000017945 */ /* 0x000fe80003800200 */
[----:B------:R-:W-:Y:S05]  /*1de0*/  @!P1 BRA `(.L_x_552) ;  /* 0x0000000000109947 */ /* 0x000fea0003800000 */
[----:B012---:R-:W-:-:S04]  /*1df0*/  IMAD R17, R9, 0x100, R0 ;  /* 0x0000010009117824 */ /* 0x007fc800078e0200 */
[----:B------:R-:W-:-:S04]  /*1e00*/  VIADD R17, R17, 0x300 ;  /* 0x0000030011117836 */ /* 0x000fc80000000000 */
[----:B------:R-:W-:-:S05]  /*1e10*/  IMAD.WIDE.U32 R16, R17, 0x4, R14 ;  /* 0x0000000411107825 */ /* 0x000fca00078e000e */
[----:B------:R3:W-:Y:S02]  /*1e20*/  REDG.E.ADD.STRONG.GPU desc[UR12][R16.64], R23 ;  /* 0x000000171000798e */ /* 0x0007e4000c12e10c */
.L_x_552:
[----:B------:R-:W-:Y:S05]  /*1e30*/  BSYNC.RECONVERGENT B1 ;  /* 0x0000000000017941 */ /* 0x000fea0003800200 */
.L_x_551:
[----:B------:R-:W-:Y:S04]  /*1e40*/  BSSY.RECONVERGENT B1, `(.L_x_553) ;  /* 0x0000006000017945 */ /* 0x000fe80003800200 */
[----:B------:R-:W-:Y:S05]  /*1e50*/  @!P2 BRA `(.L_x_554) ;  /* 0x000000000010a947 */ /* 0x000fea0003800000 */
[----:B0123--:R-:W-:-:S04]  /*1e60*/  IMAD R17, R9, 0x100, R0 ;  /* 0x0000010009117824 */ /* 0x00ffc800078e0200 */
[----:B------:R-:W-:-:S04]  /*1e70*/  VIADD R17, R17, 0x400 ;  /* 0x0000040011117836 */ /* 0x000fc80000000000 */
[----:B------:R-:W-:-:S05]  /*1e80*/  IMAD.WIDE.U32 R16, R17, 0x4, R14 ;  /* 0x0000000411107825 */ /* 0x000fca00078e000e */
[----:B------:R4:W-:Y:S02]  /*1e90*/  REDG.E.ADD.STRONG.GPU desc[UR12][R16.64], R21 ;  /* 0x000000151000798e */ /* 0x0009e4000c12e10c */
.L_x_554:
[----:B------:R-:W-:Y:S05]  /*1ea0*/  BSYNC.RECONVERGENT B1 ;  /* 0x0000000000017941 */ /* 0x000fea0003800200 */
.L_x_553:
[----:B------:R-:W-:Y:S04]  /*1eb0*/  BSSY.RECONVERGENT B1, `(.L_x_555) ;  /* 0x0000006000017945 */ /* 0x000fe80003800200 */
[----:B------:R-:W-:Y:S05]  /*1ec0*/  @!P3 BRA `(.L_x_556) ;  /* 0x000000000010b947 */ /* 0x000fea0003800000 */
[----:B01234-:R-:W-:-:S04]  /*1ed0*/  IMAD R17, R9, 0x100, R0 ;  /* 0x0000010009117824 */ /* 0x01ffc800078e0200 */
[----:B------:R-:W-:-:S04]  /*1ee0*/  VIADD R17, R17, 0x500 ;  /* 0x0000050011117836 */ /* 0x000fc80000000000 */
[----:B------:R-:W-:-:S05]  /*1ef0*/  IMAD.WIDE.U32 R16, R17, 0x4, R14 ;  /* 0x0000000411107825 */ /* 0x000fca00078e000e */
[----:B------:R0:W-:Y:S02]  /*1f00*/  REDG.E.ADD.STRONG.GPU desc[UR12][R16.64], R19 ;  /* 0x000000131000798e */ /* 0x0001e4000c12e10c */
.L_x_556:
[----:B------:R-:W-:Y:S05]  /*1f10*/  BSYNC.RECONVERGENT B1 ;  /* 0x0000000000017941 */ /* 0x000fea0003800200 */
.L_x_555:
[----:B------:R-:W-:Y:S04]  /*1f20*/  BSSY.RECONVERGENT B1, `(.L_x_557) ;  /* 0x0000006000017945 */ /* 0x000fe80003800200 */
[----:B------:R-:W-:Y:S05]  /*1f30*/  @!P4 BRA `(.L_x_558) ;  /* 0x000000000010c947 */ /* 0x000fea0003800000 */
[----:B01234-:R-:W-:-:S04]  /*1f40*/  IMAD R17, R9, 0x100, R0 ;  /* 0x0000010009117824 */ /* 0x01ffc800078e0200 */
[----:B------:R-:W-:-:S04]  /*1f50*/  VIADD R17, R17, 0x600 ;  /* 0x0000060011117836 */ /* 0x000fc80000000000 */
[----:B------:R-:W-:-:S05]  /*1f60*/  IMAD.WIDE.U32 R16, R17, 0x4, R14 ;  /* 0x0000000411107825 */ /* 0x000fca00078e000e */
[----:B------:R0:W-:Y:S02]  /*1f70*/  REDG.E.ADD.STRONG.GPU desc[UR12][R16.64], R13 ;  /* 0x0000000d1000798e */ /* 0x0001e4000c12e10c */
.L_x_558:
[----:B------:R-:W-:Y:S05]  /*1f80*/  BSYNC.RECONVERGENT B1 ;  /* 0x0000000000017941 */ /* 0x000fea0003800200 */
.L_x_557:
[----:B------:R-:W-:Y:S04]  /*1f90*/  BSSY.RECONVERGENT B1, `(.L_x_559) ;  /* 0x0000006000017945 */ /* 0x000fe80003800200 */
[----:B------:R-:W-:Y:S05]  /*1fa0*/  @!P5 BRA `(.L_x_560) ;  /* 0x000000000010d947 */ /* 0x000fea0003800000 */
[----:B01234-:R-:W-:-:S04]  /*1fb0*/  IMAD R17, R9, 0x100, R0 ;  /* 0x0000010009117824 */ /* 0x01ffc800078e0200 */
[----:B------:R-:W-:-:S04]  /*1fc0*/  VIADD R17, R17, 0x700 ;  /* 0x0000070011117836 */ /* 0x000fc80000000000 */
[----:B------:R-:W-:-:S05]  /*1fd0*/  IMAD.WIDE.U32 R16, R17, 0x4, R14 ;  /* 0x0000000411107825 */ /* 0x000fca00078e000e */
[----:B------:R0:W-:Y:S02]  /*1fe0*/  REDG.E.ADD.STRONG.GPU desc[UR12][R16.64], R18 ;  /* 0x000000121000798e */ /* 0x0001e4000c12e10c */
.L_x_560:
[----:B------:R-:W-:Y:S05]  /*1ff0*/  BSYNC.RECONVERGENT B1 ;  /* 0x0000000000017941 */ /* 0x000fea0003800200 */
.L_x_559:
[----:B------:R-:W-:-:S05]  /*2000*/  VIADD R9, R9, 0x8 ;  /* 0x0000000809097836 */ /* 0x000fca0000000000 */
[----:B------:R-:W-:-:S13]  /*2010*/  ISETP.NE.AND P0, PT, R9, R11, PT ;  /* 0x0000000b0900720c */ /* 0x000fda0003f05270 */
[----:B------:R-:W-:Y:S05]  /*2020*/  @P0 BRA `(.L_x_561) ;  /* 0xfffffff800d40947 */ /* 0x000fea000383ffff */
[----:B------:R-:W-:-:S07]  /*2030*/  IMAD.MOV.U32 R9, RZ, RZ, R11 ;  /* 0x000000ffff097224 */ /* 0x000fce00078e000b */
.L_x_544:
[C---:B------:R-:W-:Y:S01]  /*2040*/  ISETP.NE.AND P0, PT, R6.reuse, RZ, PT ;  /* 0x000000ff0600720c */ /* 0x040fe20003f05270 */
[----:B0-----:R-:W-:Y:S01]  /*2050*/  VIADD R13, R6, 0xffffffff ;  /* 0xffffffff060d7836 */ /* 0x001fe20000000000 */
[----:B------:R-:W-:Y:S01]  /*2060*/  LOP3.LUT R12, R12, 0x1, RZ, 0xc0, !PT ;  /* 0x000000010c0c7812 */ /* 0x000fe200078ec0ff */
[----:B-1234-:R-:W-:-:S10]  /*2070*/  VIADD R16, R7, 0xffffffff ;  /* 0xffffffff07107836 */ /* 0x01efd40000000000 */
[----:B------:R-:W-:Y:S05]  /*2080*/  @!P0 BRA `(.L_x_562) ;  /* 0x0000000400408947 */ /* 0x000fea0003800000 */
[----:B------:R-:W-:-:S13]  /*2090*/  ISETP.GE.U32.AND P0, PT, R13, 0x3, PT ;  /* 0x000000030d00780c */ /* 0x000fda0003f06070 */
[----:B------:R-:W-:Y:S05]  /*20a0*/  @!P0 BRA `(.L_x_563) ;  /* 0x0000000000a48947 */ /* 0x000fea0003800000 */
[----:B------:R-:W-:Y:S01]  /*20b0*/  IMAD R14, R9, 0x400, R10 ;  /* 0x00000400090e7824 */ /* 0x000fe200078e020a */
        /* <DEDUP_REMOVED lines=14> */
.L_x_565:
[----:B------:R-:W-:Y:S05]  /*21a0*/  BSYNC.RECONVERGENT B1 ;  /* 0x0000000000017941 */ /* 0x000fea0003800200 */
.L_x_564:
[----:B------:R-:W-:Y:S04]  /*21b0*/  BSSY.RECONVERGENT B1, `(.L_x_566) ;  /* 0x0000007000017945 */ /* 0x000fe80003800200 */
[----:B------:R-:W-:Y:S05]  /*21c0*/  @!P1 BRA `(.L_x_567) ;  /* 0x0000000000149947 */ /* 0x000fea0003800000 */
[----:B0-----:R-:W0:Y:S01]  /*21d0*/  LDC.64 R14, c[0x0][0x380] ;  /* 0x0000e000ff0e7b82 */ /* 0x001e220000000a00 */
[----:B------:R-:W-:-:S04]  /*21e0*/  IMAD R23, R9, 0x100, R0 ;  /* 0x0000010009177824 */ /* 0x000fc800078e0200 */
[----:B------:R-:W-:-:S04]  /*21f0*/  VIADD R23, R23, 0x100 ;  /* 0x0000010017177836 */ /* 0x000fc80000000000 */
[----:B0-----:R-:W-:-:S05]  /*2200*/  IMAD.WIDE.U32 R14, R23, 0x4, R14 ;  /* 0x00000004170e7825 */ /* 0x001fca00078e000e */
[----:B------:R1:W-:Y:S02]  /*2210*/  REDG.E.ADD.STRONG.GPU desc[UR12][R14.64], R21 ;  /* 0x000000150e00798e */ /* 0x0003e4000c12e10c */
.L_x_567:
[----:B------:R-:W-:Y:S05]  /*2220*/  BSYNC.RECONVERGENT B1 ;  /* 0x0000000000017941 */ /* 0x000fea0003800200 */
.L_x_566:
[----:B------:R-:W-:Y:S04]  /*2230*/  BSSY.RECONVERGENT B1, `(.L_x_568) ;  /* 0x0000007000017945 */ /* 0x000fe80003800200 */
[----:B------:R-:W-:Y:S05]  /*2240*/  @!P2 BRA `(.L_x_569) ;  /* 0x000000000014a947 */ /* 0x000fea0003800000 */
[----:B01----:R-:W0:Y:S01]  /*2250*/  LDC.64 R14, c[0x0][0x380] ;  /* 0x0000e000ff0e7b82 */ /* 0x003e220000000a00 */
[----:B------:R-:W-:-:S04]  /*2260*/  IMAD R21, R9, 0x100, R0 ;  /* 0x0000010009157824 */ /* 0x000fc800078e0200 */
[----:B------:R-:W-:-:S04]  /*2270*/  VIADD R21, R21, 0x200 ;  /* 0x0000020015157836 */ /* 0x000fc80000000000 */
[----:B0-----:R-:W-:-:S05]  /*2280*/  IMAD.WIDE.U32 R14, R21, 0x4, R14 ;  /* 0x00000004150e7825 */ /* 0x001fca00078e000e */
[----:B------:R2:W-:Y:S02]  /*2290*/  REDG.E.ADD.STRONG.GPU desc[UR12][R14.64], R19 ;  /* 0x000000130e00798e */ /* 0x0005e4000c12e10c */
.L_x_569:
[----:B------:R-:W-:Y:S05]  /*22a0*/  BSYNC.RECONVERGENT B1 ;  /* 0x0000000000017941 */ /* 0x000fea0003800200 */
.L_x_568:
[----:B------:R-:W-:Y:S04]  /*22b0*/  BSSY.RECONVERGENT B1, `(.L_x_570) ;  /* 0x0000007000017945 */ /* 0x000fe80003800200 */
[----:B------:R-:W-:Y:S05]  /*22c0*/  @!P3 BRA `(.L_x_571) ;  /* 0x000000000014b947 */ /* 0x000fea0003800000 */
[----:B012---:R-:W0:Y:S01]  /*22d0*/  LDC.64 R14, c[0x0][0x380] ;  /* 0x0000e000ff0e7b82 */ /* 0x007e220000000a00 */
[----:B------:R-:W-:-:S04]  /*22e0*/  IMAD R19, R9, 0x100, R0 ;  /* 0x0000010009137824 */ /* 0x000fc800078e0200 */
[----:B------:R-:W-:-:S04]  /*22f0*/  VIADD R19, R19, 0x300 ;  /* 0x0000030013137836 */ /* 0x000fc80000000000 */
[----:B0-----:R-:W-:-:S05]  /*2300*/  IMAD.WIDE.U32 R14, R19, 0x4, R14 ;  /* 0x00000004130e7825 */ /* 0x001fca00078e000e */
[----:B------:R3:W-:Y:S02]  /*2310*/  REDG.E.ADD.STRONG.GPU desc[UR12][R14.64], R17 ;  /* 0x000000110e00798e */ /* 0x0007e4000c12e10c */
.L_x_571:
[----:B------:R-:W-:Y:S05]  /*2320*/  BSYNC.RECONVERGENT B1 ;  /* 0x0000000000017941 */ /* 0x000fea0003800200 */
.L_x_570:
[----:B------:R-:W-:-:S07]  /*2330*/  VIADD R9, R9, 0x4 ;  /* 0x0000000409097836 */ /* 0x000fce0000000000 */
.L_x_563:
[----:B------:R-:W-:Y:S01]  /*2340*/  ISETP.NE.AND P0, PT, R7, RZ, PT ;  /* 0x000000ff0700720c */ /* 0x000fe20003f05270 */
[----:B------:R-:W-:-:S12]  /*2350*/  BSSY.RECONVERGENT B1, `(.L_x_562) ;  /* 0x0000023000017945 */ /* 0x000fd80003800200 */
[----:B------:R-:W-:Y:S05]  /*2360*/  @!P0 BRA `(.L_x_572) ;  /* 0x0000000000848947 */ /* 0x000fea0003800000 */
        /* <DEDUP_REMOVED lines=13> */
.L_x_575:
[----:B------:R-:W-:Y:S05]  /*2440*/  BSYNC.RECONVERGENT B2 ;  /* 0x0000000000027941 */ /* 0x000fea0003800200 */
.L_x_574:
[----:B------:R-:W-:Y:S04]  /*2450*/  BSSY.RECONVERGENT B2, `(.L_x_576) ;  /* 0x0000007000027945 */ /* 0x000fe80003800200 */
[----:B------:R-:W-:Y:S05]  /*2460*/  @!P1 BRA `(.L_x_577) ;  /* 0x0000000000149947 */ /* 0x000fea0003800000 */
[----:B0-----:R-:W0:Y:S01]  /*2470*/  LDC.64 R14, c[0x0][0x380] ;  /* 0x0000e000ff0e7b82 */ /* 0x001e220000000a00 */
[----:B------:R-:W-:-:S04]  /*2480*/  IMAD R17, R9, 0x100, R0 ;  /* 0x0000010009117824 */ /* 0x000fc800078e0200 */
[----:B------:R-:W-:-:S04]  /*2490*/  VIADD R17, R17, 0x100 ;  /* 0x0000010011117836 */ /* 0x000fc80000000000 */
[----:B0-----:R-:W-:-:S05]  /*24a0*/  IMAD.WIDE.U32 R14, R17, 0x4, R14 ;  /* 0x00000004110e7825 */ /* 0x001fca00078e000e */
[----:B------:R1:W-:Y:S02]  /*24b0*/  REDG.E.ADD.STRONG.GPU desc[UR12][R14.64], R19 ;  /* 0x000000130e00798e */ /* 0x0003e4000c12e10c */
.L_x_577:
[----:B------:R-:W-:Y:S05]  /*24c0*/  BSYNC.RECONVERGENT B2 ;  /* 0x0000000000027941 */ /* 0x000fea0003800200 */
.L_x_576:
[----:B------:R-:W-:-:S07]  /*24d0*/  VIADD R9, R9, 0x2 ;  /* 0x0000000209097836 */ /* 0x000fce0000000000 */
.L_x_573:
[----:B------:R-:W-:-:S13]  /*24e0*/  ISETP.NE.AND P0, PT, R12, RZ, PT ;  /* 0x000000ff0c00720c */ /* 0x000fda0003f05270 */
[----:B------:R-:W-:Y:S05]  /*24f0*/  @!P0 BRA `(.L_x_572) ;  /* 0x0000000000208947 */ /* 0x000fea0003800000 */
        /* <DEDUP_REMOVED lines=8> */
.L_x_572:
[----:B------:R-:W-:Y:S05]  /*2580*/  BSYNC.RECONVERGENT B1 ;  /* 0x0000000000017941 */ /* 0x000fea0003800200 */
.L_x_562:
[----:B------:R-:W-:-:S13]  /*2590*/  ISETP.GT.U32.AND P0, PT, R0, 0x7f, PT ;  /* 0x0000007f0000780c */ /* 0x000fda0003f04070 */
[----:B------:R-:W-:Y:S05]  /*25a0*/  @P0 BRA `(.L_x_543) ;  /* 0x0000000800300947 */ /* 0x000fea0003800000 */
[----:B------:R-:W-:Y:S01]  /*25b0*/  ISETP.GE.U32.AND P0, PT, R5, 0x7, PT ;  /* 0x000000070500780c */ /* 0x000fe20003f06070 */
[----:B------:R-:W-:-:S12]  /*25c0*/  IMAD.MOV.U32 R9, RZ, RZ, RZ ;  /* 0x000000ffff097224 */ /* 0x000fd800078e00ff */
[----:B------:R-:W-:Y:S05]  /*25d0*/  @!P0 BRA `(.L_x_578) ;  /* 0x0000000000e48947 */ /* 0x000fea0003800000 */
[----:B01234-:R-:W0:Y:S01]  /*25e0*/  LDC.64 R14, c[0x0][0x380] ;  /* 0x0000e000ff0e7b82 */ /* 0x01fe220000000a00 */
[----:B------:R-:W-:-:S07]  /*25f0*/  IMAD.MOV.U32 R9, RZ, RZ, RZ ;  /* 0x000000ffff097224 */ /* 0x000fce00078e00ff */
.L_x_595:
[C---:B------:R-:W-:Y:S01]  /*2600*/  IMAD R17, R9.reuse, 0x400, R10 ;  /* 0x0000040009117824 */ /* 0x040fe200078e020a */
[----:B------:R-:W-:Y:S01]  /*2610*/  BSSY.RECONVERGENT B1, `(.L_x_579) ;  /* 0x000000f000017945 */ /* 0x000fe20003800200 */
[----:B01234-:R-:W-:-:S03]  /*2620*/  IMAD R19, R9, 0x100, R0 ;  /* 0x0000010009137824 */ /* 0x01ffc600078e0200 */
        /* <DEDUP_REMOVED lines=13> */
.L_x_580:
[----:B------:R-:W-:Y:S05]  /*2700*/  BSYNC.RECONVERGENT B1 ;  /* 0x0000000000017941 */ /* 0x000fea0003800200 */
.L_x_579:
[----:B------:R-:W-:Y:S01]  /*2710*/  BSSY.RECONVERGENT B1, `(.L_x_581) ;  /* 0x0000004000017945 */ /* 0x000fe20003800200 */
[----:B------:R-:W-:-:S03]  /*2720*/  VIADD R9, R9, 0x8 ;  /* 0x0000000809097836 */ /* 0x000fc60000000000 */
[----:B------:R-:W-:Y:S05]  /*2730*/  @!P1 BRA `(.L_x_582) ;  /* 0x0000000000049947 */ /* 0x000fea0003800000 */
[----:B------:R1:W-:Y:S02]  /*2740*/  REDG.E.ADD.STRONG.GPU desc[UR12][R18.64+0x600], R23 ;  /* 0x000600171200798e */ /* 0x0003e4000c12e10c */
.L_x_582:
[----:B------:R-:W-:Y:S05]  /*2750*/  BSYNC.RECONVERGENT B1 ;  /* 0x0000000000017941 */ /* 0x000fea0003800200 */
.L_x_581:
[----:B------:R-:W-:Y:S01]  /*2760*/  ISETP.NE.AND P6, PT, R25, RZ, PT ;  /* 0x000000ff1900720c */ /* 0x000fe20003fc5270 */
[----:B------:R-:W-:Y:S01]  /*2770*/  BSSY.RECONVERGENT B1, `(.L_x_583) ;  /* 0x0000009000017945 */ /* 0x000fe20003800200 */
[----:B------:R-:W-:Y:S02]  /*2780*/  ISETP.NE.AND P0, PT, R9, R11, PT ;  /* 0x0000000b0900720c */ /* 0x000fe40003f05270 */
[----:B------:R-:W-:Y:S02]  /*2790*/  ISETP.NE.AND P1, PT, R27, RZ, PT ;  /* 0x000000ff1b00720c */ /* 0x000fe40003f25270 */
[----:B--2---:R-:W-:Y:S02]  /*27a0*/  ISETP.NE.AND P2, PT, R29, RZ, PT ;  /* 0x000000ff1d00720c */ /* 0x004fe40003f45270 */
[----:B------:R-:W-:Y:S02]  /*27b0*/  ISETP.NE.AND P3, PT, R20, RZ, PT ;  /* 0x000000ff1400720c */ /* 0x000fe40003f65270 */
[----:B------:R-:W-:-:S02]  /*27c0*/  ISETP.NE.AND P4, PT, R22, RZ, PT ;  /* 0x000000ff1600720c */ /* 0x000fc40003f85270 */
[----:B------:R-:W-:Y:S01]  /*27d0*/  ISETP.NE.AND P5, PT, R24, RZ, PT ;  /* 0x000000ff1800720c */ /* 0x000fe20003fa5270 */
[----:B------:R-:W-:-:S12]  /*27e0*/  @!P6 BRA `(.L_x_584) ;  /* 0x000000000004e947 */ /* 0x000fd80003800000 */
[----:B------:R2:W-:Y:S02]  /*27f0*/  REDG.E.ADD.STRONG.GPU desc[UR12][R18.64+0xa00], R25 ;  /* 0x000a00191200798e */ /* 0x0005e4000c12e10c */
.L_x_584:
[----:B------:R-:W-:Y:S05]  /*2800*/  BSYNC.RECONVERGENT B1 ;  /* 0x0000000000017941 */ /* 0x000fea0003800200 */
.L_x_583:
[----:B------:R-:W-:Y:S04]  /*2810*/  BSSY.RECONVERGENT B1, `(.L_x_585) ;  /* 0x0000003000017945 */ /* 0x000fe80003800200 */
[----:B------:R-:W-:Y:S05]  /*2820*/  @!P1 BRA `(.L_x_586) ;  /* 0x0000000000049947 */ /* 0x000fea0003800000 */
[----:B------:R3:W-:Y:S02]  /*2830*/  REDG.E.ADD.STRONG.GPU desc[UR12][R18.64+0xe00], R27 ;  /* 0x000e001b1200798e */ /* 0x0007e4000c12e10c */
.L_x_586:
[----:B------:R-:W-:Y:S05]  /*2840*/  BSYNC.RECONVERGENT B1 ;  /* 0x0000000000017941 */ /* 0x000fea0003800200 */
.L_x_585:
[----:B------:R-:W-:Y:S04]  /*2850*/  BSSY.RECONVERGENT B1, `(.L_x_587) ;  /* 0x0000003000017945 */ /* 0x000fe80003800200 */
[----:B------:R-:W-:Y:S05]  /*2860*/  @!P2 BRA `(.L_x_588) ;  /* 0x000000000004a947 */ /* 0x000fea0003800000 */
[----:B------:R4:W-:Y:S02]  /*2870*/  REDG.E.ADD.STRONG.GPU desc[UR12][R18.64+0x1200], R29 ;  /* 0x0012001d1200798e */ /* 0x0009e4000c12e10c */
.L_x_588:
[----:B------:R-:W-:Y:S05]  /*2880*/  BSYNC.RECONVERGENT B1 ;  /* 0x0000000000017941 */ /* 0x000fea0003800200 */
.L_x_587:
[----:B------:R-:W-:Y:S04]  /*2890*/  BSSY.RECONVERGENT B1, `(.L_x_589) ;  /* 0x0000003000017945 */ /* 0x000fe80003800200 */
[----:B------:R-:W-:Y:S05]  /*28a0*/  @!P3 BRA `(.L_x_590) ;  /* 0x000000000004b947 */ /* 0x000fea0003800000 */
[----:B------:R0:W-:Y:S02]  /*28b0*/  REDG.E.ADD.STRONG.GPU desc[UR12][R18.64+0x1600], R20 ;  /* 0x001600141200798e */ /* 0x0001e4000c12e10c */
.L_x_590:
[----:B------:R-:W-:Y:S05]  /*28c0*/  BSYNC.RECONVERGENT B1 ;  /* 0x0000000000017941 */ /* 0x000fea0003800200 */
.L_x_589:
[----:B------:R-:W-:Y:S04]  /*28d0*/  BSSY.RECONVERGENT B1, `(.L_x_591) ;  /* 0x0000003000017945 */ /* 0x000fe80003800200 */
[----:B------:R-:W-:Y:S05]  /*28e0*/  @!P4 BRA `(.L_x_592) ;  /* 0x000000000004c947 */ /* 0x000fea0003800000 */
[----:B------:R0:W-:Y:S02]  /*28f0*/  REDG.E.ADD.STRONG.GPU desc[UR12][R18.64+0x1a00], R22 ;  /* 0x001a00161200798e */ /* 0x0001e4000c12e10c */
.L_x_592:
[----:B------:R-:W-:Y:S05]  /*2900*/  BSYNC.RECONVERGENT B1 ;  /* 0x0000000000017941 */ /* 0x000fea0003800200 */
.L_x_591:
[----:B------:R-:W-:Y:S04]  /*2910*/  BSSY.RECONVERGENT B1, `(.L_x_593) ;  /* 0x0000003000017945 */ /* 0x000fe80003800200 */
[----:B------:R-:W-:Y:S05]  /*2920*/  @!P5 BRA `(.L_x_594) ;  /* 0x000000000004d947 */ /* 0x000fea0003800000 */
[----:B------:R0:W-:Y:S02]  /*2930*/  REDG.E.ADD.STRONG.GPU desc[UR12][R18.64+0x1e00], R24 ;  /* 0x001e00181200798e */ /* 0x0001e4000c12e10c */
.L_x_594:
[----:B------:R-:W-:Y:S05]  /*2940*/  BSYNC.RECONVERGENT B1 ;  /* 0x0000000000017941 */ /* 0x000fea0003800200 */
.L_x_593:
[----:B------:R-:W-:Y:S05]  /*2950*/  @P0 BRA `(.L_x_595) ;  /* 0xfffffffc00280947 */ /* 0x000fea000383ffff */
[----:B------:R-:W-:-:S07]  /*2960*/  IMAD.MOV.U32 R9, RZ, RZ, R11 ;  /* 0x000000ffff097224 */ /* 0x000fce00078e000b */
.L_x_578:
[----:B------:R-:W-:-:S13]  /*2970*/  ISETP.NE.AND P0, PT, R6, RZ, PT ;  /* 0x000000ff0600720c */ /* 0x000fda0003f05270 */
[----:B------:R-:W-:Y:S05]  /*2980*/  @!P0 BRA `(.L_x_543) ;  /* 0x0000000400388947 */ /* 0x000fea0003800000 */
[----:B------:R-:W-:-:S13]  /*2990*/  ISETP.GE.U32.AND P0, PT, R13, 0x3, PT ;  /* 0x000000030d00780c */ /* 0x000fda0003f06070 */
[----:B------:R-:W-:Y:S05]  /*29a0*/  @!P0 BRA `(.L_x_596) ;  /* 0x0000000000a48947 */ /* 0x000fea0003800000 */
[----:B01234-:R-:W-:Y:S01]  /*29b0*/  IMAD R14, R9, 0x400, R10 ;  /* 0x00000400090e7824 */ /* 0x01ffe200078e020a */
        /* <DEDUP_REMOVED lines=14> */
.L_x_598:
[----:B------:R-:W-:Y:S05]  /*2aa0*/  BSYNC.RECONVERGENT B1 ;  /* 0x0000000000017941 */ /* 0x000fea0003800200 */
.L_x_597:
[----:B------:R-:W-:Y:S04]  /*2ab0*/  BSSY.RECONVERGENT B1, `(.L_x_599) ;  /* 0x0000007000017945 */ /* 0x000fe80003800200 */
[----:B------:R-:W-:Y:S05]  /*2ac0*/  @!P1 BRA `(.L_x_600) ;  /* 0x0000000000149947 */ /* 0x000fea0003800000 */
[----:B0-----:R-:W0:Y:S01]  /*2ad0*/  LDC.64 R14, c[0x0][0x380] ;  /* 0x0000e000ff0e7b82 */ /* 0x001e220000000a00 */
[----:B------:R-:W-:-:S04]  /*2ae0*/  IMAD R17, R9, 0x100, R0 ;  /* 0x0000010009117824 */ /* 0x000fc800078e0200 */
[----:B------:R-:W-:-:S04]  /*2af0*/  VIADD R17, R17, 0x100 ;  /* 0x0000010011117836 */ /* 0x000fc80000000000 */
[----:B0-----:R-:W-:-:S05]  /*2b00*/  IMAD.WIDE.U32 R14, R17, 0x4, R14 ;  /* 0x00000004110e7825 */ /* 0x001fca00078e000e */
[----:B------:R1:W-:Y:S02]  /*2b10*/  REDG.E.ADD.STRONG.GPU desc[UR12][R14.64+0x200], R21 ;  /* 0x000200150e00798e */ /* 0x0003e4000c12e10c */
.L_x_600:
[----:B------:R-:W-:Y:S05]  /*2b20*/  BSYNC.RECONVERGENT B1 ;  /* 0x0000000000017941 */ /* 0x000fea0003800200 */
.L_x_599:
[----:B------:R-:W-:Y:S04]  /*2b30*/  BSSY.RECONVERGENT B1, `(.L_x_601) ;  /* 0x0000007000017945 */ /* 0x000fe80003800200 */
[----:B------:R-:W-:Y:S05]  /*2b40*/  @!P2 BRA `(.L_x_602) ;  /* 0x000000000014a947 */ /* 0x000fea0003800000 */
[----:B01----:R-:W0:Y:S01]  /*2b50*/  LDC.64 R14, c[0x0][0x380] ;  /* 0x0000e000ff0e7b82 */ /* 0x003e220000000a00 */
[----:B------:R-:W-:-:S04]  /*2b60*/  IMAD R17, R9, 0x100, R0 ;  /* 0x0000010009117824 */ /* 0x000fc800078e0200 */
[----:B------:R-:W-:-:S04]  /*2b70*/  VIADD R17, R17, 0x200 ;  /* 0x0000020011117836 */ /* 0x000fc80000000000 */
[----:B0-----:R-:W-:-:S05]  /*2b80*/  IMAD.WIDE.U32 R14, R17, 0x4, R14 ;  /* 0x00000004110e7825 */ /* 0x001fca00078e000e */
[----:B------:R2:W-:Y:S02]  /*2b90*/  REDG.E.ADD.STRONG.GPU desc[UR12][R14.64+0x200], R13 ;  /* 0x0002000d0e00798e */ /* 0x0005e4000c12e10c */
.L_x_602:
[----:B------:R-:W-:Y:S05]  /*2ba0*/  BSYNC.RECONVERGENT B1 ;  /* 0x0000000000017941 */ /* 0x000fea0003800200 */
.L_x_601:
[----:B------:R-:W-:Y:S04]  /*2bb0*/  BSSY.RECONVERGENT B1, `(.L_x_603) ;  /* 0x0000007000017945 */ /* 0x000fe80003800200 */
[----:B------:R-:W-:Y:S05]  /*2bc0*/  @!P3 BRA `(.L_x_604) ;  /* 0x000000000014b947 */ /* 0x000fea0003800000 */
[----:B012---:R-:W0:Y:S01]  /*2bd0*/  LDC.64 R14, c[0x0][0x380] ;  /* 0x0000e000ff0e7b82 */ /* 0x007e220000000a00 */
[----:B------:R-:W-:-:S04]  /*2be0*/  IMAD R13, R9, 0x100, R0 ;  /* 0x00000100090d7824 */ /* 0x000fc800078e0200 */
[----:B------:R-:W-:-:S04]  /*2bf0*/  VIADD R13, R13, 0x300 ;  /* 0x000003000d0d7836 */ /* 0x000fc80000000000 */
[----:B0-----:R-:W-:-:S05]  /*2c00*/  IMAD.WIDE.U32 R14, R13, 0x4, R14 ;  /* 0x000000040d0e7825 */ /* 0x001fca00078e000e */
[----:B------:R3:W-:Y:S02]  /*2c10*/  REDG.E.ADD.STRONG.GPU desc[UR12][R14.64+0x200], R11 ;  /* 0x0002000b0e00798e */ /* 0x0007e4000c12e10c */
.L_x_604:
[----:B------:R-:W-:Y:S05]  /*2c20*/  BSYNC.RECONVERGENT B1 ;  /* 0x0000000000017941 */ /* 0x000fea0003800200 */
.L_x_603:
[----:B------:R-:W-:-:S07]  /*2c30*/  VIADD R9, R9, 0x4 ;  /* 0x0000000409097836 */ /* 0x000fce0000000000 */
.L_x_596:
[----:B------:R-:W-:-:S13]  /*2c40*/  ISETP.NE.AND P0, PT, R7, RZ, PT ;  /* 0x000000ff0700720c */ /* 0x000fda0003f05270 */
[----:B------:R-:W-:Y:S05]  /*2c50*/  @!P0 BRA `(.L_x_543) ;  /* 0x0000000000848947 */ /* 0x000fea0003800000 */
[----:B------:R-:W-:-:S13]  /*2c60*/  ISETP.NE.AND P0, PT, R16, RZ, PT ;  /* 0x000000ff1000720c */ /* 0x000fda0003f05270 */
[----:B------:R-:W-:Y:S05]  /*2c70*/  @!P0 BRA `(.L_x_605) ;  /* 0x0000000000548947 */ /* 0x000fea0003800000 */
[----:B01234-:R-:W-:Y:S01]  /*2c80*/  IMAD R14, R9, 0x400, R10 ;  /* 0x00000400090e7824 */ /* 0x01ffe200078e020a */
        /* <DEDUP_REMOVED lines=10> */
.L_x_607:
[----:B------:R-:W-:Y:S05]  /*2d30*/  BSYNC.RECONVERGENT B1 ;  /* 0x0000000000017941 */ /* 0x000fea0003800200 */
.L_x_606:
[----:B------:R-:W-:Y:S04]  /*2d40*/  BSSY.RECONVERGENT B1, `(.L_x_608) ;  /* 0x0000007000017945 */ /* 0x000fe80003800200 */
[----:B------:R-:W-:Y:S05]  /*2d50*/  @!P1 BRA `(.L_x_609) ;  /* 0x0000000000149947 */ /* 0x000fea0003800000 */
[----:B0-----:R-:W0:Y:S01]  /*2d60*/  LDC.64 R14, c[0x0][0x380] ;  /* 0x0000e000ff0e7b82 */ /* 0x001e220000000a00 */
[----:B------:R-:W-:-:S04]  /*2d70*/  IMAD R11, R9, 0x100, R0 ;  /* 0x00000100090b7824 */ /* 0x000fc800078e0200 */
[----:B------:R-:W-:-:S04]  /*2d80*/  VIADD R11, R11, 0x100 ;  /* 0x000001000b0b7836 */ /* 0x000fc80000000000 */
[----:B0-----:R-:W-:-:S05]  /*2d90*/  IMAD.WIDE.U32 R14, R11, 0x4, R14 ;  /* 0x000000040b0e7825 */ /* 0x001fca00078e000e */
[----:B------:R1:W-:Y:S02]  /*2da0*/  REDG.E.ADD.STRONG.GPU desc[UR12][R14.64+0x200], R13 ;  /* 0x0002000d0e00798e */ /* 0x0003e4000c12e10c */
.L_x_609:
[----:B------:R-:W-:Y:S05]  /*2db0*/  BSYNC.RECONVERGENT B1 ;  /* 0x0000000000017941 */ /* 0x000fea0003800200 */
.L_x_608:
[----:B------:R-:W-:-:S07]  /*2dc0*/  VIADD R9, R9, 0x2 ;  /* 0x0000000209097836 */ /* 0x000fce0000000000 */
.L_x_605:
[----:B------:R-:W-:-:S13]  /*2dd0*/  ISETP.NE.AND P0, PT, R12, RZ, PT ;  /* 0x000000ff0c00720c */ /* 0x000fda0003f05270 */
[----:B------:R-:W-:Y:S05]  /*2de0*/  @!P0 BRA `(.L_x_543) ;  /* 0x0000000000208947 */ /* 0x000fea0003800000 */
[----:B------:R-:W-:-:S05]  /*2df0*/  IMAD R10, R9, 0x400, R10 ;  /* 0x00000400090a7824 */ /* 0x000fca00078e020a */
[----:B-12---:R-:W1:Y:S02]  /*2e00*/  LDS R13, [R10+0x200] ;  /* 0x000200000a0d7984 */ /* 0x006e640000000800 */
[----:B-1----:R-:W-:-:S13]  /*2e10*/  ISETP.NE.AND P0, PT, R13, RZ, PT ;  /* 0x000000ff0d00720c */ /* 0x002fda0003f05270 */
[----:B------:R-:W-:Y:S05]  /*2e20*/  @!P0 BRA `(.L_x_543) ;  /* 0x0000000000108947 */ /* 0x000fea0003800000 */
[----:B0--3--:R-:W0:Y:S01]  /*2e30*/  LDC.64 R10, c[0x0][0x380] ;  /* 0x0000e000ff0a7b82 */ /* 0x009e220000000a00 */
[----:B------:R-:W-:-:S04]  /*2e40*/  IMAD R9, R9, 0x100, R0 ;  /* 0x0000010009097824 */ /* 0x000fc800078e0200 */
[----:B0-----:R-:W-:-:S05]  /*2e50*/  IMAD.WIDE.U32 R10, R9, 0x4, R10 ;  /* 0x00000004090a7825 */ /* 0x001fca00078e000a */
[----:B------:R0:W-:Y:S02]  /*2e60*/  REDG.E.ADD.STRONG.GPU desc[UR12][R10.64+0x200], R13 ;  /* 0x0002000d0a00798e */ /* 0x0001e4000c12e10c */
.L_x_543:
[----:B------:R-:W-:Y:S05]  /*2e70*/  BSYNC.RECONVERGENT B0 ;  /* 0x0000000000007941 */ /* 0x000fea0003800200 */
.L_x_542:
        /* <DEDUP_REMOVED lines=10> */
.L_x_611:
        /* <DEDUP_REMOVED lines=14> */
.L_x_1340:


//--------------------- .text._ZN3cub18CUB_300001_SM_10006detail10radix_sort31DeviceRadixSortSingleTileKernelINS1_5radix10policy_hubIfijE10Policy1000ELNS0_9SortOrderE1EfijNS1_21identity_decomposer_tEEEvPKT1_PSA_PKT2_PSE_T3_iiT4_ --------------------------
	.section	.text._ZN3cub18CUB_300001_SM_10006detail10radix_sort31DeviceRadixSortSingleTileKernelINS1_5radix10policy_hubIfijE10Policy1000ELNS0_9SortOrderE1EfijNS1_21identity_decomposer_tEEEvPKT1_PSA_PKT2_PSE_T3_iiT4_,"ax",@progbits
	.align	128
        .global         _ZN3cub18CUB_300001_SM_10006detail10radix_sort31DeviceRadixSortSingleTileKernelINS1_5radix10policy_hubIfijE10Policy1000ELNS0_9SortOrderE1EfijNS1_21identity_decomposer_tEEEvPKT1_PSA_PKT2_PSE_T3_iiT4_
        .type           _ZN3cub18CUB_300001_SM_10006detail10radix_sort31DeviceRadixSortSingleTileKernelINS1_5radix10policy_hubIfijE10Policy1000ELNS0_9SortOrderE1EfijNS1_21identity_decomposer_tEEEvPKT1_PSA_PKT2_PSE_T3_iiT4_,@function
        .size           _ZN3cub18CUB_300001_SM_10006detail10radix_sort31DeviceRadixSortSingleTileKernelINS1_5radix10policy_hubIfijE10Policy1000ELNS0_9SortOrderE1EfijNS1_21identity_decomposer_tEEEvPKT1_PSA_PKT2_PSE_T3_iiT4_,(.L_x_1341 - _ZN3cub18CUB_300001_SM_10006detail10radix_sort31DeviceRadixSortSingleTileKernelINS1_5radix10policy_hubIfijE10Policy1000ELNS0_9SortOrderE1EfijNS1_21identity_decomposer_tEEEvPKT1_PSA_PKT2_PSE_T3_iiT4_)
        .other          _ZN3cub18CUB_300001_SM_10006detail10radix_sort31DeviceRadixSortSingleTileKernelINS1_5radix10policy_hubIfijE10Policy1000ELNS0_9SortOrderE1EfijNS1_21identity_decomposer_tEEEvPKT1_PSA_PKT2_PSE_T3_iiT4_,@"STO_CUDA_ENTRY STV_DEFAULT"
_ZN3cub18CUB_300001_SM_10006detail10radix_sort31DeviceRadixSortSingleTileKernelINS1_5radix10policy_hubIfijE10Policy1000ELNS0_9SortOrderE1EfijNS1_21identity_decomposer_tEEEvPKT1_PSA_PKT2_PSE_T3_iiT4_:
.text._ZN3cub18CUB_300001_SM_10006detail10radix_sort31DeviceRadixSortSingleTileKernelINS1_5radix10policy_hubIfijE10Policy1000ELNS0_9SortOrderE1EfijNS1_21identity_decomposer_tEEEvPKT1_PSA_PKT2_PSE_T3_iiT4_:
[----:B------:R-:W-:Y:S01]  /*0000*/  LDC R1, c[0x0][0x37c] ;  /* 0x0000df00ff017b82 */ /* 0x000fe20000000800 */
[----:B------:R-:W0:Y:S01]  /*0010*/  S2R R0, SR_TID.X ;  /* 0x0000000000007919 */ /* 0x000e220000002100 */
[----:B------:R-:W1:Y:S01]  /*0020*/  LDCU UR4, c[0x0][0x3a0] ;  /* 0x00007400ff0477ac */ /* 0x000e620008000800 */
[----:B------:R-:W-:Y:S02]  /*0030*/  IMAD.MOV.U32 R35, RZ, RZ, -0x1 ;  /* 0xffffffffff237424 */ /* 0x000fe400078e00ff */
[----:B------:R-:W-:Y:S01]  /*0040*/  IMAD.MOV.U32 R36, RZ, RZ, -0x1 ;  /* 0xffffffffff247424 */ /* 0x000fe200078e00ff */
[----:B------:R-:W2:Y:S01]  /*0050*/  LDCU.64 UR10, c[0x0][0x358] ;  /* 0x00006b00ff0a77ac */ /* 0x000ea20008000a00 */
[----:B------:R-:W-:Y:S02]  /*0060*/  IMAD.MOV.U32 R37, RZ, RZ, -0x1 ;  /* 0xffffffffff257424 */ /* 0x000fe400078e00ff */
[----:B------:R-:W-:Y:S02]  /*0070*/  IMAD.MOV.U32 R38, RZ, RZ, -0x1 ;  /* 0xffffffffff267424 */ /* 0x000fe400078e00ff */
[----:B------:R-:W-:-:S02]  /*0080*/  IMAD.MOV.U32 R39, RZ, RZ, -0x1 ;  /* 0xffffffffff277424 */ /* 0x000fc400078e00ff */
[----:B------:R-:W-:Y:S02]  /*0090*/  IMAD.MOV.U32 R29, RZ, RZ, -0x1 ;  /* 0xffffffffff1d7424 */ /* 0x000fe400078e00ff */
[----:B------:R-:W-:Y:S02]  /*00a0*/  IMAD.MOV.U32 R30, RZ, RZ, -0x1 ;  /* 0xffffffffff1e7424 */ /* 0x000fe400078e00ff */
[----:B------:R-:W-:Y:S02]  /*00b0*/  IMAD.MOV.U32 R32, RZ, RZ, -0x1 ;  /* 0xffffffffff207424 */ /* 0x000fe400078e00ff */
        /* <DEDUP_REMOVED lines=10> */
[----:B------:R-:W-:Y:S01]  /*0160*/  IMAD.MOV.U32 R49, RZ, RZ, -0x1 ;  /* 0xffffffffff317424 */ /* 0x000fe200078e00ff */
[----:B------:R-:W3:Y:S01]  /*0170*/  S2UR UR5, SR_CgaCtaId ;  /* 0x00000000000579c3 */ /* 0x000ee20000008800 */
[----:B0-----:R-:W-:Y:S01]  /*0180*/  IMAD R9, R0, 0x13, RZ ;  /* 0x0000001300097824 */ /* 0x001fe200078e02ff */
[----:B------:R-:W0:Y:S03]  /*0190*/  LDCU UR6, c[0x0][0x3a4] ;  /* 0x00007480ff0677ac */ /* 0x000e260008000800 */
[C---:B------:R-:W-:Y:S01]  /*01a0*/  VIADD R4, R9.reuse, 0x1 ;  /* 0x0000000109047836 */ /* 0x040fe20000000000 */
[C---:B-1----:R-:W-:Y:S01]  /*01b0*/  ISETP.GE.AND P6, PT, R9.reuse, UR4, PT ;  /* 0x0000000409007c0c */ /* 0x042fe2000bfc6270 */
[C---:B------:R-:W-:Y:S01]  /*01c0*/  VIADD R5, R9.reuse, 0x2 ;  /* 0x0000000209057836 */ /* 0x040fe20000000000 */
[----:B------:R-:W1:Y:S01]  /*01d0*/  LDCU UR7, c[0x0][0x3a8] ;  /* 0x00007500ff0777ac */ /* 0x000e620008000800 */
[C---:B------:R-:W-:Y:S01]  /*01e0*/  VIADD R7, R9.reuse, 0x6 ;  /* 0x0000000609077836 */ /* 0x040fe20000000000 */
[----:B------:R-:W-:Y:S01]  /*01f0*/  ISETP.GE.AND P5, PT, R4, UR4, PT ;  /* 0x0000000404007c0c */ /* 0x000fe2000bfa6270 */
[----:B------:R-:W-:Y:S01]  /*0200*/  VIADD R4, R9, 0x4 ;  /* 0x0000000409047836 */ /* 0x000fe20000000000 */
[----:B------:R-:W-:Y:S01]  /*0210*/  ISETP.GE.AND P4, PT, R5, UR4, PT ;  /* 0x0000000405007c0c */ /* 0x000fe2000bf86270 */
[----:B------:R-:W-:Y:S01]  /*0220*/  VIADD R5, R9, 0x5 ;  /* 0x0000000509057836 */ /* 0x000fe20000000000 */
[----:B------:R-:W-:Y:S01]  /*0230*/  ISETP.GE.AND P0, PT, R7, UR4, PT ;  /* 0x0000000407007c0c */ /* 0x000fe2000bf06270 */
[C---:B------:R-:W-:Y:S01]  /*0240*/  VIADD R51, R9.reuse, 0x7 ;  /* 0x0000000709337836 */ /* 0x040fe20000000000 */
[----:B------:R-:W-:Y:S01]  /*0250*/  ISETP.GE.AND P2, PT, R4, UR4, PT ;  /* 0x0000000404007c0c */ /* 0x000fe2000bf46270 */
[----:B------:R-:W-:Y:S01]  /*0260*/  VIADD R52, R9, 0x8 ;  /* 0x0000000809347836 */ /* 0x000fe20000000000 */
[----:B------:R-:W-:Y:S01]  /*0270*/  ISETP.GE.AND P1, PT, R5, UR4, PT ;  /* 0x0000000405007c0c */ /* 0x000fe2000bf26270 */
[C---:B------:R-:W-:Y:S01]  /*0280*/  VIADD R53, R9.reuse, 0x9 ;  /* 0x0000000909357836 */ /* 0x040fe20000000000 */
[----:B------:R-:W4:Y:S01]  /*0290*/  LDC.64 R4, c[0x0][0x380] ;  /* 0x0000e000ff047b82 */ /* 0x000f220000000a00 */
[----:B------:R-:W-:Y:S01]  /*02a0*/  P2R R50, PR, RZ, 0x1 ;  /* 0x00000001ff327803 */ /* 0x000fe20000000000 */
[C---:B------:R-:W-:Y:S01]  /*02b0*/  VIADD R54, R9.reuse, 0xa ;  /* 0x0000000a09367836 */ /* 0x040fe20000000000 */
[----:B------:R-:W-:Y:S01]  /*02c0*/  P2R R47, PR, RZ, 0x2 ;  /* 0x00000002ff2f7803 */ /* 0x000fe20000000000 */
[C---:B------:R-:W-:Y:S01]  /*02d0*/  VIADD R6, R9.reuse, 0x3 ;  /* 0x0000000309067836 */ /* 0x040fe20000000000 */
[----:B------:R-:W-:Y:S01]  /*02e0*/  P2R R45, PR, RZ, 0x4 ;  /* 0x00000004ff2d7803 */ /* 0x000fe20000000000 */
[C---:B------:R-:W-:Y:S01]  /*02f0*/  VIADD R55, R9.reuse, 0xb ;  /* 0x0000000b09377836 */ /* 0x040fe20000000000 */
[----:B------:R-:W-:Y:S01]  /*0300*/  P2R R8, PR, RZ, 0x20 ;  /* 0x00000020ff087803 */ /* 0x000fe20000000000 */
[C---:B------:R-:W-:Y:S01]  /*0310*/  VIADD R56, R9.reuse, 0xc ;  /* 0x0000000c09387836 */ /* 0x040fe20000000000 */
[----:B------:R-:W-:Y:S01]  /*0320*/  ISETP.GE.AND P3, PT, R6, UR4, PT ;  /* 0x0000000406007c0c */ /* 0x000fe2000bf66270 */
[C---:B------:R-:W-:Y:S01]  /*0330*/  VIADD R57, R9.reuse, 0xd ;  /* 0x0000000d09397836 */ /* 0x040fe20000000000 */
[----:B------:R-:W-:Y:S01]  /*0340*/  P2R R10, PR, RZ, 0x10 ;  /* 0x00000010ff0a7803 */ /* 0x000fe20000000000 */
[C---:B------:R-:W-:Y:S01]  /*0350*/  VIADD R58, R9.reuse, 0xe ;  /* 0x0000000e093a7836 */ /* 0x040fe20000000000 */
[----:B------:R-:W-:Y:S01]  /*0360*/  P2R R11, PR, RZ, 0x8 ;  /* 0x00000008ff0b7803 */ /* 0x000fe20000000000 */
[C---:B------:R-:W-:Y:S01]  /*0370*/  VIADD R59, R9.reuse, 0xf ;  /* 0x0000000f093b7836 */ /* 0x040fe20000000000 */
[----:B------:R-:W0:Y:S01]  /*0380*/  LDC.64 R6, c[0x0][0x390] ;  /* 0x0000e400ff067b82 */ /* 0x000e220000000a00 */
[C---:B------:R-:W-:Y:S01]  /*0390*/  VIADD R60, R9.reuse, 0x10 ;  /* 0x00000010093c7836 */ /* 0x040fe20000000000 */
[----:B------:R-:W0:Y:S01]  /*03a0*/  LDCU UR9, c[0x0][0x3a8] ;  /* 0x00007500ff0977ac */ /* 0x000e220008000800 */
[----:B------:R-:W-:-:S02]  /*03b0*/  VIADD R61, R9, 0x11 ;  /* 0x00000011093d7836 */ /* 0x000fc40000000000 */
[C---:B------:R-:W-:Y:S02]  /*03c0*/  VIADD R62, R9.reuse, 0x12 ;  /* 0x00000012093e7836 */ /* 0x040fe40000000000 */
[----:B----4-:R-:W-:-:S05]  /*03d0*/  IMAD.WIDE.U32 R4, R9, 0x4, R4 ;  /* 0x0000000409047825 */ /* 0x010fca00078e0004 */
[----:B--2---:R-:W2:Y:S01]  /*03e0*/  @!P0 LDG.E R35, desc[UR10][R4.64+0x18] ;  /* 0x0000180a04238981 */ /* 0x004ea2000c1e1900 */
[----:B------:R-:W-:-:S03]  /*03f0*/  ISETP.GE.AND P0, PT, R51, UR4, PT ;  /* 0x0000000433007c0c */ /* 0x000fc6000bf06270 */
[----:B------:R-:W4:Y:S01]  /*0400*/  @!P6 LDG.E R29, desc[UR10][R4.64] ;  /* 0x0000000a041de981 */ /* 0x000f22000c1e1900 */
[----:B------:R-:W-:-:S03]  /*0410*/  P2R R51, PR, RZ, 0x1 ;  /* 0x00000001ff337803 */ /* 0x000fc60000000000 */
[----:B------:R-:W3:Y:S01]  /*0420*/  @!P5 LDG.E R30, desc[UR10][R4.64+0x4] ;  /* 0x0000040a041ed981 */ /* 0x000ee2000c1e1900 */
[----:B0-----:R-:W-:-:S03]  /*0430*/  IMAD.WIDE.U32 R6, R9, 0x4, R6 ;  /* 0x0000000409067825 */ /* 0x001fc600078e0006 */
[----:B------:R-:W2:Y:S04]  /*0440*/  @!P3 LDG.E R32, desc[UR10][R4.64+0xc] ;  /* 0x00000c0a0420b981 */ /* 0x000ea8000c1e1900 */
[----:B------:R-:W2:Y:S01]  /*0450*/  @!P0 LDG.E R36, desc[UR10][R4.64+0x1c] ;  /* 0x00001c0a04248981 */ /* 0x000ea2000c1e1900 */
[----:B------:R-:W-:-:S03]  /*0460*/  ISETP.GE.AND P0, PT, R52, UR4, PT ;  /* 0x0000000434007c0c */ /* 0x000fc6000bf06270 */
[----:B------:R-:W2:Y:S01]  /*0470*/  @!P2 LDG.E R33, desc[UR10][R4.64+0x10] ;  /* 0x0000100a0421a981 */ /* 0x000ea2000c1e1900 */
[----:B------:R-:W-:-:S03]  /*0480*/  P2R R52, PR, RZ, 0x1 ;  /* 0x00000001ff347803 */ /* 0x000fc60000000000 */
[----:B------:R-:W2:Y:S04]  /*0490*/  @!P1 LDG.E R34, desc[UR10][R4.64+0x14] ;  /* 0x0000140a04229981 */ /* 0x000ea8000c1e1900 */
[----:B------:R-:W2:Y:S04]  /*04a0*/  @!P4 LDG.E R31, desc[UR10][R4.64+0x8] ;  /* 0x0000080a041fc981 */ /* 0x000ea8000c1e1900 */
[----:B------:R-:W2:Y:S01]  /*04b0*/  @!P0 LDG.E R37, desc[UR10][R4.64+0x20] ;  /* 0x0000200a04258981 */ /* 0x000ea2000c1e1900 */
[----:B------:R-:W-:-:S04]  /*04c0*/  ISETP.GE.AND P0, PT, R53, UR4, PT ;  /* 0x0000000435007c0c */ /* 0x000fc8000bf06270 */
[----:B------:R-:W-:-:S09]  /*04d0*/  P2R R53, PR, RZ, 0x1 ;  /* 0x00000001ff357803 */ /* 0x000fd20000000000 */
[----:B------:R-:W2:Y:S01]  /*04e0*/  @!P0 LDG.E R38, desc[UR10][R4.64+0x24] ;  /* 0x0000240a04268981 */ /* 0x000ea2000c1e1900 */
[----:B------:R-:W-:-:S04]  /*04f0*/  ISETP.GE.AND P0, PT, R54, UR4, PT ;  /* 0x0000000436007c0c */ /* 0x000fc8000bf06270 */
[----:B------:R-:W-:-:S09]  /*0500*/  P2R R54, PR, RZ, 0x1 ;  /* 0x00000001ff367803 */ /* 0x000fd20000000000 */
[----:B------:R-:W2:Y:S01]  /*0510*/  @!P0 LDG.E R39, desc[UR10][R4.64+0x28] ;  /* 0x0000280a04278981 */ /* 0x000ea2000c1e1900 */
[----:B------:R-:W-:Y:S02]  /*0520*/  ISETP.GE.AND P0, PT, R55, UR4, PT ;  /* 0x0000000437007c0c */ /* 0x000fe4000bf06270 */
[----:B------:R-:W-:Y:S02]  /*0530*/  ISETP.GE.AND P1, PT, R57, UR4, PT ;  /* 0x0000000439007c0c */ /* 0x000fe4000bf26270 */
[----:B------:R-:W-:Y:S02]  /*0540*/  P2R R55, PR, RZ, 0x1 ;  /* 0x00000001ff377803 */ /* 0x000fe40000000000 */
[----:B------:R-:W-:-:S07]  /*0550*/  ISETP.GE.AND P2, PT, R58, UR4, PT ;  /* 0x000000043a007c0c */ /* 0x000fce000bf46270 */
[----:B------:R-:W2:Y:S01]  /*0560*/  @!P0 LDG.E R40, desc[UR10][R4.64+0x2c] ;  /* 0x00002c0a04288981 */ /* 0x000ea2000c1e1900 */
[----:B------:R-:W-:Y:S02]  /*0570*/  ISETP.GE.AND P0, PT, R56, UR4, PT ;  /* 0x0000000438007c0c */ /* 0x000fe4000bf06270 */
[----:B------:R-:W-:Y:S01]  /*0580*/  ISETP.GE.AND P3, PT, R59, UR4, PT ;  /* 0x000000043b007c0c */ /* 0x000fe2000bf66270 */
[----:B------:R-:W2:Y:S01]  /*0590*/  @!P1 LDG.E R42, desc[UR10][R4.64+0x34] ;  /* 0x0000340a042a9981 */ /* 0x000ea2000c1e1900 */
[----:B------:R-:W-:Y:S02]  /*05a0*/  ISETP.GE.AND P4, PT, R60, UR4, PT ;  /* 0x000000043c007c0c */ /* 0x000fe4000bf86270 */
[----:B------:R-:W-:Y:S01]  /*05b0*/  ISETP.GE.AND P5, PT, R61, UR4, PT ;  /* 0x000000043d007c0c */ /* 0x000fe2000bfa6270 */
[----:B------:R-:W2:Y:S01]  /*05c0*/  @!P2 LDG.E R43, desc[UR10][R4.64+0x38] ;  /* 0x0000380a042ba981 */ /* 0x000ea2000c1e1900 */
[----:B------:R-:W-:-:S05]  /*05d0*/  ISETP.GE.AND P6, PT, R62, UR4, PT ;  /* 0x000000043e007c0c */ /* 0x000fca000bfc6270 */
[----:B------:R-:W2:Y:S04]  /*05e0*/  @!P0 LDG.E R41, desc[UR10][R4.64+0x30] ;  /* 0x0000300a04298981 */ /* 0x000ea8000c1e1900 */
[----:B------:R-:W2:Y:S04]  /*05f0*/  @!P3 LDG.E R44, desc[UR10][R4.64+0x3c] ;  /* 0x00003c0a042cb981 */ /* 0x000ea8000c1e1900 */
[----:B------:R-:W2:Y:S04]  /*0600*/  @!P4 LDG.E R46, desc[UR10][R4.64+0x40] ;  /* 0x0000400a042ec981 */ /* 0x000ea8000c1e1900 */
[----:B------:R-:W2:Y:S04]  /*0610*/  @!P5 LDG.E R48, desc[UR10][R4.64+0x44] ;  /* 0x0000440a0430d981 */ /* 0x000ea8000c1e1900 */
[----:B------:R0:W2:Y:S01]  /*0620*/  @!P6 LDG.E R49, desc[UR10][R4.64+0x48] ;  /* 0x0000480a0431e981 */ /* 0x0000a2000c1e1900 */
[----:B------:R-:W-:Y:S01]  /*0630*/  P2R R56, PR, RZ, 0x1 ;  /* 0x00000001ff387803 */ /* 0x000fe20000000000 */
[----:B------:R-:W-:Y:S01]  /*0640*/  BAR.SYNC.DEFER_BLOCKING 0x0 ;  /* 0x0000000000007b1d */ /* 0x000fe20000010000 */
[----:B------:R-:W-:-:S04]  /*0650*/  ISETP.NE.AND P0, PT, R55, RZ, PT ;  /* 0x000000ff3700720c */ /* 0x000fc80003f05270 */
[----:B------:R-:W-:Y:S02]  /*0660*/  P2R R55, PR, RZ, 0x1 ;  /* 0x00000001ff377803 */ /* 0x000fe40000000000 */
[----:B------:R-:W-:-:S04]  /*0670*/  ISETP.NE.AND P0, PT, R54, RZ, PT ;  /* 0x000000ff3600720c */ /* 0x000fc80003f05270 */
[----:B------:R-:W-:Y:S02]  /*0680*/  P2R R54, PR, RZ, 0x1 ;  /* 0x00000001ff367803 */ /* 0x000fe40000000000 */
[----:B------:R-:W-:-:S04]  /*0690*/  ISETP.NE.AND P0, PT, R53, RZ, PT ;  /* 0x000000ff3500720c */ /* 0x000fc80003f05270 */
[----:B------:R-:W-:Y:S02]  /*06a0*/  P2R R53, PR, RZ, 0x1 ;  /* 0x00000001ff357803 */ /* 0x000fe40000000000 */
[----:B------:R-:W-:-:S04]  /*06b0*/  ISETP.NE.AND P0, PT, R52, RZ, PT ;  /* 0x000000ff3400720c */ /* 0x000fc80003f05270 */
[----:B------:R-:W-:Y:S01]  /*06c0*/  P2R R52, PR, RZ, 0x1 ;  /* 0x00000001ff347803 */ /* 0x000fe20000000000 */
[----:B------:R-:W5:Y:S01]  /*06d0*/  @!P1 LDG.E R23, desc[UR10][R6.64+0x34] ;  /* 0x0000340a06179981 */ /* 0x000f62000c1e1900 */
[----:B------:R-:W-:-:S03]  /*06e0*/  ISETP.NE.AND P0, PT, R51, RZ, PT ;  /* 0x000000ff3300720c */ /* 0x000fc60003f05270 */
[----:B------:R-:W5:Y:S01]  /*06f0*/  @!P2 LDG.E R24, desc[UR10][R6.64+0x38] ;  /* 0x0000380a0618a981 */ /* 0x000f62000c1e1900 */
[----:B------:R-:W-:Y:S02]  /*0700*/  P2R R51, PR, RZ, 0x1 ;  /* 0x00000001ff337803 */ /* 0x000fe40000000000 */
[----:B------:R-:W-:Y:S01]  /*0710*/  ISETP.NE.AND P0, PT, R50, RZ, PT ;  /* 0x000000ff3200720c */ /* 0x000fe20003f05270 */
[----:B------:R-:W5:Y:S03]  /*0720*/  @!P3 LDG.E R25, desc[UR10][R6.64+0x3c] ;  /* 0x00003c0a0619b981 */ /* 0x000f66000c1e1900 */
[----:B------:R-:W-:Y:S01]  /*0730*/  P2R R50, PR, RZ, 0x1 ;  /* 0x00000001ff327803 */ /* 0x000fe20000000000 */
[----:B------:R-:W5:Y:S01]  /*0740*/  @!P4 LDG.E R26, desc[UR10][R6.64+0x40] ;  /* 0x0000400a061ac981 */ /* 0x000f62000c1e1900 */
[----:B------:R-:W-:-:S03]  /*0750*/  ISETP.NE.AND P0, PT, R47, RZ, PT ;  /* 0x000000ff2f00720c */ /* 0x000fc60003f05270 */
[----:B------:R-:W5:Y:S01]  /*0760*/  @!P5 LDG.E R27, desc[UR10][R6.64+0x44] ;  /* 0x0000440a061bd981 */ /* 0x000f62000c1e1900 */
[----:B------:R-:W-:Y:S02]  /*0770*/  P2R R47, PR, RZ, 0x1 ;  /* 0x00000001ff2f7803 */ /* 0x000fe40000000000 */
[----:B------:R-:W-:Y:S01]  /*0780*/  ISETP.NE.AND P0, PT, R45, RZ, PT ;  /* 0x000000ff2d00720c */ /* 0x000fe20003f05270 */
[----:B------:R-:W5:Y:S03]  /*0790*/  @!P6 LDG.E R28, desc[UR10][R6.64+0x48] ;  /* 0x0000480a061ce981 */ /* 0x000f66000c1e1900 */
[----:B------:R-:W-:Y:S02]  /*07a0*/  P2R R45, PR, RZ, 0x1 ;  /* 0x00000001ff2d7803 */ /* 0x000fe40000000000 */
[----:B------:R-:W-:-:S04]  /*07b0*/  ISETP.NE.AND P0, PT, R11, RZ, PT ;  /* 0x000000ff0b00720c */ /* 0x000fc80003f05270 */
[----:B------:R-:W-:Y:S02]  /*07c0*/  P2R R11, PR, RZ, 0x1 ;  /* 0x00000001ff0b7803 */ /* 0x000fe40000000000 */
[----:B------:R-:W-:-:S04]  /*07d0*/  ISETP.NE.AND P0, PT, R10, RZ, PT ;  /* 0x000000ff0a00720c */ /* 0x000fc80003f05270 */
[----:B------:R-:W-:Y:S02]  /*07e0*/  P2R R10, PR, RZ, 0x1 ;  /* 0x00000001ff0a7803 */ /* 0x000fe40000000000 */
[----:B------:R-:W-:-:S04]  /*07f0*/  ISETP.NE.AND P0, PT, R8, RZ, PT ;  /* 0x000000ff0800720c */ /* 0x000fc80003f05270 */
[----:B------:R-:W-:Y:S02]  /*0800*/  P2R R8, PR, RZ, 0x1 ;  /* 0x00000001ff087803 */ /* 0x000fe40000000000 */
[----:B------:R-:W-:-:S13]  /*0810*/  ISETP.GE.AND P0, PT, R9, UR4, PT ;  /* 0x0000000409007c0c */ /* 0x000fda000bf06270 */
[----:B------:R-:W5:Y:S01]  /*0820*/  @!P0 LDG.E R2, desc[UR10][R6.64] ;  /* 0x0000000a06028981 */ /* 0x000f62000c1e1900 */
[----:B------:R-:W-:-:S13]  /*0830*/  ISETP.NE.AND P0, PT, R8, RZ, PT ;  /* 0x000000ff0800720c */ /* 0x000fda0003f05270 */
        /* <DEDUP_REMOVED lines=21> */
[----:B------:R-:W-:Y:S01]  /*0990*/  ISETP.NE.AND P0, PT, R56, RZ, PT ;  /* 0x000000ff3800720c */ /* 0x000fe20003f05270 */
[----:B------:R-:W-:Y:S01]  /*09a0*/  IMAD.MOV.U32 R9, RZ, RZ, -0x1 ;  /* 0xffffffffff097424 */ /* 0x000fe200078e00ff */
[----:B---3--:R-:W-:-:S04]  /*09b0*/  ISETP.GT.AND P1, PT, R30, -0x1, PT ;  /* 0xffffffff1e00780c */ /* 0x008fc80003f24270 */
[----:B0-----:R-:W-:-:S07]  /*09c0*/  SEL R5, R9, 0x80000000, !P1 ;  /* 0x8000000009057807 */ /* 0x001fce0004800000 */
[----:B------:R0:W5:Y:S01]  /*09d0*/  @!P0 LDG.E R22, desc[UR10][R6.64+0x30] ;  /* 0x0000300a06168981 */ /* 0x000162000c1e1900 */
[----:B----4-:R-:W-:Y:S02]  /*09e0*/  ISETP.GT.AND P0, PT, R29, -0x1, PT ;  /* 0xffffffff1d00780c */ /* 0x010fe40003f04270 */
[----:B--2---:R-:W-:Y:S02]  /*09f0*/  ISETP.GT.AND P1, PT, R33, -0x1, PT ;  /* 0xffffffff2100780c */ /* 0x004fe40003f24270 */
[----:B------:R-:W-:Y:S02]  /*0a00*/  SEL R4, R9, 0x80000000, !P0 ;  /* 0x8000000009047807 */ /* 0x000fe40004000000 */
[----:B------:R-:W-:Y:S02]  /*0a10*/  ISETP.GT.AND P0, PT, R32, -0x1, PT ;  /* 0xffffffff2000780c */ /* 0x000fe40003f04270 */
[----:B------:R-:W-:Y:S02]  /*0a20*/  LOP3.LUT R29, R4, R29, RZ, 0x3c, !PT ;  /* 0x0000001d041d7212 */ /* 0x000fe400078e3cff */
[----:B------:R-:W-:-:S02]  /*0a30*/  LOP3.LUT R30, R5, R30, RZ, 0x3c, !PT ;  /* 0x0000001e051e7212 */ /* 0x000fc400078e3cff */
[C---:B------:R-:W-:Y:S02]  /*0a40*/  SEL R5, R9.reuse, 0x80000000, !P0 ;  /* 0x8000000009057807 */ /* 0x040fe40004000000 */
[----:B------:R-:W-:Y:S02]  /*0a50*/  SEL R4, R9, 0x80000000, !P1 ;  /* 0x8000000009047807 */ /* 0x000fe40004800000 */
[----:B------:R-:W-:Y:S02]  /*0a60*/  ISETP.GT.AND P0, PT, R36, -0x1, PT ;  /* 0xffffffff2400780c */ /* 0x000fe40003f04270 */
[----:B------:R-:W-:Y:S02]  /*0a70*/  ISETP.GT.AND P1, PT, R37, -0x1, PT ;  /* 0xffffffff2500780c */ /* 0x000fe40003f24270 */
[----:B------:R-:W-:Y:S02]  /*0a80*/  LOP3.LUT R32, R5, R32, RZ, 0x3c, !PT ;  /* 0x0000002005207212 */ /* 0x000fe400078e3cff */
[----:B------:R-:W-:-:S02]  /*0a90*/  LOP3.LUT R33, R4, R33, RZ, 0x3c, !PT ;  /* 0x0000002104217212 */ /* 0x000fc400078e3cff */
[C---:B------:R-:W-:Y:S02]  /*0aa0*/  SEL R5, R9.reuse, 0x80000000, !P0 ;  /* 0x8000000009057807 */ /* 0x040fe40004000000 */
[----:B------:R-:W-:Y:S02]  /*0ab0*/  SEL R4, R9, 0x80000000, !P1 ;  /* 0x8000000009047807 */ /* 0x000fe40004800000 */
[----:B------:R-:W-:Y:S02]  /*0ac0*/  ISETP.GT.AND P0, PT, R39, -0x1, PT ;  /* 0xffffffff2700780c */ /* 0x000fe40003f04270 */
[----:B------:R-:W-:Y:S02]  /*0ad0*/  LOP3.LUT R37, R4, R37, RZ, 0x3c, !PT ;  /* 0x0000002504257212 */ /* 0x000fe400078e3cff */
[----:B------:R-:W-:Y:S02]  /*0ae0*/  SEL R4, R9, 0x80000000, !P0 ;  /* 0x8000000009047807 */ /* 0x000fe40004000000 */
[----:B------:R-:W-:-:S02]  /*0af0*/  ISETP.GT.AND P2, PT, R31, -0x1, PT ;  /* 0xffffffff1f00780c */ /* 0x000fc40003f44270 */
[----:B------:R-:W-:Y:S02]  /*0b00*/  ISETP.GT.AND P0, PT, R40, -0x1, PT ;  /* 0xffffffff2800780c */ /* 0x000fe40003f04270 */
[----:B------:R-:W-:Y:S02]  /*0b10*/  LOP3.LUT R36, R5, R36, RZ, 0x3c, !PT ;  /* 0x0000002405247212 */ /* 0x000fe400078e3cff */
[C---:B------:R-:W-:Y:S02]  /*0b20*/  SEL R8, R9.reuse, 0x80000000, !P2 ;  /* 0x8000000009087807 */ /* 0x040fe40005000000 */
[----:B------:R-:W-:Y:S01]  /*0b30*/  SEL R5, R9, 0x80000000, !P0 ;  /* 0x8000000009057807 */ /* 0x000fe20004000000 */
[----:B------:R-:W-:Y:S01]  /*0b40*/  UMOV UR4, 0x400 ;  /* 0x0000040000047882 */ /* 0x000fe20000000000 */
[----:B------:R-:W-:Y:S02]  /*0b50*/  ISETP.GT.AND P2, PT, R34, -0x1, PT ;  /* 0xffffffff2200780c */ /* 0x000fe40003f44270 */
[----:B------:R-:W-:-:S02]  /*0b60*/  ISETP.GT.AND P1, PT, R41, -0x1, PT ;  /* 0xffffffff2900780c */ /* 0x000fc40003f24270 */
[----:B------:R-:W-:Y:S01]  /*0b70*/  ISETP.GT.AND P0, PT, R42, -0x1, PT ;  /* 0xffffffff2a00780c */ /* 0x000fe20003f04270 */
[----:B------:R-:W-:Y:S01]  /*0b80*/  ULEA UR4, UR5, UR4, 0x18 ;  /* 0x0000000405047291 */ /* 0x000fe2000f8ec0ff */
[----:B------:R-:W-:Y:S02]  /*0b90*/  LOP3.LUT R39, R4, R39, RZ, 0x3c, !PT ;  /* 0x0000002704277212 */ /* 0x000fe400078e3cff */
[----:B------:R-:W-:Y:S02]  /*0ba0*/  LOP3.LUT R40, R5, R40, RZ, 0x3c, !PT ;  /* 0x0000002805287212 */ /* 0x000fe400078e3cff */
[C---:B0-----:R-:W-:Y:S02]  /*0bb0*/  SEL R7, R9.reuse, 0x80000000, !P2 ;  /* 0x8000000009077807 */ /* 0x041fe40005000000 */
[C---:B------:R-:W-:Y:S02]  /*0bc0*/  SEL R4, R9.reuse, 0x80000000, !P1 ;  /* 0x8000000009047807 */ /* 0x040fe40004800000 */
[----:B------:R-:W-:-:S02]  /*0bd0*/  SEL R5, R9, 0x80000000, !P0 ;  /* 0x8000000009057807 */ /* 0x000fc40004000000 */
[----:B------:R-:W-:Y:S02]  /*0be0*/  ISETP.GT.AND P2, PT, R38, -0x1, PT ;  /* 0xffffffff2600780c */ /* 0x000fe40003f44270 */
[----:B------:R-:W-:Y:S02]  /*0bf0*/  ISETP.GT.AND P1, PT, R43, -0x1, PT ;  /* 0xffffffff2b00780c */ /* 0x000fe40003f24270 */
[----:B------:R-:W-:Y:S02]  /*0c00*/  ISETP.GT.AND P0, PT, R44, -0x1, PT ;  /* 0xffffffff2c00780c */ /* 0x000fe40003f04270 */
[----:B------:R-:W-:Y:S02]  /*0c10*/  LOP3.LUT R34, R7, R34, RZ, 0x3c, !PT ;  /* 0x0000002207227212 */ /* 0x000fe400078e3cff */
[----:B------:R-:W-:Y:S02]  /*0c20*/  LOP3.LUT R41, R4, R41, RZ, 0x3c, !PT ;  /* 0x0000002904297212 */ /* 0x000fe400078e3cff */
[----:B------:R-:W-:-:S02]  /*0c30*/  LOP3.LUT R42, R5, R42, RZ, 0x3c, !PT ;  /* 0x0000002a052a7212 */ /* 0x000fc400078e3cff */
[C---:B------:R-:W-:Y:S02]  /*0c40*/  SEL R7, R9.reuse, 0x80000000, !P2 ;  /* 0x8000000009077807 */ /* 0x040fe40005000000 */
[C---:B------:R-:W-:Y:S02]  /*0c50*/  SEL R4, R9.reuse, 0x80000000, !P1 ;  /* 0x8000000009047807 */ /* 0x040fe40004800000 */
[----:B------:R-:W-:Y:S02]  /*0c60*/  SEL R5, R9, 0x80000000, !P0 ;  /* 0x8000000009057807 */ /* 0x000fe40004000000 */
[----:B------:R-:W-:Y:S02]  /*0c70*/  LEA R45, R0, UR4, 0x2 ;  /* 0x00000004002d7c11 */ /* 0x000fe4000f8e10ff */
[----:B------:R-:W-:Y:S02]  /*0c80*/  ISETP.GT.AND P3, PT, R35, -0x1, PT ;  /* 0xffffffff2300780c */ /* 0x000fe40003f64270 */
[----:B------:R-:W-:-:S02]  /*0c90*/  ISETP.GT.AND P0, PT, R46, -0x1, PT ;  /* 0xffffffff2e00780c */ /* 0x000fc40003f04270 */
[----:B------:R-:W-:Y:S02]  /*0ca0*/  ISETP.GT.AND P1, PT, R48, -0x1, PT ;  /* 0xffffffff3000780c */ /* 0x000fe40003f24270 */
[----:B------:R-:W-:Y:S01]  /*0cb0*/  ISETP.GT.AND P2, PT, R49, -0x1, PT ;  /* 0xffffffff3100780c */ /* 0x000fe20003f44270 */
[----:B------:R-:W-:Y:S01]  /*0cc0*/  IMAD R47, R0, 0x80, R45 ;  /* 0x00000080002f7824 */ /* 0x000fe200078e022d */
[----:B------:R-:W-:Y:S02]  /*0cd0*/  LOP3.LUT R38, R7, R38, RZ, 0x3c, !PT ;  /* 0x0000002607267212 */ /* 0x000fe400078e3cff */
[----:B------:R-:W-:Y:S02]  /*0ce0*/  LOP3.LUT R43, R4, R43, RZ, 0x3c, !PT ;  /* 0x0000002b042b7212 */ /* 0x000fe400078e3cff */
[----:B------:R-:W-:Y:S02]  /*0cf0*/  LOP3.LUT R44, R5, R44, RZ, 0x3c, !PT ;  /* 0x0000002c052c7212 */ /* 0x000fe400078e3cff */
[----:B------:R-:W-:-:S02]  /*0d00*/  SEL R6, R9, 0x80000000, !P3 ;  /* 0x8000000009067807 */ /* 0x000fc40005800000 */
[----:B------:R-:W-:Y:S02]  /*0d10*/  SHF.R.U32.HI R123, RZ, 0x5, R0 ;  /* 0x00000005ff7b7819 */ /* 0x000fe40000011600 */
[C---:B------:R-:W-:Y:S02]  /*0d20*/  SEL R5, R9.reuse, 0x80000000, !P0 ;  /* 0x8000000009057807 */ /* 0x040fe40004000000 */
[C---:B------:R-:W-:Y:S02]  /*0d30*/  SEL R7, R9.reuse, 0x80000000, !P1 ;  /* 0x8000000009077807 */ /* 0x040fe40004800000 */
[----:B------:R-:W-:Y:S01]  /*0d40*/  SEL R4, R9, 0x80000000, !P2 ;  /* 0x8000000009047807 */ /* 0x000fe20005000000 */
[----:B------:R-:W-:Y:S01]  /*0d50*/  IMAD R51, R0, -0x38, R47 ;  /* 0xffffffc800337824 */ /* 0x000fe200078e022f */
[----:B------:R-:W-:Y:S02]  /*0d60*/  LOP3.LUT R31, R8, R31, RZ, 0x3c, !PT ;  /* 0x0000001f081f7212 */ /* 0x000fe400078e3cff */
[----:B------:R-:W-:-:S02]  /*0d70*/  LOP3.LUT R35, R6, R35, RZ, 0x3c, !PT ;  /* 0x0000002306237212 */ /* 0x000fc400078e3cff */
[----:B------:R-:W-:Y:S02]  /*0d80*/  LOP3.LUT R46, R5, R46, RZ, 0x3c, !PT ;  /* 0x0000002e052e7212 */ /* 0x000fe400078e3cff */
[----:B------:R-:W-:Y:S02]  /*0d90*/  LOP3.LUT R48, R7, R48, RZ, 0x3c, !PT ;  /* 0x0000003007307212 */ /* 0x000fe400078e3cff */
[----:B------:R-:W-:Y:S02]  /*0da0*/  LOP3.LUT R49, R4, R49, RZ, 0x3c, !PT ;  /* 0x0000003104317212 */ /* 0x000fe400078e3cff */
[----:B------:R-:W-:Y:S01]  /*0db0*/  LEA R50, R123, UR4, 0x2 ;  /* 0x000000047b327c11 */ /* 0x000fe2000f8e10ff */
[----:B------:R-:W-:Y:S02]  /*0dc0*/  UIADD3 UR8, UPT, UPT, UR6, 0x6, URZ ;  /* 0x0000000606087890 */ /* 0x000fe4000fffe0ff */
[----:B-1----:R-:W-:Y:S01]  /*0dd0*/  UIADD3 UR5, UPT, UPT, -UR6, UR7, URZ ;  /* 0x0000000706057290 */ /* 0x002fe2000fffe1ff */
[----:B------:R-:W-:Y:S11]  /*0de0*/  BAR.SYNC.DEFER_BLOCKING 0x0 ;  /* 0x0000000000007b1d */ /* 0x000ff60000010000 */
.L_x_613:
[----:B------:R-:W-:Y:S01]  /*0df0*/  UISETP.LT.AND UP0, UPT, UR5, 0x6, UPT ;  /* 0x000000060500788c */ /* 0x000fe2000bf01270 */
[C---:B------:R-:W-:Y:S01]  /*0e00*/  ISETP.NE.AND P0, PT, R29.reuse, 0x7fffffff, PT ;  /* 0x7fffffff1d00780c */ /* 0x040fe20003f05270 */
[----:B------:R-:W-:Y:S01]  /*0e10*/  UIADD3 UR6, UPT, UPT, UR8, -0x6, URZ ;  /* 0xfffffffa08067890 */ /* 0x000fe2000fffe0ff */
[----:B------:R-:W-:Y:S01]  /*0e20*/  STS [R45], RZ ;  /* 0x000000ff2d007388 */ /* 0x000fe20000000800 */
[----:B------:R-:W-:Y:S01]  /*0e30*/  USEL UR4, UR5, 0x6, UP0 ;  /* 0x0000000605047887 */ /* 0x000fe20008000000 */
[----:B0-----:R-:W-:Y:S01]  /*0e40*/  SEL R4, R29, 0x80000000, P0 ;  /* 0x800000001d047807 */ /* 0x001fe20000000000 */
[----:B------:R-:W-:Y:S01]  /*0e50*/  UISETP.GE.AND UP0, UPT, UR8, UR9, UPT ;  /* 0x000000090800728c */ /* 0x000fe2000bf06270 */
[----:B------:R-:W-:Y:S01]  /*0e60*/  STS [R45+0x400], RZ ;  /* 0x000400ff2d007388 */ /* 0x000fe20000000800 */
[----:B------:R-:W-:Y:S01]  /*0e70*/  UBMSK UR4, URZ, UR4 ;  /* 0x00000004ff04729b */ /* 0x000fe20008000000 */
[----:B------:R-:W-:Y:S02]  /*0e80*/  SHF.R.U32.HI R4, RZ, UR6, R4 ;  /* 0x00000006ff047c19 */ /* 0x000fe40008011604 */
[----:B------:R-:W-:Y:S01]  /*0e90*/  STS [R45+0x800], RZ ;  /* 0x000800ff2d007388 */ /* 0x000fe20000000800 */
[----:B------:R-:W-:-:S02]  /*0ea0*/  ISETP.NE.AND P0, PT, R30, 0x7fffffff, PT ;  /* 0x7fffffff1e00780c */ /* 0x000fc40003f05270 */
[----:B------:R-:W-:Y:S01]  /*0eb0*/  LOP3.LUT R4, R4, UR4, RZ, 0xc0, !PT ;  /* 0x0000000404047c12 */ /* 0x000fe2000f8ec0ff */
[----:B------:R-:W-:Y:S01]  /*0ec0*/  STS [R45+0xc00], RZ ;  /* 0x000c00ff2d007388 */ /* 0x000fe20000000800 */
[C---:B------:R-:W-:Y:S02]  /*0ed0*/  ISETP.NE.AND P2, PT, R123.reuse, 0x6, PT ;  /* 0x000000067b00780c */ /* 0x040fe40003f45270 */
[----:B------:R-:W-:Y:S01]  /*0ee0*/  ISETP.NE.AND P3, PT, R123, 0x7, PT ;  /* 0x000000077b00780c */ /* 0x000fe20003f65270 */
[----:B------:R-:W-:Y:S01]  /*0ef0*/  IMAD.SHL.U32 R5, R4, 0x400, RZ ;  /* 0x0000040004057824 */ /* 0x000fe200078e00ff */
[----:B------:R-:W-:Y:S01]  /*0f00*/  SHF.R.U32.HI R4, RZ, 0x4, R4 ;  /* 0x00000004ff047819 */ /* 0x000fe20000011604 */
[----:B------:R-:W-:Y:S03]  /*0f10*/  STS [R45+0x1000], RZ ;  /* 0x001000ff2d007388 */ /* 0x000fe60000000800 */
[----:B------:R-:W-:Y:S01]  /*0f20*/  LOP3.LUT R54, R5, 0x7c00, RZ, 0xc, !PT ;  /* 0x00007c0005367812 */ /* 0x000fe200078e0cff */
[----:B------:R-:W-:Y:S01]  /*0f30*/  STS [R45+0x1400], RZ ;  /* 0x001400ff2d007388 */ /* 0x000fe20000000800 */
[----:B------:R-:W-:-:S03]  /*0f40*/  LOP3.LUT R4, R4, 0xffffffe, RZ, 0xc0, !PT ;  /* 0x0ffffffe04047812 */ /* 0x000fc600078ec0ff */
[----:B------:R-:W-:Y:S01]  /*0f50*/  STS [R45+0x1800], RZ ;  /* 0x001800ff2d007388 */ /* 0x000fe20000000800 */
[----:B------:R-:W-:Y:S02]  /*0f60*/  IADD3 R54, PT, PT, -R4, R45, R54 ;  /* 0x0000002d04367210 */ /* 0x000fe40007ffe136 */
[----:B------:R-:W-:Y:S01]  /*0f70*/  SEL R4, R30, 0x80000000, P0 ;  /* 0x800000001e047807 */ /* 0x000fe20000000000 */
[----:B------:R-:W-:Y:S01]  /*0f80*/  STS [R45+0x1c00], RZ ;  /* 0x001c00ff2d007388 */ /* 0x000fe20000000800 */
[----:B------:R-:W-:Y:S02]  /*0f90*/  ISETP.NE.AND P0, PT, R31, 0x7fffffff, PT ;  /* 0x7fffffff1f00780c */ /* 0x000fe40003f05270 */
[----:B------:R-:W-:Y:S01]  /*0fa0*/  SHF.R.U32.HI R4, RZ, UR6, R4 ;  /* 0x00000006ff047c19 */ /* 0x000fe20008011604 */
[----:B------:R-:W-:Y:S03]  /*0fb0*/  STS [R45+0x2000], RZ ;  /* 0x002000ff2d007388 */ /* 0x000fe60000000800 */
[----:B------:R-:W-:Y:S01]  /*0fc0*/  LOP3.LUT R4, R4, UR4, RZ, 0xc0, !PT ;  /* 0x0000000404047c12 */ /* 0x000fe2000f8ec0ff */
[----:B------:R-:W-:Y:S03]  /*0fd0*/  STS [R45+0x2400], RZ ;  /* 0x002400ff2d007388 */ /* 0x000fe60000000800 */
[----:B------:R-:W-:Y:S01]  /*0fe0*/  SHF.R.U32.HI R6, RZ, 0x4, R4 ;  /* 0x00000004ff067819 */ /* 0x000fe20000011604 */
[----:B------:R-:W-:Y:S01]  /*0ff0*/  STS [R45+0x2800], RZ ;  /* 0x002800ff2d007388 */ /* 0x000fe20000000800 */
[----:B------:R-:W-:-:S02]  /*1000*/  IMAD.SHL.U32 R5, R4, 0x400, RZ ;  /* 0x0000040004057824 */ /* 0x000fc400078e00ff */
[----:B------:R-:W-:Y:S01]  /*1010*/  LOP3.LUT R6, R6, 0xffffffe, RZ, 0xc0, !PT ;  /* 0x0ffffffe06067812 */ /* 0x000fe200078ec0ff */
[----:B------:R-:W-:Y:S02]  /*1020*/  STS [R45+0x2c00], RZ ;  /* 0x002c00ff2d007388 */ /* 0x000fe40000000800 */
[----:B------:R-:W-:Y:S02]  /*1030*/  LOP3.LUT R4, R5, 0x7c00, RZ, 0xc, !PT ;  /* 0x00007c0005047812 */ /* 0x000fe400078e0cff */
[----:B------:R-:W-:Y:S02]  /*1040*/  STS [R45+0x3000], RZ ;  /* 0x003000ff2d007388 */ /* 0x000fe40000000800 */
[----:B------:R-:W-:Y:S02]  /*1050*/  IADD3 R55, PT, PT, -R6, R45, R4 ;  /* 0x0000002d06377210 */ /* 0x000fe40007ffe104 */
[----:B------:R-:W-:Y:S01]  /*1060*/  STS [R45+0x3400], RZ ;  /* 0x003400ff2d007388 */ /* 0x000fe20000000800 */
[----:B------:R-:W-:-:S02]  /*1070*/  SEL R4, R31, 0x80000000, P0 ;  /* 0x800000001f047807 */ /* 0x000fc40000000000 */
[----:B------:R-:W-:Y:S01]  /*1080*/  ISETP.NE.AND P0, PT, R32, 0x7fffffff, PT ;  /* 0x7fffffff2000780c */ /* 0x000fe20003f05270 */
[----:B------:R-:W-:Y:S01]  /*1090*/  STS [R45+0x3800], RZ ;  /* 0x003800ff2d007388 */ /* 0x000fe20000000800 */
[----:B------:R-:W-:-:S03]  /*10a0*/  SHF.R.U32.HI R4, RZ, UR6, R4 ;  /* 0x00000006ff047c19 */ /* 0x000fc60008011604 */
        /* <DEDUP_REMOVED lines=10> */
[----:B------:R-:W-:-:S03]  /*1150*/  IADD3 R57, PT, PT, -R57, R45, R6 ;  /* 0x0000002d39397210 */ /* 0x000fc60007ffe106 */
        /* <DEDUP_REMOVED lines=13> */
[----:B------:R-:W0:Y:S01]  /*1230*/  LDS.U16 R52, [R54+0x2] ;  /* 0x0000020036347984 */ /* 0x000e220000000400 */
[----:B------:R-:W1:Y:S02]  /*1240*/  S2R R127, SR_LANEID ;  /* 0x00000000007f7919 */ /* 0x000e640000000000 */
[----:B-1----:R-:W-:Y:S01]  /*1250*/  ISETP.NE.AND P1, PT, R127, 0x1f, PT ;  /* 0x0000001f7f00780c */ /* 0x002fe20003f25270 */
[----:B0-----:R-:W-:-:S05]  /*1260*/  VIADD R5, R52, 0x1 ;  /* 0x0000000134057836 */ /* 0x001fca0000000000 */
[----:B------:R0:W-:Y:S04]  /*1270*/  STS.U16 [R54+0x2], R5 ;  /* 0x0000020536007388 */ /* 0x0001e80000000400 */
[----:B------:R-:W1:Y:S01]  /*1280*/  LDS.U16 R56, [R55+0x2] ;  /* 0x0000020037387984 */ /* 0x000e620000000400 */
[----:B0-----:R-:W-:Y:S02]  /*1290*/  SEL R5, R32, 0x80000000, P0 ;  /* 0x8000000020057807 */ /* 0x001fe40000000000 */
[----:B------:R-:W-:Y:S02]  /*12a0*/  ISETP.NE.AND P0, PT, R33, 0x7fffffff, PT ;  /* 0x7fffffff2100780c */ /* 0x000fe40003f05270 */
[----:B------:R-:W-:-:S04]  /*12b0*/  SHF.R.U32.HI R5, RZ, UR6, R5 ;  /* 0x00000006ff057c19 */ /* 0x000fc80008011605 */
[----:B------:R-:W-:-:S05]  /*12c0*/  LOP3.LUT R5, R5, UR4, RZ, 0xc0, !PT ;  /* 0x0000000405057c12 */ /* 0x000fca000f8ec0ff */
[----:B------:R-:W-:Y:S01]  /*12d0*/  IMAD.SHL.U32 R6, R5, 0x400, RZ ;  /* 0x0000040005067824 */ /* 0x000fe200078e00ff */
[----:B------:R-:W-:-:S04]  /*12e0*/  SHF.R.U32.HI R5, RZ, 0x4, R5 ;  /* 0x00000004ff057819 */ /* 0x000fc80000011605 */
[----:B------:R-:W-:Y:S02]  /*12f0*/  LOP3.LUT R8, R6, 0x7c00, RZ, 0xc, !PT ;  /* 0x00007c0006087812 */ /* 0x000fe400078e0cff */
[----:B------:R-:W-:-:S04]  /*1300*/  LOP3.LUT R5, R5, 0xffffffe, RZ, 0xc0, !PT ;  /* 0x0ffffffe05057812 */ /* 0x000fc800078ec0ff */
[----:B------:R-:W-:Y:S01]  /*1310*/  IADD3 R59, PT, PT, -R5, R45, R8 ;  /* 0x0000002d053b7210 */ /* 0x000fe20007ffe108 */
[----:B-1----:R-:W-:-:S05]  /*1320*/  VIADD R4, R56, 0x1 ;  /* 0x0000000138047836 */ /* 0x002fca0000000000 */
        /* <DEDUP_REMOVED lines=9> */
[----:B------:R-:W-:Y:S02]  /*13c0*/  LOP3.LUT R61, R4, 0xffffffe, RZ, 0xc0, !PT ;  /* 0x0ffffffe043d7812 */ /* 0x000fe400078ec0ff */
[----:B------:R-:W-:Y:S02]  /*13d0*/  SEL R5, R34, 0x80000000, P0 ;  /* 0x8000000022057807 */ /* 0x000fe40000000000 */
[----:B------:R-:W-:Y:S02]  /*13e0*/  IADD3 R61, PT, PT, -R61, R45, R8 ;  /* 0x0000002d3d3d7210 */ /* 0x000fe40007ffe108 */
[----:B------:R-:W-:Y:S02]  /*13f0*/  SHF.R.U32.HI R5, RZ, UR6, R5 ;  /* 0x00000006ff057c19 */ /* 0x000fe40008011605 */
[----:B------:R-:W-:-:S02]  /*1400*/  ISETP.NE.AND P0, PT, R35, 0x7fffffff, PT ;  /* 0x7fffffff2300780c */ /* 0x000fc40003f05270 */
[----:B------:R-:W-:Y:S01]  /*1410*/  LOP3.LUT R5, R5, UR4, RZ, 0xc0, !PT ;  /* 0x0000000405057c12 */ /* 0x000fe2000f8ec0ff */
[----:B-1----:R-:W-:-:S05]  /*1420*/  VIADD R6, R58, 0x1 ;  /* 0x000000013a067836 */ /* 0x002fca0000000000 */
[----:B------:R0:W-:Y:S04]  /*1430*/  STS.U16 [R57+0x2], R6 ;  /* 0x0000020639007388 */ /* 0x0001e80000000400 */
[----:B------:R-:W1:Y:S01]  /*1440*/  LDS.U16 R60, [R59+0x2] ;  /* 0x000002003b3c7984 */ /* 0x000e620000000400 */
[----:B0-----:R-:W-:Y:S01]  /*1450*/  IMAD.SHL.U32 R6, R5, 0x400, RZ ;  /* 0x0000040005067824 */ /* 0x001fe200078e00ff */
        /* <DEDUP_REMOVED lines=151> */
[----:B0-----:R-:W-:-:S04]  /*1dd0*/  SEL R4, R49, 0x80000000, P0 ;  /* 0x8000000031047807 */ /* 0x001fc80000000000 */
[----:B------:R-:W-:Y:S01]  /*1de0*/  SHF.R.U32.HI R4, RZ, UR6, R4 ;  /* 0x00000006ff047c19 */ /* 0x000fe20008011604 */
[----:B------:R-:W0:Y:S03]  /*1df0*/  S2UR UR6, SR_CgaCtaId ;  /* 0x00000000000679c3 */ /* 0x000e260000008800 */
[----:B------:R-:W-:Y:S01]  /*1e00*/  LOP3.LUT R4, R4, UR4, RZ, 0xc0, !PT ;  /* 0x0000000404047c12 */ /* 0x000fe2000f8ec0ff */
[----:B------:R-:W-:-:S04]  /*1e10*/  UMOV UR4, 0x400 ;  /* 0x0000040000047882 */ /* 0x000fc80000000000 */
[----:B------:R-:W-:Y:S01]  /*1e20*/  IMAD.SHL.U32 R5, R4, 0x400, RZ ;  /* 0x0000040004057824 */ /* 0x000fe200078e00ff */
[----:B------:R-:W-:-:S04]  /*1e30*/  SHF.R.U32.HI R4, RZ, 0x4, R4 ;  /* 0x00000004ff047819 */ /* 0x000fc80000011604 */
[----:B------:R-:W-:Y:S02]  /*1e40*/  LOP3.LUT R8, R5, 0x7c00, RZ, 0xc, !PT ;  /* 0x00007c0005087812 */ /* 0x000fe400078e0cff */
[----:B------:R-:W-:-:S04]  /*1e50*/  LOP3.LUT R89, R4, 0xffffffe, RZ, 0xc0, !PT ;  /* 0x0ffffffe04597812 */ /* 0x000fc800078ec0ff */
[----:B------:R-:W-:Y:S01]  /*1e60*/  IADD3 R89, PT, PT, -R89, R45, R8 ;  /* 0x0000002d59597210 */ /* 0x000fe20007ffe108 */
[----:B0-----:R-:W-:Y:S01]  /*1e70*/  ULEA UR4, UR6, UR4, 0x18 ;  /* 0x0000000406047291 */ /* 0x001fe2000f8ec0ff */
        /* <DEDUP_REMOVED lines=63> */
[----:B------:R-:W-:-:S04]  /*2270*/  IMAD.IADD R113, R113, 0x1, R112 ;  /* 0x0000000171717824 */ /* 0x000fc800078e0270 */
[----:B0-----:R-:W-:-:S04]  /*2280*/  IMAD.IADD R114, R114, 0x1, R113 ;  /* 0x0000000172727824 */ /* 0x001fc800078e0271 */
        /* <DEDUP_REMOVED lines=34> */
[----:B-1----:R-:W-:Y:S01]  /*24b0*/  IMAD.IADD R8, R7, 0x1, R8 ;  /* 0x0000000107087824 */ /* 0x002fe200078e0208 */
        /* <DEDUP_REMOVED lines=94> */
[----:B------:R-:W4:Y:S04]  /*2aa0*/  LDS.U16 R69, [R69+0x2] ;  /* 0x0000020045457984 */ /* 0x000f280000000400 */
[----:B------:R-:W4:Y:S04]  /*2ab0*/  LDS.U16 R71, [R71+0x2] ;  /* 0x0000020047477984 */ /* 0x000f280000000400 */
[----:B------:R-:W4:Y:S01]  /*2ac0*/  LDS.U16 R73, [R73+0x2] ;  /* 0x0000020049497984 */ /* 0x000f220000000400 */
[----:B0-----:R-:W-:-:S03]  /*2ad0*/  IMAD.IADD R5, R52, 0x1, R5 ;  /* 0x0000000134057824 */ /* 0x001fc600078e0205 */
[----:B------:R-:W0:Y:S01]  /*2ae0*/  LDS.U16 R75, [R75+0x2] ;  /* 0x000002004b4b7984 */ /* 0x000e220000000400 */
[----:B-1----:R-:W-:-:S03]  /*2af0*/  IMAD.IADD R55, R56, 0x1, R55 ;  /* 0x0000000138377824 */ /* 0x002fc600078e0237 */
[----:B------:R-:W1:Y:S01]  /*2b00*/  LDS.U16 R77, [R77+0x2] ;  /* 0x000002004d4d7984 */ /* 0x000e620000000400 */
[----:B--2---:R-:W-:-:S03]  /*2b10*/  IMAD.IADD R57, R58, 0x1, R57 ;  /* 0x000000013a397824 */ /* 0x004fc600078e0239 */
[----:B------:R-:W2:Y:S01]  /*2b20*/  LDS.U16 R79, [R79+0x2] ;  /* 0x000002004f4f7984 */ /* 0x000ea20000000400 */
[----:B---3--:R-:W-:-:S03]  /*2b30*/  IMAD.IADD R59, R60, 0x1, R59 ;  /* 0x000000013c3b7824 */ /* 0x008fc600078e023b */
[----:B------:R-:W3:Y:S01]  /*2b40*/  LDS.U16 R81, [R81+0x2] ;  /* 0x0000020051517984 */ /* 0x000ee20000000400 */
[----:B----4-:R-:W-:-:S03]  /*2b50*/  IMAD.IADD R61, R62, 0x1, R61 ;  /* 0x000000013e3d7824 */ /* 0x010fc600078e023d */
[----:B------:R-:W4:Y:S01]  /*2b60*/  LDS.U16 R83, [R83+0x2] ;  /* 0x0000020053537984 */ /* 0x000f220000000400 */
[----:B------:R-:W-:-:S03]  /*2b70*/  IMAD.IADD R63, R64, 0x1, R63 ;  /* 0x00000001403f7824 */ /* 0x000fc600078e023f */
[----:B------:R-:W4:Y:S01]  /*2b80*/  LDS.U16 R85, [R85+0x2] ;  /* 0x0000020055557984 */ /* 0x000f220000000400 */
[----:B------:R-:W-:-:S03]  /*2b90*/  IMAD.IADD R65, R66, 0x1, R65 ;  /* 0x0000000142417824 */ /* 0x000fc600078e0241 */
[----:B------:R-:W4:Y:S01]  /*2ba0*/  LDS.U16 R87, [R87+0x2] ;  /* 0x0000020057577984 */ /* 0x000f220000000400 */
[----:B------:R-:W-:-:S03]  /*2bb0*/  IMAD.IADD R67, R68, 0x1, R67 ;  /* 0x0000000144437824 */ /* 0x000fc600078e0243 */
[----:B------:R-:W4:Y:S01]  /*2bc0*/  LDS.U16 R89, [R89+0x2] ;  /* 0x0000020059597984 */ /* 0x000f220000000400 */
[----:B------:R-:W-:Y:S02]  /*2bd0*/  IMAD.IADD R69, R70, 0x1, R69 ;  /* 0x0000000146457824 */ /* 0x000fe400078e0245 */
[----:B------:R-:W-:Y:S02]  /*2be0*/  IMAD.IADD R71, R72, 0x1, R71 ;  /* 0x0000000148477824 */ /* 0x000fe400078e0247 */
[----:B------:R-:W-:Y:S02]  /*2bf0*/  IMAD.IADD R73, R74, 0x1, R73 ;  /* 0x000000014a497824 */ /* 0x000fe400078e0249 */
[----:B0-----:R-:W-:Y:S02]  /*2c00*/  IMAD.IADD R75, R76, 0x1, R75 ;  /* 0x000000014c4b7824 */ /* 0x001fe400078e024b */
[----:B-1----:R-:W-:Y:S02]  /*2c10*/  IMAD.IADD R77, R78, 0x1, R77 ;  /* 0x000000014e4d7824 */ /* 0x002fe400078e024d */
[----:B--2---:R-:W-:-:S02]  /*2c20*/  IMAD.IADD R79, R80, 0x1, R79 ;  /* 0x00000001504f7824 */ /* 0x004fc400078e024f */
[----:B---3--:R-:W-:Y:S02]  /*2c30*/  IMAD.IADD R81, R82, 0x1, R81 ;  /* 0x0000000152517824 */ /* 0x008fe400078e0251 */
[----:B----4-:R-:W-:Y:S02]  /*2c40*/  IMAD.IADD R83, R84, 0x1, R83 ;  /* 0x0000000154537824 */ /* 0x010fe400078e0253 */
[----:B------:R-:W-:Y:S02]  /*2c50*/  IMAD.IADD R85, R86, 0x1, R85 ;  /* 0x0000000156557824 */ /* 0x000fe400078e0255 */
        /* <DEDUP_REMOVED lines=9> */
[----:B------:R0:W-:Y:S01]  /*2cf0*/  STS [R4], R29 ;  /* 0x0000001d04007388 */ /* 0x0001e20000000800 */
[----:B------:R-:W-:Y:S02]  /*2d00*/  LEA R7, R59, UR4, 0x2 ;  /* 0x000000043b077c11 */ /* 0x000fe4000f8e10ff */
[----:B------:R-:W-:Y:S01]  /*2d10*/  LEA R8, R61, UR4, 0x2 ;  /* 0x000000043d087c11 */ /* 0x000fe2000f8e10ff */
[----:B------:R0:W-:Y:S01]  /*2d20*/  STS [R5], R30 ;  /* 0x0000001e05007388 */ /* 0x0001e20000000800 */
[----:B------:R-:W-:-:S02]  /*2d30*/  LEA R9, R63, UR4, 0x2 ;  /* 0x000000043f097c11 */ /* 0x000fc4000f8e10ff */
[----:B------:R-:W-:Y:S01]  /*2d40*/  LEA R10, R65, UR4, 0x2 ;  /* 0x00000004410a7c11 */ /* 0x000fe2000f8e10ff */
[----:B------:R0:W-:Y:S01]  /*2d50*/  STS [R6], R31 ;  /* 0x0000001f06007388 */ /* 0x0001e20000000800 */
[----:B------:R-:W-:Y:S02]  /*2d60*/  LEA R11, R67, UR4, 0x2 ;  /* 0x00000004430b7c11 */ /* 0x000fe4000f8e10ff */
        /* <DEDUP_REMOVED lines=16> */
[----:B------:R0:W-:Y:S04]  /*2e70*/  STS [R52], R37 ;  /* 0x0000002534007388 */ /* 0x0001e80000000800 */
        /* <DEDUP_REMOVED lines=9> */
[----:B------:R0:W-:Y:S01]  /*2f10*/  STS [R63], R49 ;  /* 0x000000313f007388 */ /* 0x0001e20000000800 */
[----:B------:R-:W-:Y:S06]  /*2f20*/  BAR.SYNC.DEFER_BLOCKING 0x0 ;  /* 0x0000000000007b1d */ /* 0x000fec0000010000 */
[----:B------:R0:W1:Y:S04]  /*2f30*/  LDS R29, [R51] ;  /* 0x00000000331d7984 */ /* 0x0000680000000800 */
[----:B------:R0:W2:Y:S04]  /*2f40*/  LDS R30, [R51+0x4] ;  /* 0x00000400331e7984 */ /* 0x0000a80000000800 */
[----:B------:R0:W3:Y:S04]  /*2f50*/  LDS R31, [R51+0x8] ;  /* 0x00000800331f7984 */ /* 0x0000e80000000800 */
[----:B------:R0:W4:Y:S04]  /*2f60*/  LDS R32, [R51+0xc] ;  /* 0x00000c0033207984 */ /* 0x0001280000000800 */
[----:B------:R0:W0:Y:S04]  /*2f70*/  LDS R33, [R51+0x10] ;  /* 0x0000100033217984 */ /* 0x0000280000000800 */
        /* <DEDUP_REMOVED lines=13> */
[----:B------:R0:W0:Y:S01]  /*3050*/  LDS R49, [R51+0x48] ;  /* 0x0000480033317984 */ /* 0x0000220000000800 */
[----:B------:R-:W-:Y:S06]  /*3060*/  BAR.SYNC.DEFER_BLOCKING 0x0 ;  /* 0x0000000000007b1d */ /* 0x000fec0000010000 */
[----:B-----5:R0:W-:Y:S04]  /*3070*/  STS [R4], R2 ;  /* 0x0000000204007388 */ /* 0x0201e80000000800 */
        /* <DEDUP_REMOVED lines=19> */
[----:B------:R0:W0:Y:S04]  /*31b0*/  LDS R2, [R51] ;  /* 0x0000000033027984 */ /* 0x0000280000000800 */
        /* <DEDUP_REMOVED lines=19> */
[----:B-1234-:R-:W-:Y:S05]  /*32f0*/  BRA `(.L_x_613) ;  /* 0xffffffd800bc7947 */ /* 0x01efea000383ffff */
.L_x_612:
[----:B------:R-:W-:Y:S01]  /*3300*/  LEA R5, R5, UR4, 0x2 ;  /* 0x0000000405057c11 */ /* 0x000fe2000f8e10ff */
[----:B------:R-:W-:Y:S01]  /*3310*/  IMAD R51, R0, -0x48, R51 ;  /* 0xffffffb800337824 */ /* 0x000fe200078e0233 */
[----:B------:R-:W-:Y:S01]  /*3320*/  LEA R55, R55, UR4, 0x2 ;  /* 0x0000000437377c11 */ /* 0x000fe2000f8e10ff */
[----:B------:R-:W0:Y:S01]  /*3330*/  LDCU UR5, c[0x0][0x3a0] ;  /* 0x00007400ff0577ac */ /* 0x000e220008000800 */
[----:B------:R-:W-:Y:S01]  /*3340*/  LEA R57, R57, UR4, 0x2 ;  /* 0x0000000439397c11 */ /* 0x000fe2000f8e10ff */
[----:B------:R-:W-:Y:S01]  /*3350*/  STS [R5], R29 ;  /* 0x0000001d05007388 */ /* 0x000fe20000000800 */
[----:B------:R-:W-:Y:S02]  /*3360*/  LEA R59, R59, UR4, 0x2 ;  /* 0x000000043b3b7c11 */ /* 0x000fe4000f8e10ff */
[----:B------:R-:W-:Y:S01]  /*3370*/  LEA R61, R61, UR4, 0x2 ;  /* 0x000000043d3d7c11 */ /* 0x000fe2000f8e10ff */
[----:B------:R-:W-:Y:S01]  /*3380*/  STS [R55], R30 ;  /* 0x0000001e37007388 */ /* 0x000fe20000000800 */
[----:B------:R-:W-:-:S02]  /*3390*/  LEA R63, R63, UR4, 0x2 ;  /* 0x000000043f3f7c11 */ /* 0x000fc4000f8e10ff */
[----:B------:R-:W-:Y:S01]  /*33a0*/  LEA R65, R65, UR4, 0x2 ;  /* 0x0000000441417c11 */ /* 0x000fe2000f8e10ff */
[----:B------:R-:W-:Y:S01]  /*33b0*/  STS [R57], R31 ;  /* 0x0000001f39007388 */ /* 0x000fe20000000800 */
[----:B------:R-:W-:Y:S02]  /*33c0*/  LEA R67, R67, UR4, 0x2 ;  /* 0x0000000443437c11 */ /* 0x000fe4000f8e10ff */
        /* <DEDUP_REMOVED lines=17> */
[----:B0-----:R-:W-:-:S03]  /*34e0*/  ISETP.GE.U32.AND P3, PT, R0, UR5, PT ;  /* 0x0000000500007c0c */ /* 0x001fc6000bf66070 */
[----:B------:R-:W-:Y:S04]  /*34f0*/  STS [R71], R38 ;  /* 0x0000002647007388 */ /* 0x000fe80000000800 */
        /* <DEDUP_REMOVED lines=8> */
[----:B------:R-:W-:Y:S01]  /*3580*/  STS [R89], R49 ;  /* 0x0000003159007388 */ /* 0x000fe20000000800 */
[----:B------:R-:W-:Y:S06]  /*3590*/  BAR.SYNC.DEFER_BLOCKING 0x0 ;  /* 0x0000000000007b1d */ /* 0x000fec0000010000 */
[----:B------:R-:W0:Y:S04]  /*35a0*/  LDS R6, [R51] ;  /* 0x0000000033067984 */ /* 0x000e280000000800 */
[----:B------:R-:W1:Y:S04]  /*35b0*/  LDS R7, [R51+0x400] ;  /* 0x0004000033077984 */ /* 0x000e680000000800 */
[----:B------:R-:W2:Y:S04]  /*35c0*/  LDS R8, [R51+0x800] ;  /* 0x0008000033087984 */ /* 0x000ea80000000800 */
[----:B------:R-:W-:Y:S04]  /*35d0*/  LDS R9, [R51+0xc00] ;  /* 0x000c000033097984 */ /* 0x000fe80000000800 */
[----:B------:R-:W-:Y:S04]  /*35e0*/  LDS R10, [R51+0x1000] ;  /* 0x00100000330a7984 */ /* 0x000fe80000000800 */
[----:B------:R-:W-:Y:S04]  /*35f0*/  LDS R11, [R51+0x1400] ;  /* 0x00140000330b7984 */ /* 0x000fe80000000800 */
[----:B------:R-:W-:Y:S04]  /*3600*/  LDS R29, [R51+0x1800] ;  /* 0x00180000331d7984 */ /* 0x000fe80000000800 */
[----:B------:R-:W-:Y:S04]  /*3610*/  LDS R30, [R51+0x1c00] ;  /* 0x001c0000331e7984 */ /* 0x000fe80000000800 */
[----:B------:R-:W-:Y:S04]  /*3620*/  LDS R31, [R51+0x2000] ;  /* 0x00200000331f7984 */ /* 0x000fe80000000800 */
[----:B------:R-:W-:Y:S04]  /*3630*/  LDS R32, [R51+0x2400] ;  /* 0x0024000033207984 */ /* 0x000fe80000000800 */
[----:B------:R-:W-:Y:S01]  /*3640*/  LDS R33, [R51+0x2800] ;  /* 0x0028000033217984 */ /* 0x000fe20000000800 */
[----:B0-----:R-:W-:-:S03]  /*3650*/  @!P3 ISETP.GT.AND P2, PT, R6, -0x1, PT ;  /* 0xffffffff0600b80c */ /* 0x001fc60003f44270 */
        /* <DEDUP_REMOVED lines=8> */
[----:B------:R-:W-:Y:S06]  /*36e0*/  BAR.SYNC.DEFER_BLOCKING 0x0 ;  /* 0x0000000000007b1d */ /* 0x000fec0000010000 */
[----:B-----5:R0:W-:Y:S04]  /*36f0*/  STS [R5], R2 ;  /* 0x0000000205007388 */ /* 0x0201e80000000800 */
[----:B------:R3:W-:Y:S04]  /*3700*/  STS [R55], R3 ;  /* 0x0000000337007388 */ /* 0x0007e80000000800 */
[----:B------:R4:W-:Y:S01]  /*3710*/  STS [R57], R12 ;  /* 0x0000000c39007388 */ /* 0x0009e20000000800 */
[C---:B0-----:R-:W-:Y:S01]  /*3720*/  VIADD R2, R0.reuse, 0x100 ;  /* 0x0000010000027836 */ /* 0x041fe20000000000 */
[----:B------:R-:W0:Y:S02]  /*3730*/  LDC.64 R4, c[0x0][0x398] ;  /* 0x0000e600ff047b82 */ /* 0x000e240000000a00 */
[----:B------:R-:W-:Y:S01]  /*3740*/  STS [R59], R13 ;  /* 0x0000000d3b007388 */ /* 0x000fe20000000800 */
[----:B---3--:R-:W-:Y:S01]  /*3750*/  VIADD R3, R0, 0x200 ;  /* 0x0000020000037836 */ /* 0x008fe20000000000 */
[----:B------:R-:W-:-:S02]  /*3760*/  ISETP.GE.U32.AND P4, PT, R2, UR5, PT ;  /* 0x0000000502007c0c */ /* 0x000fc4000bf86070 */
[----:B------:R3:W-:Y:S01]  /*3770*/  STS [R61], R14 ;  /* 0x0000000e3d007388 */ /* 0x0007e20000000800 */
[----:B----4-:R-:W-:Y:S01]  /*3780*/  VIADD R12, R0, 0x300 ;  /* 0x00000300000c7836 */ /* 0x010fe20000000000 */
[----:B------:R-:W-:Y:S02]  /*3790*/  ISETP.GE.U32.AND P5, PT, R3, UR5, PT ;  /* 0x0000000503007c0c */ /* 0x000fe4000bfa6070 */
[----:B------:R-:W-:Y:S01]  /*37a0*/  STS [R63], R15 ;  /* 0x0000000f3f007388 */ /* 0x000fe20000000800 */
[----:B------:R-:W4:Y:S01]  /*37b0*/  LDC.64 R2, c[0x0][0x388] ;  /* 0x0000e200ff027b82 */ /* 0x000f220000000a00 */
[----:B------:R-:W-:Y:S02]  /*37c0*/  ISETP.GE.U32.AND P6, PT, R12, UR5, PT ;  /* 0x000000050c007c0c */ /* 0x000fe4000bfc6070 */
[----:B------:R2:W-:Y:S01]  /*37d0*/  STS [R65], R16 ;  /* 0x0000001041007388 */ /* 0x0005e20000000800 */
[----:B---3--:R-:W-:-:S03]  /*37e0*/  LOP3.LUT R14, R0, 0x400, RZ, 0xfc, !PT ;  /* 0x00000400000e7812 */ /* 0x008fc600078efcff */
[----:B------:R-:W-:Y:S01]  /*37f0*/  STS [R67], R17 ;  /* 0x0000001143007388 */ /* 0x000fe20000000800 */
[----:B------:R-:W-:Y:S01]  /*3800*/  @!P4 IMAD.MOV.U32 R12, RZ, RZ, -0x1 ;  /* 0xffffffffff0cc424 */ /* 0x000fe200078e00ff */
[----:B-1----:R-:W-:Y:S02]  /*3810*/  @!P4 ISETP.GT.AND P1, PT, R7, -0x1, PT ;  /* 0xffffffff0700c80c */ /* 0x002fe40003f24270 */
[----:B------:R-:W-:Y:S01]  /*3820*/  STS [R69], R18 ;  /* 0x0000001245007388 */ /* 0x000fe20000000800 */
[----:B------:R-:W-:Y:S01]  /*3830*/  ISETP.GE.U32.AND P0, PT, R14, UR5, PT ;  /* 0x000000050e007c0c */ /* 0x000fe2000bf06070 */
[----:B------:R-:W-:Y:S01]  /*3840*/  VIADD R14, R0, 0x500 ;  /* 0x00000500000e7836 */ /* 0x000fe20000000000 */
[----:B------:R-:W-:Y:S01]  /*3850*/  @!P4 SEL R12, R12, 0x80000000, P1 ;  /* 0x800000000c0cc807 */ /* 0x000fe20000800000 */
[----:B------:R-:W-:Y:S01]  /*3860*/  STS [R71], R19 ;  /* 0x0000001347007388 */ /* 0x000fe20000000800 */
[----:B0-----:R-:W-:Y:S02]  /*3870*/  IMAD.WIDE.U32 R4, R0, 0x4, R4 ;  /* 0x0000000400047825 */ /* 0x001fe400078e0004 */
[----:B------:R-:W-:Y:S01]  /*3880*/  @!P4 LOP3.LUT R7, R12, R7, RZ, 0x3c, !PT ;  /* 0x000000070c07c212 */ /* 0x000fe200078e3cff */
[----:B------:R-:W-:Y:S01]  /*3890*/  STS [R73], R20 ;  /* 0x0000001449007388 */ /* 0x000fe20000000800 */
[----:B------:R-:W-:Y:S01]  /*38a0*/  ISETP.GE.U32.AND P1, PT, R14, UR5, PT ;  /* 0x000000050e007c0c */ /* 0x000fe2000bf26070 */
[----:B--2---:R-:W-:-:S02]  /*38b0*/  VIADD R16, R0, 0x600 ;  /* 0x0000060000107836 */ /* 0x004fc40000000000 */
[----:B------:R-:W-:Y:S01]  /*38c0*/  STS [R75], R21 ;  /* 0x000000154b007388 */ /* 0x000fe20000000800 */
[----:B----4-:R-:W-:-:S03]  /*38d0*/  IMAD.WIDE.U32 R2, R0, 0x4, R2 ;  /* 0x0000000400027825 */ /* 0x010fc600078e0002 */
[----:B------:R-:W-:Y:S01]  /*38e0*/  STS [R77], R22 ;  /* 0x000000164d007388 */ /* 0x000fe20000000800 */
[----:B------:R-:W-:-:S03]  /*38f0*/  @!P0 IMAD.MOV.U32 R12, RZ, RZ, -0x1 ;  /* 0xffffffffff0c8424 */ /* 0x000fc600078e00ff */
[----:B------:R0:W-:Y:S02]  /*3900*/  STS [R79], R23 ;  /* 0x000000174f007388 */ /* 0x0001e40000000800 */
[----:B------:R-:W-:Y:S02]  /*3910*/  @!P1 IMAD.MOV.U32 R14, RZ, RZ, -0x1 ;  /* 0xffffffffff0e9424 */ /* 0x000fe400078e00ff */
[----:B------:R-:W-:Y:S04]  /*3920*/  STS [R81], R24 ;  /* 0x0000001851007388 */ /* 0x000fe80000000800 */
[----:B------:R1:W-:Y:S01]  /*3930*/  STS [R83], R25 ;  /* 0x0000001953007388 */ /* 0x0003e20000000800 */
[----:B0-----:R-:W-:-:S03]  /*3940*/  @!P3 IMAD.MOV.U32 R23, RZ, RZ, -0x1 ;  /* 0xffffffffff17b424 */ /* 0x001fc600078e00ff */
[----:B------:R-:W-:Y:S02]  /*3950*/  STS [R85], R26 ;  /* 0x0000001a55007388 */ /* 0x000fe40000000800 */
[----:B------:R-:W-:Y:S02]  /*3960*/  @!P3 SEL R23, R23, 0x80000000, P2 ;  /* 0x800000001717b807 */ /* 0x000fe40001000000 */
[----:B------:R-:W-:Y:S01]  /*3970*/  STS [R87], R27 ;  /* 0x0000001b57007388 */ /* 0x000fe20000000800 */
[----:B------:R-:W-:Y:S01]  /*3980*/  @!P5 ISETP.GT.AND P2, PT, R8, -0x1, PT ;  /* 0xffffffff0800d80c */ /* 0x000fe20003f44270 */
[----:B-1----:R-:W-:Y:S01]  /*3990*/  @!P5 IMAD.MOV.U32 R25, RZ, RZ, -0x1 ;  /* 0xffffffffff19d424 */ /* 0x002fe200078e00ff */
[----:B------:R-:W-:Y:S01]  /*39a0*/  @!P3 LOP3.LUT R23, R23, R6, RZ, 0x3c, !PT ;  /* 0x000000061717b212 */ /* 0x000fe200078e3cff */
[----:B------:R-:W-:Y:S01]  /*39b0*/  STS [R89], R28 ;  /* 0x0000001c59007388 */ /* 0x000fe20000000800 */
[----:B------:R-:W-:Y:S02]  /*39c0*/  VIADD R6, R0, 0x700 ;  /* 0x0000070000067836 */ /* 0x000fe40000000000 */
[----:B------:R-:W-:Y:S01]  /*39d0*/  @!P5 SEL R25, R25, 0x80000000, P2 ;  /* 0x800000001919d807 */ /* 0x000fe20001000000 */
[----:B------:R-:W-:Y:S01]  /*39e0*/  BAR.SYNC.DEFER_BLOCKING 0x0 ;  /* 0x0000000000007b1d */ /* 0x000fe20000010000 */
[----:B------:R-:W-:-:S02]  /*39f0*/  ISETP.GE.U32.AND P2, PT, R16, UR5, PT ;  /* 0x0000000510007c0c */ /* 0x000fc4000bf46070 */
[----:B------:R-:W-:Y:S02]  /*3a00*/  @!P5 LOP3.LUT R25, R25, R8, RZ, 0x3c, !PT ;  /* 0x000000081919d212 */ /* 0x000fe400078e3cff */
[----:B------:R-:W-:Y:S01]  /*3a10*/  LOP3.LUT R8, R0, 0x800, RZ, 0xfc, !PT ;  /* 0x0000080000087812 */ /* 0x000fe200078efcff */
[----:B------:R-:W0:Y:S04]  /*3a20*/  @!P3 LDS R43, [R51] ;  /* 0x00000000332bb984 */ /* 0x000e280000000800 */
[----:B------:R-:W1:Y:S04]  /*3a30*/  LDS R13, [R51+0x400] ;  /* 0x00040000330d7984 */ /* 0x000e680000000800 */
[----:B------:R-:W2:Y:S04]  /*3a40*/  LDS R15, [R51+0x800] ;  /* 0x00080000330f7984 */ /* 0x000ea80000000800 */
[----:B------:R-:W3:Y:S04]  /*3a50*/  LDS R17, [R51+0xc00] ;  /* 0x000c000033117984 */ /* 0x000ee80000000800 */
[----:B------:R-:W4:Y:S04]  /*3a60*/  LDS R19, [R51+0x1000] ;  /* 0x0010000033137984 */ /* 0x000f280000000800 */
[----:B------:R-:W4:Y:S04]  /*3a70*/  LDS R21, [R51+0x1400] ;  /* 0x0014000033157984 */ /* 0x000f280000000800 */
[----:B------:R2:W-:Y:S04]  /*3a80*/  @!P3 STG.E desc[UR10][R2.64], R23 ;  /* 0x000000170200b986 */ /* 0x0005e8000c10190a */
[----:B0-----:R-:W-:Y:S01]  /*3a90*/  @!P3 STG.E desc[UR10][R4.64], R43 ;  /* 0x0000002b0400b986 */ /* 0x001fe2000c10190a */
[----:B------:R-:W-:Y:S01]  /*3aa0*/  ISETP.GE.U32.AND P3, PT, R6, UR5, PT ;  /* 0x0000000506007c0c */ /* 0x000fe2000bf66070 */
[----:B------:R-:W-:-:S02]  /*3ab0*/  @!P6 IMAD.MOV.U32 R6, RZ, RZ, -0x1 ;  /* 0xffffffffff06e424 */ /* 0x000fc400078e00ff */
[----:B------:R-:W-:Y:S04]  /*3ac0*/  @!P4 STG.E desc[UR10][R2.64+0x400], R7 ;  /* 0x000400070200c986 */ /* 0x000fe8000c10190a */
[----:B------:R-:W0:Y:S04]  /*3ad0*/  LDS R7, [R51+0x1800] ;  /* 0x0018000033077984 */ /* 0x000e280000000800 */
[----:B-1----:R-:W-:Y:S01]  /*3ae0*/  @!P4 STG.E desc[UR10][R4.64+0x400], R13 ;  /* 0x0004000d0400c986 */ /* 0x002fe2000c10190a */
[----:B------:R-:W-:-:S03]  /*3af0*/  @!P6 ISETP.GT.AND P4, PT, R9, -0x1, PT ;  /* 0xffffffff0900e80c */ /* 0x000fc60003f84270 */
[----:B------:R-:W-:Y:S01]  /*3b00*/  @!P5 STG.E desc[UR10][R2.64+0x800], R25 ;  /* 0x000800190200d986 */ /* 0x000fe2000c10190a */
[----:B------:R-:W-:Y:S02]  /*3b10*/  @!P6 SEL R6, R6, 0x80000000, P4 ;  /* 0x800000000606e807 */ /* 0x000fe40002000000 */
[----:B------:R-:W-:Y:S01]  /*3b20*/  ISETP.GE.U32.AND P4, PT, R8, UR5, PT ;  /* 0x0000000508007c0c */ /* 0x000fe2000bf86070 */
[----:B------:R-:W1:Y:S01]  /*3b30*/  LDS R13, [R51+0x1c00] ;  /* 0x001c0000330d7984 */ /* 0x000e620000000800 */
[----:B------:R-:W-:Y:S01]  /*3b40*/  @!P6 LOP3.LUT R9, R6, R9, RZ, 0x3c, !PT ;  /* 0x000000090609e212 */ /* 0x000fe200078e3cff */
[----:B------:R-:W-:Y:S02]  /*3b50*/  VIADD R8, R0, 0x900 ;  /* 0x0000090000087836 */ /* 0x000fe40000000000 */
[----:B--2---:R-:W-:Y:S01]  /*3b60*/  @!P5 STG.E desc[UR10][R4.64+0x800], R15 ;  /* 0x0008000f0400d986 */ /* 0x004fe2000c10190a */
[----:B------:R-:W-:-:S03]  /*3b70*/  @!P0 ISETP.GT.AND P5, PT, R10, -0x1, PT ;  /* 0xffffffff0a00880c */ /* 0x000fc60003fa4270 */
[----:B------:R-:W2:Y:S01]  /*3b80*/  LDS R15, [R51+0x2000] ;  /* 0x00200000330f7984 */ /* 0x000ea20000000800 */
[----:B------:R-:W-:Y:S01]  /*3b90*/  @!P0 SEL R23, R12, 0x80000000, P5 ;  /* 0x800000000c178807 */ /* 0x000fe20002800000 */
[----:B------:R-:W-:Y:S01]  /*3ba0*/  @!P3 IMAD.MOV.U32 R12, RZ, RZ, -0x1 ;  /* 0xffffffffff0cb424 */ /* 0x000fe200078e00ff */
[----:B------:R-:W-:Y:S01]  /*3bb0*/  @!P1 ISETP.GT.AND P5, PT, R11, -0x1, PT ;  /* 0xffffffff0b00980c */ /* 0x000fe20003fa4270 */
[----:B------:R-:W-:Y:S01]  /*3bc0*/  @!P6 STG.E desc[UR10][R2.64+0xc00], R9 ;  /* 0x000c00090200e986 */ /* 0x000fe2000c10190a */
[----:B------:R-:W-:Y:S02]  /*3bd0*/  @!P0 LOP3.LUT R23, R23, R10, RZ, 0x3c, !PT ;  /* 0x0000000a17178212 */ /* 0x000fe400078e3cff */
[----:B------:R-:W-:Y:S01]  /*3be0*/  @!P1 SEL R6, R14, 0x80000000, P5 ;  /* 0x800000000e069807 */ /* 0x000fe20002800000 */
[----:B------:R-:W2:Y:S01]  /*3bf0*/  LDS R9, [R51+0x2400] ;  /* 0x0024000033097984 */ /* 0x000ea20000000800 */
[----:B------:R-:W-:Y:S01]  /*3c00*/  ISETP.GE.U32.AND P5, PT, R8, UR5, PT ;  /* 0x0000000508007c0c */ /* 0x000fe2000bfa6070 */
[----:B------:R-:W-:Y:S01]  /*3c10*/  VIADD R8, R0, 0xa00 ;  /* 0x00000a0000087836 */ /* 0x000fe20000000000 */
[----:B------:R-:W-:Y:S01]  /*3c20*/  @!P1 LOP3.LUT R11, R6, R11, RZ, 0x3c, !PT ;  /* 0x0000000b060b9212 */ /* 0x000fe200078e3cff */
[----:B---3--:R-:W-:Y:S01]  /*3c30*/  @!P6 STG.E desc[UR10][R4.64+0xc00], R17 ;  /* 0x000c00110400e986 */ /* 0x008fe2000c10190a */
[----:B------:R-:W-:Y:S01]  /*3c40*/  @!P2 IMAD.MOV.U32 R6, RZ, RZ, -0x1 ;  /* 0xffffffffff06a424 */ /* 0x000fe200078e00ff */
[----:B------:R-:W-:Y:S01]  /*3c50*/  LOP3.LUT R10, R0, 0xc00, RZ, 0xfc, !PT ;  /* 0x00000c00000a7812 */ /* 0x000fe200078efcff */
[----:B------:R-:W-:Y:S01]  /*3c60*/  @!P4 IMAD.MOV.U32 R14, RZ, RZ, -0x1 ;  /* 0xffffffffff0ec424 */ /* 0x000fe200078e00ff */
[----:B------:R-:W-:Y:S01]  /*3c70*/  @!P0 STG.E desc[UR10][R2.64+0x1000], R23 ;  /* 0x0010001702008986 */ /* 0x000fe2000c10190a */
[----:B------:R-:W-:Y:S01]  /*3c80*/  ISETP.GE.U32.AND P6, PT, R8, UR5, PT ;  /* 0x0000000508007c0c */ /* 0x000fe2000bfc6070 */
[----:B------:R-:W-:-:S02]  /*3c90*/  VIADD R8, R0, 0xb00 ;  /* 0x00000b0000087836 */ /* 0x000fc40000000000 */
[----:B----4-:R3:W-:Y:S01]  /*3ca0*/  @!P0 STG.E desc[UR10][R4.64+0x1000], R19 ;  /* 0x0010001304008986 */ /* 0x0107e2000c10190a */
[----:B------:R-:W-:-:S03]  /*3cb0*/  @!P2 ISETP.GT.AND P0, PT, R29, -0x1, PT ;  /* 0xffffffff1d00a80c */ /* 0x000fc60003f04270 */
[----:B------:R-:W-:Y:S01]  /*3cc0*/  @!P1 STG.E desc[UR10][R2.64+0x1400], R11 ;  /* 0x0014000b02009986 */ /* 0x000fe2000c10190a */
[----:B------:R-:W-:Y:S02]  /*3cd0*/  @!P2 SEL R6, R6, 0x80000000, P0 ;  /* 0x800000000606a807 */ /* 0x000fe40000000000 */
[----:B------:R-:W-:Y:S01]  /*3ce0*/  @!P4 ISETP.GT.AND P0, PT, R31, -0x1, PT ;  /* 0xffffffff1f00c80c */ /* 0x000fe20003f04270 */
[----:B------:R-:W4:Y:S01]  /*3cf0*/  LDS R11, [R51+0x2800] ;  /* 0x00280000330b7984 */ /* 0x000f220000000800 */
[----:B------:R-:W-:Y:S02]  /*3d00*/  @!P2 LOP3.LUT R29, R6, R29, RZ, 0x3c, !PT ;  /* 0x0000001d061da212 */ /* 0x000fe400078e3cff */
[----:B------:R-:W-:Y:S01]  /*3d10*/  @!P4 SEL R6, R14, 0x80000000, P0 ;  /* 0x800000000e06c807 */ /* 0x000fe20000000000 */
[----:B------:R-:W-:Y:S01]  /*3d20*/  @!P1 STG.E desc[UR10][R4.64+0x1400], R21 ;  /* 0x0014001504009986 */ /* 0x000fe2000c10190a */
[----:B------:R-:W-:Y:S02]  /*3d30*/  @!P3 ISETP.GT.AND P1, PT, R30, -0x1, PT ;  /* 0xffffffff1e00b80c */ /* 0x000fe40003f24270 */
[----:B------:R-:W-:Y:S01]  /*3d40*/  @!P4 LOP3.LUT R31, R6, R31, RZ, 0x3c, !PT ;  /* 0x0000001f061fc212 */ /* 0x000fe200078e3cff */
[----:B------:R-:W4:Y:S01]  /*3d50*/  LDS R17, [R51+0x2c00] ;  /* 0x002c000033117984 */ /* 0x000f220000000800 */
[----:B---3--:R-:W-:Y:S01]  /*3d60*/  @!P3 SEL R19, R12, 0x80000000, P1 ;  /* 0x800000000c13b807 */ /* 0x008fe20000800000 */
[----:B------:R-:W-:Y:S01]  /*3d70*/  @!P5 IMAD.MOV.U32 R6, RZ, RZ, -0x1 ;  /* 0xffffffffff06d424 */ /* 0x000fe200078e00ff */
[----:B------:R-:W-:Y:S01]  /*3d80*/  ISETP.GE.U32.AND P1, PT, R8, UR5, PT ;  /* 0x0000000508007c0c */ /* 0x000fe2000bf26070 */
[----:B------:R-:W-:Y:S01]  /*3d90*/  @!P2 STG.E desc[UR10][R2.64+0x1800], R29 ;  /* 0x0018001d0200a986 */ /* 0x000fe2000c10190a */
[----:B------:R-:W-:Y:S01]  /*3da0*/  @!P3 LOP3.LUT R19, R19, R30, RZ, 0x3c, !PT ;  /* 0x0000001e1313b212 */ /* 0x000fe200078e3cff */
[----:B------:R-:W-:Y:S01]  /*3db0*/  @!P6 IMAD.MOV.U32 R12, RZ, RZ, -0x1 ;  /* 0xffffffffff0ce424 */ /* 0x000fe200078e00ff */
[----:B------:R-:W-:Y:S01]  /*3dc0*/  ISETP.GE.U32.AND P0, PT, R10, UR5, PT ;  /* 0x000000050a007c0c */ /* 0x000fe2000bf06070 */
[----:B0-----:R-:W-:Y:S01]  /*3dd0*/  @!P2 STG.E desc[UR10][R4.64+0x1800], R7 ;  /* 0x001800070400a986 */ /* 0x001fe2000c10190a */
[----:B------:R-:W-:-:S02]  /*3de0*/  VIADD R8, R0, 0xd00 ;  /* 0x00000d0000087836 */ /* 0x000fc40000000000 */
[----:B------:R-:W-:Y:S01]  /*3df0*/  VIADD R10, R0, 0xf00 ;  /* 0x00000f00000a7836 */ /* 0x000fe20000000000 */
[----:B------:R0:W-:Y:S02]  /*3e00*/  @!P3 STG.E desc[UR10][R2.64+0x1c00], R19 ;  /* 0x001c00130200b986 */ /* 0x0001e4000c10190a */
[----:B------:R-:W-:Y:S01]  /*3e10*/  ISETP.GE.U32.AND P2, PT, R8, UR5, PT ;  /* 0x0000000508007c0c */ /* 0x000fe2000bf46070 */
[----:B------:R-:W-:Y:S01]  /*3e20*/  VIADD R8, R0, 0xe00 ;  /* 0x00000e0000087836 */ /* 0x000fe20000000000 */
[----:B-1----:R1:W-:Y:S01]  /*3e30*/  @!P3 STG.E desc[UR10][R4.64+0x1c00], R13 ;  /* 0x001c000d0400b986 */ /* 0x0023e2000c10190a */
[----:B------:R-:W-:Y:S01]  /*3e40*/  @!P6 ISETP.GT.AND P3, PT, R33, -0x1, PT ;  /* 0xffffffff2100e80c */ /* 0x000fe20003f64270 */
[----:B------:R-:W-:Y:S02]  /*3e50*/  @!P1 IMAD.MOV.U32 R14, RZ, RZ, -0x1 ;  /* 0xffffffffff0e9424 */ /* 0x000fe400078e00ff */
[----:B------:R-:W-:Y:S04]  /*3e60*/  @!P4 STG.E desc[UR10][R2.64+0x2000], R31 ;  /* 0x0020001f0200c986 */ /* 0x000fe8000c10190a */
[----:B--2---:R2:W-:Y:S01]  /*3e70*/  @!P4 STG.E desc[UR10][R4.64+0x2000], R15 ;  /* 0x0020000f0400c986 */ /* 0x0045e2000c10190a */
[----:B------:R-:W-:-:S02]  /*3e80*/  @!P5 ISETP.GT.AND P4, PT, R32, -0x1, PT ;  /* 0xffffffff2000d80c */ /* 0x000fc40003f84270 */
[----:B0-----:R-:W-:Y:S02]  /*3e90*/  @!P2 IMAD.MOV.U32 R19, RZ, RZ, -0x1 ;  /* 0xffffffffff13a424 */ /* 0x001fe400078e00ff */
[----:B------:R-:W-:Y:S02]  /*3ea0*/  @!P5 SEL R7, R6, 0x80000000, P4 ;  /* 0x800000000607d807 */ /* 0x000fe40002000000 */
[----:B------:R-:W-:Y:S02]  /*3eb0*/  @!P1 ISETP.GT.AND P4, PT, R34, -0x1, PT ;  /* 0xffffffff2200980c */ /* 0x000fe40003f84270 */
[----:B-1----:R-:W-:Y:S02]  /*3ec0*/  @!P5 LOP3.LUT R13, R7, R32, RZ, 0x3c, !PT ;  /* 0x00000020070dd212 */ /* 0x002fe400078e3cff */
[----:B------:R-:W-:Y:S02]  /*3ed0*/  LOP3.LUT R7, R0, 0x1000, RZ, 0xfc, !PT ;  /* 0x0000100000077812 */ /* 0x000fe400078efcff */
[----:B------:R-:W-:Y:S01]  /*3ee0*/  @!P6 SEL R6, R12, 0x80000000, P3 ;  /* 0x800000000c06e807 */ /* 0x000fe20001800000 */
[----:B------:R-:W-:Y:S01]  /*3ef0*/  @!P5 STG.E desc[UR10][R2.64+0x2400], R13 ;  /* 0x0024000d0200d986 */ /* 0x000fe2000c10190a */
[----:B--2---:R-:W-:-:S02]  /*3f00*/  @!P1 SEL R15, R14, 0x80000000, P4 ;  /* 0x800000000e0f9807 */ /* 0x004fc40002000000 */
[----:B------:R-:W-:Y:S01]  /*3f10*/  @!P6 LOP3.LUT R33, R6, R33, RZ, 0x3c, !PT ;  /* 0x000000210621e212 */ /* 0x000fe200078e3cff */
[----:B------:R-:W-:Y:S01]  /*3f20*/  @!P5 STG.E desc[UR10][R4.64+0x2400], R9 ;  /* 0x002400090400d986 */ /* 0x000fe2000c10190a */
[----:B------:R-:W-:Y:S01]  /*3f30*/  ISETP.GE.U32.AND P5, PT, R7, UR5, PT ;  /* 0x0000000507007c0c */ /* 0x000fe2000bfa6070 */
[----:B------:R-:W-:Y:S01]  /*3f40*/  VIADD R6, R0, 0x1100 ;  /* 0x0000110000067836 */ /* 0x000fe20000000000 */
[----:B------:R-:W-:Y:S01]  /*3f50*/  @!P1 LOP3.LUT R15, R15, R34, RZ, 0x3c, !PT ;  /* 0x000000220f0f9212 */ /* 0x000fe200078e3cff */
[----:B------:R-:W0:Y:S01]  /*3f60*/  LDS R7, [R51+0x3000] ;  /* 0x0030000033077984 */ /* 0x000e220000000800 */
[----:B------:R-:W-:Y:S01]  /*3f70*/  ISETP.GE.U32.AND P3, PT, R8, UR5, PT ;  /* 0x0000000508007c0c */ /* 0x000fe2000bf66070 */
[----:B------:R-:W-:Y:S01]  /*3f80*/  VIADD R0, R0, 0x1200 ;  /* 0x0000120000007836 */ /* 0x000fe20000000000 */
[----:B------:R-:W-:Y:S01]  /*3f90*/  ISETP.GE.U32.AND P4, PT, R10, UR5, PT ;  /* 0x000000050a007c0c */ /* 0x000fe2000bf86070 */
[----:B------:R-:W1:Y:S04]  /*3fa0*/  LDS R9, [R51+0x3400] ;  /* 0x0034000033097984 */ /* 0x000e680000000800 */
[----:B------:R-:W-:Y:S02]  /*3fb0*/  @!P6 STG.E desc[UR10][R2.64+0x2800], R33 ;  /* 0x002800210200e986 */ /* 0x000fe4000c10190a */
[----:B------:R-:W-:-:S02]  /*3fc0*/  @!P5 IMAD.MOV.U32 R10, RZ, RZ, -0x1 ;  /* 0xffffffffff0ad424 */ /* 0x000fc400078e00ff */
[----:B------:R-:W2:Y:S02]  /*3fd0*/  LDS R13, [R51+0x3800] ;  /* 0x00380000330d7984 */ /* 0x000ea40000000800 */
[----:B------:R-:W-:Y:S02]  /*3fe0*/  @!P3 IMAD.MOV.U32 R8, RZ, RZ, -0x1 ;  /* 0xffffffffff08b424 */ /* 0x000fe400078e00ff */
[----:B----4-:R-:W-:Y:S01]  /*3ff0*/  @!P6 STG.E desc[UR10][R4.64+0x2800], R11 ;  /* 0x0028000b0400e986 */ /* 0x010fe2000c10190a */
[----:B------:R-:W-:Y:S01]  /*4000*/  ISETP.GE.U32.AND P6, PT, R6, UR5, PT ;  /* 0x0000000506007c0c */ /* 0x000fe2000bfc6070 */
[----:B------:R-:W-:Y:S02]  /*4010*/  @!P0 IMAD.MOV.U32 R6, RZ, RZ, -0x1 ;  /* 0xffffffffff068424 */ /* 0x000fe400078e00ff */
[----:B------:R-:W-:Y:S01]  /*4020*/  @!P1 STG.E desc[UR10][R2.64+0x2c00], R15 ;  /* 0x002c000f02009986 */ /* 0x000fe2000c10190a */
[----:B------:R-:W-:-:S03]  /*4030*/  @!P4 IMAD.MOV.U32 R21, RZ, RZ, -0x1 ;  /* 0xffffffffff15c424 */ /* 0x000fc600078e00ff */
[----:B------:R-:W3:Y:S04]  /*4040*/  LDS R11, [R51+0x3c00] ;  /* 0x003c0000330b7984 */ /* 0x000ee80000000800 */
[----:B------:R-:W-:Y:S01]  /*4050*/  @!P1 STG.E desc[UR10][R4.64+0x2c00], R17 ;  /* 0x002c001104009986 */ /* 0x000fe2000c10190a */
[----:B------:R-:W-:Y:S01]  /*4060*/  @!P0 ISETP.GT.AND P1, PT, R35, -0x1, PT ;  /* 0xffffffff2300880c */ /* 0x000fe20003f24270 */
[----:B------:R-:W-:Y:S02]  /*4070*/  @!P6 IMAD.MOV.U32 R23, RZ, RZ, -0x1 ;  /* 0xffffffffff17e424 */ /* 0x000fe400078e00ff */
[----:B------:R-:W4:Y:S01]  /*4080*/  LDS R15, [R51+0x4000] ;  /* 0x00400000330f7984 */ /* 0x000f220000000800 */
[----:B------:R-:W-:Y:S02]  /*4090*/  @!P0 SEL R6, R6, 0x80000000, P1 ;  /* 0x8000000006068807 */ /* 0x000fe40000800000 */
[----:B------:R-:W-:Y:S01]  /*40a0*/  @!P2 ISETP.GT.AND P1, PT, R36, -0x1, PT ;  /* 0xffffffff2400a80c */ /* 0x000fe20003f24270 */
[----:B------:R-:W4:Y:S01]  /*40b0*/  LDS R17, [R51+0x4400] ;  /* 0x0044000033117984 */ /* 0x000f220000000800 */
[----:B------:R-:W-:-:S02]  /*40c0*/  @!P0 LOP3.LUT R35, R6, R35, RZ, 0x3c, !PT ;  /* 0x0000002306238212 */ /* 0x000fc400078e3cff */
[----:B------:R-:W-:Y:S02]  /*40d0*/  @!P2 SEL R19, R19, 0x80000000, P1 ;  /* 0x800000001313a807 */ /* 0x000fe40000800000 */
[----:B------:R-:W-:Y:S01]  /*40e0*/  @!P3 ISETP.GT.AND P1, PT, R37, -0x1, PT ;  /* 0xffffffff2500b80c */ /* 0x000fe20003f24270 */
[----:B------:R1:W-:Y:S01]  /*40f0*/  @!P0 STG.E desc[UR10][R2.64+0x3000], R35 ;  /* 0x0030002302008986 */ /* 0x0003e2000c10190a */
[----:B------:R-:W-:Y:S02]  /*4100*/  @!P2 LOP3.LUT R19, R19, R36, RZ, 0x3c, !PT ;  /* 0x000000241313a212 */ /* 0x000fe400078e3cff */
[----:B------:R-:W-:Y:S01]  /*4110*/  @!P3 SEL R8, R8, 0x80000000, P1 ;  /* 0x800000000808b807 */ /* 0x000fe20000800000 */
[----:B0-----:R0:W-:Y:S01]  /*4120*/  @!P0 STG.E desc[UR10][R4.64+0x3000], R7 ;  /* 0x0030000704008986 */ /* 0x0011e2000c10190a */
[----:B------:R-:W-:Y:S02]  /*4130*/  @!P4 ISETP.GT.AND P1, PT, R38, -0x1, PT ;  /* 0xffffffff2600c80c */ /* 0x000fe40003f24270 */
[----:B------:R-:W-:Y:S01]  /*4140*/  @!P3 LOP3.LUT R37, R8, R37, RZ, 0x3c, !PT ;  /* 0x000000250825b212 */ /* 0x000fe200078e3cff */
[----:B------:R0:W-:Y:S01]  /*4150*/  @!P2 STG.E desc[UR10][R2.64+0x3400], R19 ;  /* 0x003400130200a986 */ /* 0x0001e2000c10190a */
[----:B------:R-:W-:-:S02]  /*4160*/  @!P4 SEL R21, R21, 0x80000000, P1 ;  /* 0x800000001515c807 */ /* 0x000fc40000800000 */
[----:B------:R-:W-:Y:S01]  /*4170*/  @!P5 ISETP.GT.AND P1, PT, R39, -0x1, PT ;  /* 0xffffffff2700d80c */ /* 0x000fe20003f24270 */
[----:B-1----:R0:W-:Y:S01]  /*4180*/  @!P2 STG.E desc[UR10][R4.64+0x3400], R9 ;  /* 0x003400090400a986 */ /* 0x0021e2000c10190a */
[----:B------:R-:W-:Y:S02]  /*4190*/  @!P4 LOP3.LUT R21, R21, R38, RZ, 0x3c, !PT ;  /* 0x000000261515c212 */ /* 0x000fe400078e3cff */
[----:B------:R-:W-:Y:S01]  /*41a0*/  @!P5 SEL R10, R10, 0x80000000, P1 ;  /* 0x800000000a0ad807 */ /* 0x000fe20000800000 */
[----:B------:R0:W-:Y:S01]  /*41b0*/  @!P3 STG.E desc[UR10][R2.64+0x3800], R37 ;  /* 0x003800250200b986 */ /* 0x0001e2000c10190a */
[----:B------:R-:W-:Y:S02]  /*41c0*/  @!P6 ISETP.GT.AND P1, PT, R40, -0x1, PT ;  /* 0xffffffff2800e80c */ /* 0x000fe40003f24270 */
[----:B------:R-:W-:Y:S01]  /*41d0*/  @!P5 LOP3.LUT R39, R10, R39, RZ, 0x3c, !PT ;  /* 0x000000270a27d212 */ /* 0x000fe200078e3cff */
[----:B--2---:R0:W-:Y:S01]  /*41e0*/  @!P3 STG.E desc[UR10][R4.64+0x3800], R13 ;  /* 0x0038000d0400b986 */ /* 0x0041e2000c10190a */
[----:B------:R-:W-:-:S02]  /*41f0*/  @!P6 SEL R23, R23, 0x80000000, P1 ;  /* 0x800000001717e807 */ /* 0x000fc40000800000 */
[----:B------:R-:W-:Y:S01]  /*4200*/  ISETP.GE.U32.AND P1, PT, R0, UR5, PT ;  /* 0x0000000500007c0c */ /* 0x000fe2000bf26070 */
[----:B------:R0:W-:Y:S01]  /*4210*/  @!P4 STG.E desc[UR10][R2.64+0x3c00], R21 ;  /* 0x003c00150200c986 */ /* 0x0001e2000c10190a */
[----:B------:R-:W-:-:S03]  /*4220*/  @!P6 LOP3.LUT R23, R23, R40, RZ, 0x3c, !PT ;  /* 0x000000281717e212 */ /* 0x000fc600078e3cff */
[----:B---3--:R0:W-:Y:S04]  /*4230*/  @!P4 STG.E desc[UR10][R4.64+0x3c00], R11 ;  /* 0x003c000b0400c986 */ /* 0x0081e8000c10190a */
[----:B------:R0:W-:Y:S04]  /*4240*/  @!P5 STG.E desc[UR10][R2.64+0x4000], R39 ;  /* 0x004000270200d986 */ /* 0x0001e8000c10190a */
[----:B----4-:R0:W-:Y:S04]  /*4250*/  @!P5 STG.E desc[UR10][R4.64+0x4000], R15 ;  /* 0x0040000f0400d986 */ /* 0x0101e8000c10190a */
[----:B------:R0:W-:Y:S04]  /*4260*/  @!P6 STG.E desc[UR10][R2.64+0x4400], R23 ;  /* 0x004400170200e986 */ /* 0x0001e8000c10190a */
[----:B------:R0:W-:Y:S01]  /*4270*/  @!P6 STG.E desc[UR10][R4.64+0x4400], R17 ;  /* 0x004400110400e986 */ /* 0x0001e2000c10190a */
[----:B------:R-:W-:Y:S05]  /*4280*/  @P1 EXIT ;  /* 0x000000000000194d */ /* 0x000fea0003800000 */
[----:B------:R-:W1:Y:S01]  /*4290*/  LDS R51, [R51+0x4800] ;  /* 0x0048000033337984 */ /* 0x000e620000000800 */
[----:B------:R-:W-:Y:S01]  /*42a0*/  IMAD.MOV.U32 R0, RZ, RZ, -0x1 ;  /* 0xffffffffff007424 */ /* 0x000fe200078e00ff */
[----:B------:R-:W-:-:S04]  /*42b0*/  ISETP.GT.AND P0, PT, R41, -0x1, PT ;  /* 0xffffffff2900780c */ /* 0x000fc80003f04270 */
[----:B------:R-:W-:-:S04]  /*42c0*/  SEL R0, R0, 0x80000000, P0 ;  /* 0x8000000000007807 */ /* 0x000fc80000000000 */
[----:B------:R-:W-:-:S05]  /*42d0*/  LOP3.LUT R41, R0, R41, RZ, 0x3c, !PT ;  /* 0x0000002900297212 */ /* 0x000fca00078e3cff */
[----:B------:R-:W-:Y:S04]  /*42e0*/  STG.E desc[UR10][R2.64+0x4800], R41 ;  /* 0x0048002902007986 */ /* 0x000fe8000c10190a */
[----:B-1----:R-:W-:Y:S01]  /*42f0*/  STG.E desc[UR10][R4.64+0x4800], R51 ;  /* 0x0048003304007986 */ /* 0x002fe2000c10190a */
[----:B------:R-:W-:Y:S05]  /*4300*/  EXIT ;  /* 0x000000000000794d */ /* 0x000fea0003800000 */
.L_x_614:
        /* <DEDUP_REMOVED lines=15> */
.L_x_1341:


//--------------------- .text._ZN3cub18CUB_300001_SM_10006detail10radix_sort29DeviceRadixSortOnesweepKernelINS1_5radix10policy_hubIfijE10Policy1000ELNS0_9SortOrderE0EfijiiNS1_21identity_decomposer_tEEEvPT5_SB_PT3_PKSC_PT1_PKSG_PT2_PKSK_T4_iiT6_ --------------------------
	.section	.text._ZN3cub18CUB_300001_SM_10006detail10radix_sort29DeviceRadixSortOnesweepKernelINS1_5radix10policy_hubIfijE10Policy1000ELNS0_9SortOrderE0EfijiiNS1_21identity_decomposer_tEEEvPT5_SB_PT3_PKSC_PT1_PKSG_PT2_PKSK_T4_iiT6_,"ax",@progbits
	.align	128
        .global         _ZN3cub18CUB_300001_SM_10006detail10radix_sort29DeviceRadixSortOnesweepKernelINS1_5radix10policy_hubIfijE10Policy1000ELNS0_9SortOrderE0EfijiiNS1_21identity_decomposer_tEEEvPT5_SB_PT3_PKSC_PT1_PKSG_PT2_PKSK_T4_iiT6_
        .type           _ZN3cub18CUB_300001_SM_10006detail10radix_sort29DeviceRadixSortOnesweepKernelINS1_5radix10policy_hubIfijE10Policy1000ELNS0_9SortOrderE0EfijiiNS1_21identity_decomposer_tEEEvPT5_SB_PT3_PKSC_PT1_PKSG_PT2_PKSK_T4_iiT6_,@function
        .size           _ZN3cub18CUB_300001_SM_10006detail10radix_sort29DeviceRadixSortOnesweepKernelINS1_5radix10policy_hubIfijE10Policy1000ELNS0_9SortOrderE0EfijiiNS1_21identity_decomposer_tEEEvPT5_SB_PT3_PKSC_PT1_PKSG_PT2_PKSK_T4_iiT6_,(.L_x_1342 - _ZN3cub18CUB_300001_SM_10006detail10radix_sort29DeviceRadixSortOnesweepKernelINS1_5radix10policy_hubIfijE10Policy1000ELNS0_9SortOrderE0EfijiiNS1_21identity_decomposer_tEEEvPT5_SB_PT3_PKSC_PT1_PKSG_PT2_PKSK_T4_iiT6_)
        .other          _ZN3cub18CUB_300001_SM_10006detail10radix_sort29DeviceRadixSortOnesweepKernelINS1_5radix10policy_hubIfijE10Policy1000ELNS0_9SortOrderE0EfijiiNS1_21identity_decomposer_tEEEvPT5_SB_PT3_PKSC_PT1_PKSG_PT2_PKSK_T4_iiT6_,@"STO_CUDA_ENTRY STV_DEFAULT"
_ZN3cub18CUB_300001_SM_10006detail10radix_sort29DeviceRadixSortOnesweepKernelINS1_5radix10policy_hubIfijE10Policy1000ELNS0_9SortOrderE0EfijiiNS1_21identity_decomposer_tEEEvPT5_SB_PT3_PKSC_PT1_PKSG_PT2_PKSK_T4_iiT6_:
.text._ZN3cub18CUB_300001_SM_10006detail10radix_sort29DeviceRadixSortOnesweepKernelINS1_5radix10policy_hubIfijE10Policy1000ELNS0_9SortOrderE0EfijiiNS1_21identity_decomposer_tEEEvPT5_SB_PT3_PKSC_PT1_PKSG_PT2_PKSK_T4_iiT6_:
[----:B------:R-:W0:Y:S01]  /*0000*/  LDC R1, c[0x0][0x37c] ;  /* 0x0000df00ff017b82 */ /* 0x000e220000000800 */
[----:B------:R-:W1:Y:S01]  /*0010*/  S2R R35, SR_TID.X ;  /* 0x0000000000237919 */ /* 0x000e620000002100 */
[----:B------:R-:W-:Y:S01]  /*0020*/  MOV R73, 0x400 ;  /* 0x0000040000497802 */ /* 0x000fe20000000f00 */
[----:B------:R-:W2:Y:S01]  /*0030*/  LDCU.64 UR6, c[0x0][0x358] ;  /* 0x00006b00ff0677ac */ /* 0x000ea20008000a00 */
[----:B------:R-:W-:Y:S01]  /*0040*/  BSSY.RECONVERGENT B0, `(.L_x_615) ;  /* 0x000000d000007945 */ /* 0x000fe20003800200 */
[----:B------:R-:W3:Y:S01]  /*0050*/  S2R R0, SR_CgaCtaId ;  /* 0x0000000000007919 */ /* 0x000ee20000008800 */
[----:B0-----:R-:W-:Y:S01]  /*0060*/  VIADD R1, R1, 0xffffffe8 ;  /* 0xffffffe801017836 */ /* 0x001fe20000000000 */
[----:B-1----:R-:W-:Y:S02]  /*0070*/  ISETP.NE.AND P0, PT, R35, RZ, PT ;  /* 0x000000ff2300720c */ /* 0x002fe40003f05270 */
[----:B---3--:R-:W-:-:S11]  /*0080*/  LEA R73, R0, R73, 0x18 ;  /* 0x0000004900497211 */ /* 0x008fd600078ec0ff */
[----:B--2---:R-:W-:Y:S05]  /*0090*/  @P0 BRA `(.L_x_616) ;  /* 0x00000000001c0947 */ /* 0x004fea0003800000 */
[----:B------:R-:W0:Y:S01]  /*00a0*/  LDC.64 R2, c[0x0][0x388] ;  /* 0x0000e200ff027b82 */ /* 0x000e220000000a00 */
[----:B------:R-:W-:-:S05]  /*00b0*/  IMAD.MOV.U32 R5, RZ, RZ, 0x1 ;  /* 0x00000001ff057424 */ /* 0x000fca00078e00ff */
[----:B0-----:R-:W2:Y:S02]  /*00c0*/  ATOMG.E.ADD.STRONG.GPU PT, R2, desc[UR6][R2.64], R5 ;  /* 0x80000005020279a8 */ /* 0x001ea400081ef106 */
[----:B------:R-:W0:Y:S01]  /*00d0*/  S2UR UR5, SR_CgaCtaId ;  /* 0x00000000000579c3 */ /* 0x000e220000008800 */
[----:B------:R-:W-:Y:S02]  /*00e0*/  UMOV UR4, 0x400 ;  /* 0x0000040000047882 */ /* 0x000fe40000000000 */
[----:B0-----:R-:W-:-:S09]  /*00f0*/  ULEA UR4, UR5, UR4, 0x18 ;  /* 0x0000000405047291 */ /* 0x001fd2000f8ec0ff */
[----:B--2---:R0:W-:Y:S03]  /*0100*/  STS [UR4+0x8a00], R2 ;  /* 0x008a0002ff007988 */ /* 0x0041e60008000804 */
.L_x_616:
[----:B------:R-:W-:Y:S05]  /*0110*/  BSYNC.RECONVERGENT B0 ;  /* 0x0000000000007941 */ /* 0x000fea0003800200 */
.L_x_615:
        /* <DEDUP_REMOVED lines=9> */
[----:B------:R-:W1:Y:S01]  /*01b0*/  LDCU.64 UR4, c[0x0][0x3a8] ;  /* 0x00007500ff0477ac */ /* 0x000e620008000a00 */
[C---:B------:R-:W-:Y:S02]  /*01c0*/  LOP3.LUT R70, R35.reuse, 0x1f, RZ, 0xc0, !PT ;  /* 0x0000001f23467812 */ /* 0x040fe400078ec0ff */
[----:B------:R-:W-:-:S05]  /*01d0*/  LOP3.LUT R3, R35, 0x3e0, RZ, 0xc0, !PT ;  /* 0x000003e023037812 */ /* 0x000fca00078ec0ff */
[----:B------:R-:W-:-:S05]  /*01e0*/  IMAD R70, R3, 0x17, R70 ;  /* 0x0000001703467824 */ /* 0x000fca00078e0246 */
[----:B------:R-:W-:-:S05]  /*01f0*/  IADD3 R3, P0, PT, R71, R70, RZ ;  /* 0x0000004647037210 */ /* 0x000fca0007f1e0ff */
[----:B0-----:R-:W-:Y:S01]  /*0200*/  IMAD.X R2, RZ, RZ, RZ, P0 ;  /* 0x000000ffff027224 */ /* 0x001fe200000e06ff */
        /* <DEDUP_REMOVED lines=26> */
.L_x_617:
[----:B------:R-:W1:Y:S01]  /*03b0*/  LDCU.64 UR8, c[0x0][0x3a8] ;  /* 0x00007500ff0877ac */ /* 0x000e620008000a00 */
[C---:B------:R-:W-:Y:S01]  /*03c0*/  LOP3.LUT R70, R35.reuse, 0x1f, RZ, 0xc0, !PT ;  /* 0x0000001f23467812 */ /* 0x040fe200078ec0ff */
[----:B------:R-:W-:Y:S01]  /*03d0*/  IMAD.MOV.U32 R69, RZ, RZ, 0x7fffffff ;  /* 0x7fffffffff457424 */ /* 0x000fe200078e00ff */
[----:B------:R-:W-:Y:S02]  /*03e0*/  LOP3.LUT R3, R35, 0x3e0, RZ, 0xc0, !PT ;  /* 0x000003e023037812 */ /* 0x000fe400078ec0ff */
[----:B------:R-:W-:-:S03]  /*03f0*/  IADD3 R9, PT, PT, -R71, UR4, RZ ;  /* 0x0000000447097c10 */ /* 0x000fc6000fffe1ff */
[----:B------:R-:W-:-:S04]  /*0400*/  IMAD R70, R3, 0x17, R70 ;  /* 0x0000001703467824 */ /* 0x000fc800078e0246 */
[C---:B0-----:R-:W-:Y:S01]  /*0410*/  VIADD R2, R70.reuse, 0x20 ;  /* 0x0000002046027836 */ /* 0x041fe20000000000 */
[----:B------:R-:W-:Y:S01]  /*0420*/  IADD3 R3, P2, PT, R71, R70, RZ ;  /* 0x0000004647037210 */ /* 0x000fe20007f5e0ff */
[C---:B------:R-:W-:Y:S01]  /*0430*/  VIADD R4, R70.reuse, 0x40 ;  /* 0x0000004046047836 */ /* 0x040fe20000000000 */
[CC--:B------:R-:W-:Y:S01]  /*0440*/  ISETP.GE.AND P6, PT, R70.reuse, R9.reuse, PT ;  /* 0x000000094600720c */ /* 0x0c0fe20003fc6270 */
[----:B------:R-:W-:Y:S01]  /*0450*/  VIADD R8, R70, 0x60 ;  /* 0x0000006046087836 */ /* 0x000fe20000000000 */
[-C--:B------:R-:W-:Y:S01]  /*0460*/  ISETP.GE.AND P0, PT, R2, R9.reuse, PT ;  /* 0x000000090200720c */ /* 0x080fe20003f06270 */
[----:B------:R-:W-:Y:S01]  /*0470*/  IMAD.X R2, RZ, RZ, RZ, P2 ;  /* 0x000000ffff027224 */ /* 0x000fe200010e06ff */
[-C--:B------:R-:W-:Y:S01]  /*0480*/  ISETP.GE.AND P1, PT, R4, R9.reuse, PT ;  /* 0x000000090400720c */ /* 0x080fe20003f26270 */
[----:B------:R-:W-:Y:S01]  /*0490*/  VIADD R10, R70, 0x80 ;  /* 0x00000080460a7836 */ /* 0x000fe20000000000 */
[-C--:B------:R-:W-:Y:S01]  /*04a0*/  ISETP.GE.AND P2, PT, R8, R9.reuse, PT ;  /* 0x000000090800720c */ /* 0x080fe20003f46270 */
[----:B------:R-:W-:Y:S01]  /*04b0*/  VIADD R8, R70, 0xa0 ;  /* 0x000000a046087836 */ /* 0x000fe20000000000 */
[C---:B-1----:R-:W-:Y:S01]  /*04c0*/  LEA R4, P4, R3.reuse, UR8, 0x2 ;  /* 0x0000000803047c11 */ /* 0x042fe2000f8810ff */
[----:B------:R-:W-:Y:S01]  /*04d0*/  IMAD.MOV.U32 R68, RZ, RZ, 0x7fffffff ;  /* 0x7fffffffff447424 */ /* 0x000fe200078e00ff */
[----:B------:R-:W-:Y:S01]  /*04e0*/  ISETP.GE.AND P3, PT, R10, R9, PT ;  /* 0x000000090a00720c */ /* 0x000fe20003f66270 */
[----:B------:R-:W-:Y:S01]  /*04f0*/  VIADD R10, R70, 0xc0 ;  /* 0x000000c0460a7836 */ /* 0x000fe20000000000 */
[----:B------:R-:W-:-:S02]  /*0500*/  LEA.HI.X R5, R3, UR9, R2, 0x2, P4 ;  /* 0x0000000903057c11 */ /* 0x000fc4000a0f1402 */
[-C--:B------:R-:W-:Y:S01]  /*0510*/  ISETP.GE.AND P4, PT, R8, R9.reuse, PT ;  /* 0x000000090800720c */ /* 0x080fe20003f86270 */
[----:B------:R-:W-:Y:S01]  /*0520*/  VIADD R8, R70, 0xe0 ;  /* 0x000000e046087836 */ /* 0x000fe20000000000 */
[-C--:B------:R-:W-:Y:S01]  /*0530*/  ISETP.GE.AND P5, PT, R10, R9.reuse, PT ;  /* 0x000000090a00720c */ /* 0x080fe20003fa6270 */
[----:B------:R1:W5:Y:S01]  /*0540*/  @!P6 LDG.E R69, desc[UR6][R4.64] ;  /* 0x000000060445e981 */ /* 0x000362000c1e1900 */
[----:B------:R-:W-:Y:S02]  /*0550*/  IMAD.MOV.U32 R66, RZ, RZ, 0x7fffffff ;  /* 0x7fffffffff427424 */ /* 0x000fe400078e00ff */
[-C--:B------:R-:W-:Y:S01]  /*0560*/  ISETP.GE.AND P6, PT, R8, R9.reuse, PT ;  /* 0x000000090800720c */ /* 0x080fe20003fc6270 */
[----:B------:R-:W-:Y:S01]  /*0570*/  VIADD R8, R70, 0x100 ;  /* 0x0000010046087836 */ /* 0x000fe20000000000 */
[----:B------:R1:W5:Y:S01]  /*0580*/  @!P0 LDG.E R68, desc[UR6][R4.64+0x80] ;  /* 0x0000800604448981 */ /* 0x000362000c1e1900 */
[----:B------:R-:W-:Y:S02]  /*0590*/  IMAD.MOV.U32 R65, RZ, RZ, 0x7fffffff ;  /* 0x7fffffffff417424 */ /* 0x000fe400078e00ff */
[----:B------:R-:W-:Y:S01]  /*05a0*/  IMAD.MOV.U32 R67, RZ, RZ, 0x7fffffff ;  /* 0x7fffffffff437424 */ /* 0x000fe200078e00ff */
[----:B------:R-:W-:Y:S01]  /*05b0*/  ISETP.GE.AND P0, PT, R8, R9, PT ;  /* 0x000000090800720c */ /* 0x000fe20003f06270 */
[C---:B------:R-:W-:Y:S01]  /*05c0*/  VIADD R8, R70.reuse, 0x140 ;  /* 0x0000014046087836 */ /* 0x040fe20000000000 */
[----:B------:R1:W5:Y:S01]  /*05d0*/  @!P2 LDG.E R66, desc[UR6][R4.64+0x180] ;  /* 0x000180060442a981 */ /* 0x000362000c1e1900 */
[----:B------:R-:W-:-:S03]  /*05e0*/  VIADD R10, R70, 0x120 ;  /* 0x00000120460a7836 */ /* 0x000fc60000000000 */
[----:B------:R-:W-:Y:S01]  /*05f0*/  ISETP.GE.AND P2, PT, R8, R9, PT ;  /* 0x000000090800720c */ /* 0x000fe20003f46270 */
[----:B------:R-:W-:Y:S01]  /*0600*/  VIADD R8, R70, 0x160 ;  /* 0x0000016046087836 */ /* 0x000fe20000000000 */
[----:B------:R1:W5:Y:S01]  /*0610*/  @!P3 LDG.E R65, desc[UR6][R4.64+0x200] ;  /* 0x000200060441b981 */ /* 0x000362000c1e1900 */
[----:B------:R-:W-:-:S03]  /*0620*/  IMAD.MOV.U32 R63, RZ, RZ, 0x7fffffff ;  /* 0x7fffffffff3f7424 */ /* 0x000fc600078e00ff */
[-C--:B------:R-:W-:Y:S01]  /*0630*/  ISETP.GE.AND P3, PT, R8, R9.reuse, PT ;  /* 0x000000090800720c */ /* 0x080fe20003f66270 */
[----:B------:R-:W-:Y:S01]  /*0640*/  VIADD R8, R70, 0x1a0 ;  /* 0x000001a046087836 */ /* 0x000fe20000000000 */
[----:B------:R1:W5:Y:S01]  /*0650*/  @!P1 LDG.E R67, desc[UR6][R4.64+0x100] ;  /* 0x0001000604439981 */ /* 0x000362000c1e1900 */
[-C--:B------:R-:W-:Y:S01]  /*0660*/  ISETP.GE.AND P1, PT, R10, R9.reuse, PT ;  /* 0x000000090a00720c */ /* 0x080fe20003f26270 */
[----:B------:R-:W-:Y:S02]  /*0670*/  IMAD.MOV.U32 R62, RZ, RZ, 0x7fffffff ;  /* 0x7fffffffff3e7424 */ /* 0x000fe400078e00ff */
[----:B------:R1:W5:Y:S01]  /*0680*/  @!P5 LDG.E R63, desc[UR6][R4.64+0x300] ;  /* 0x00030006043fd981 */ /* 0x000362000c1e1900 */
[-C--:B------:R-:W-:Y:S01]  /*0690*/  ISETP.GE.AND P5, PT, R8, R9.reuse, PT ;  /* 0x000000090800720c */ /* 0x080fe20003fa6270 */
[C---:B------:R-:W-:Y:S02]  /*06a0*/  VIADD R8, R70.reuse, 0x1c0 ;  /* 0x000001c046087836 */ /* 0x040fe40000000000 */
[----:B------:R-:W-:Y:S01]  /*06b0*/  IMAD.MOV.U32 R64, RZ, RZ, 0x7fffffff ;  /* 0x7fffffffff407424 */ /* 0x000fe200078e00ff */
[----:B------:R1:W5:Y:S01]  /*06c0*/  @!P6 LDG.E R62, desc[UR6][R4.64+0x380] ;  /* 0x00038006043ee981 */ /* 0x000362000c1e1900 */
[----:B------:R-:W-:Y:S01]  /*06d0*/  VIADD R10, R70, 0x180 ;  /* 0x00000180460a7836 */ /* 0x000fe20000000000 */
[----:B------:R-:W-:Y:S01]  /*06e0*/  ISETP.GE.AND P6, PT, R8, R9, PT ;  /* 0x000000090800720c */ /* 0x000fe20003fc6270 */
[----:B------:R-:W-:-:S02]  /*06f0*/  IMAD.MOV.U32 R60, RZ, RZ, 0x7fffffff ;  /* 0x7fffffffff3c7424 */ /* 0x000fc400078e00ff */
        /* <DEDUP_REMOVED lines=17> */
[----:B------:R-:W-:Y:S01]  /*0810*/  IMAD.MOV.U32 R56, RZ, RZ, 0x7fffffff ;  /* 0x7fffffffff387424 */ /* 0x000fe200078e00ff */
[----:B------:R-:W-:Y:S01]  /*0820*/  ISETP.GE.AND P4, PT, R8, R9, PT ;  /* 0x000000090800720c */ /* 0x000fe20003f86270 */
[C---:B------:R-:W-:Y:S01]  /*0830*/  VIADD R10, R70.reuse, 0x240 ;  /* 0x00000240460a7836 */ /* 0x040fe20000000000 */
[----:B------:R1:W5:Y:S01]  /*0840*/  @!P3 LDG.E R58, desc[UR6][R4.64+0x580] ;  /* 0x00058006043ab981 */ /* 0x000362000c1e1900 */
[----:B------:R-:W-:-:S02]  /*0850*/  VIADD R8, R70, 0x280 ;  /* 0x0000028046087836 */ /* 0x000fc40000000000 */
[----:B------:R-:W-:Y:S01]  /*0860*/  IMAD.MOV.U32 R55, RZ, RZ, 0x7fffffff ;  /* 0x7fffffffff377424 */ /* 0x000fe200078e00ff */
[----:B------:R1:W5:Y:S01]  /*0870*/  @!P5 LDG.E R56, desc[UR6][R4.64+0x680] ;  /* 0x000680060438d981 */ /* 0x000362000c1e1900 */
[----:B------:R-:W-:Y:S01]  /*0880*/  IMAD.MOV.U32 R54, RZ, RZ, 0x7fffffff ;  /* 0x7fffffffff367424 */ /* 0x000fe200078e00ff */
        /* <DEDUP_REMOVED lines=8> */
[----:B------:R-:W-:-:S02]  /*0910*/  IMAD.MOV.U32 R53, RZ, RZ, 0x7fffffff ;  /* 0x7fffffffff357424 */ /* 0x000fc400078e00ff */
[----:B------:R-:W-:Y:S02]  /*0920*/  IMAD.MOV.U32 R52, RZ, RZ, 0x7fffffff ;  /* 0x7fffffffff347424 */ /* 0x000fe400078e00ff */
[----:B------:R-:W-:Y:S02]  /*0930*/  IMAD.MOV.U32 R51, RZ, RZ, 0x7fffffff ;  /* 0x7fffffffff337424 */ /* 0x000fe400078e00ff */
[----:B------:R-:W-:Y:S01]  /*0940*/  IMAD.MOV.U32 R50, RZ, RZ, 0x7fffffff ;  /* 0x7fffffffff327424 */ /* 0x000fe200078e00ff */
[----:B------:R1:W5:Y:S01]  /*0950*/  @!P1 LDG.E R53, desc[UR6][R4.64+0x800] ;  /* 0x0008000604359981 */ /* 0x000362000c1e1900 */
[----:B------:R-:W-:Y:S02]  /*0960*/  IMAD.MOV.U32 R49, RZ, RZ, 0x7fffffff ;  /* 0x7fffffffff317424 */ /* 0x000fe400078e00ff */
[----:B------:R-:W-:Y:S01]  /*0970*/  IMAD.MOV.U32 R48, RZ, RZ, 0x7fffffff ;  /* 0x7fffffffff307424 */ /* 0x000fe200078e00ff */
[----:B------:R1:W5:Y:S01]  /*0980*/  @!P2 LDG.E R52, desc[UR6][R4.64+0x880] ;  /* 0x000880060434a981 */ /* 0x000362000c1e1900 */
[----:B------:R-:W-:-:S03]  /*0990*/  IMAD.MOV.U32 R47, RZ, RZ, 0x7fffffff ;  /* 0x7fffffffff2f7424 */ /* 0x000fc600078e00ff */
[----:B------:R1:W5:Y:S04]  /*09a0*/  @!P3 LDG.E R51, desc[UR6][R4.64+0x900] ;  /* 0x000900060433b981 */ /* 0x000368000c1e1900 */
[----:B------:R1:W5:Y:S04]  /*09b0*/  @!P4 LDG.E R50, desc[UR6][R4.64+0x980] ;  /* 0x000980060432c981 */ /* 0x000368000c1e1900 */
[----:B------:R1:W5:Y:S04]  /*09c0*/  @!P5 LDG.E R49, desc[UR6][R4.64+0xa00] ;  /* 0x000a00060431d981 */ /* 0x000368000c1e1900 */
[----:B------:R1:W5:Y:S04]  /*09d0*/  @!P6 LDG.E R48, desc[UR6][R4.64+0xa80] ;  /* 0x000a80060430e981 */ /* 0x000368000c1e1900 */
[----:B------:R1:W5:Y:S02]  /*09e0*/  @!P0 LDG.E R47, desc[UR6][R4.64+0xb00] ;  /* 0x000b0006042f8981 */ /* 0x000364000c1e1900 */
.L_x_618:
[----:B------:R-:W-:Y:S01]  /*09f0*/  IMAD.MOV.U32 R46, RZ, RZ, -0x1 ;  /* 0xffffffffff2e7424 */ /* 0x000fe200078e00ff */
[----:B-----5:R-:W-:Y:S01]  /*0a00*/  ISETP.GT.AND P0, PT, R69, -0x1, PT ;  /* 0xffffffff4500780c */ /* 0x020fe20003f04270 */
[----:B------:R-:W2:Y:S01]  /*0a10*/  LDC R11, c[0x0][0x3c8] ;  /* 0x0000f200ff0b7b82 */ /* 0x000ea20000000800 */
[----:B------:R-:W-:Y:S01]  /*0a20*/  ISETP.GT.AND P1, PT, R68, -0x1, PT ;  /* 0xffffffff4400780c */ /* 0x000fe20003f24270 */
[----:B------:R-:W-:Y:S01]  /*0a30*/  BSSY.RECONVERGENT B0, `(.L_x_619) ;  /* 0x0000065000007945 */ /* 0x000fe20003800200 */
[C---:B01----:R-:W-:Y:S01]  /*0a40*/  SEL R4, R46.reuse, 0x80000000, !P0 ;  /* 0x800000002e047807 */ /* 0x043fe20004000000 */
[----:B------:R-:W-:Y:S01]  /*0a50*/  IMAD.SHL.U32 R7, R7, 0x400, RZ ;  /* 0x0000040007077824 */ /* 0x000fe200078e00ff */
[----:B------:R-:W-:Y:S02]  /*0a60*/  SEL R5, R46, 0x80000000, !P1 ;  /* 0x800000002e057807 */ /* 0x000fe40004800000 */
[----:B------:R-:W-:Y:S02]  /*0a70*/  ISETP.GT.AND P0, PT, R66, -0x1, PT ;  /* 0xffffffff4200780c */ /* 0x000fe40003f04270 */
[----:B------:R-:W-:-:S02]  /*0a80*/  LOP3.LUT R68, R5, R68, RZ, 0x3c, !PT ;  /* 0x0000004405447212 */ /* 0x000fc400078e3cff */
[----:B------:R-:W-:Y:S02]  /*0a90*/  SEL R5, R46, 0x80000000, !P0 ;  /* 0x800000002e057807 */ /* 0x000fe40004000000 */
[----:B------:R-:W-:Y:S02]  /*0aa0*/  ISETP.GT.AND P0, PT, R65, -0x1, PT ;  /* 0xffffffff4100780c */ /* 0x000fe40003f04270 */
[----:B------:R-:W-:Y:S02]  /*0ab0*/  ISETP.GT.AND P1, PT, R64, -0x1, PT ;  /* 0xffffffff4000780c */ /* 0x000fe40003f24270 */
[----:B------:R-:W-:Y:S02]  /*0ac0*/  LOP3.LUT R69, R4, R69, RZ, 0x3c, !PT ;  /* 0x0000004504457212 */ /* 0x000fe400078e3cff */
[----:B------:R-:W-:Y:S02]  /*0ad0*/  LOP3.LUT R66, R5, R66, RZ, 0x3c, !PT ;  /* 0x0000004205427212 */ /* 0x000fe400078e3cff */
[----:B------:R-:W-:-:S02]  /*0ae0*/  SEL R4, R46, 0x80000000, !P0 ;  /* 0x800000002e047807 */ /* 0x000fc40004000000 */
[----:B------:R-:W-:Y:S02]  /*0af0*/  SEL R5, R46, 0x80000000, !P1 ;  /* 0x800000002e057807 */ /* 0x000fe40004800000 */
[----:B------:R-:W-:Y:S02]  /*0b00*/  ISETP.GT.AND P0, PT, R62, -0x1, PT ;  /* 0xffffffff3e00780c */ /* 0x000fe40003f04270 */
[----:B------:R-:W-:Y:S02]  /*0b10*/  LOP3.LUT R64, R5, R64, RZ, 0x3c, !PT ;  /* 0x0000004005407212 */ /* 0x000fe400078e3cff */
[----:B------:R-:W-:Y:S02]  /*0b20*/  SEL R5, R46, 0x80000000, !P0 ;  /* 0x800000002e057807 */ /* 0x000fe40004000000 */
[----:B------:R-:W-:Y:S02]  /*0b30*/  ISETP.GT.AND P2, PT, R67, -0x1, PT ;  /* 0xffffffff4300780c */ /* 0x000fe40003f44270 */
[----:B------:R-:W-:-:S02]  /*0b40*/  ISETP.GT.AND P0, PT, R61, -0x1, PT ;  /* 0xffffffff3d00780c */ /* 0x000fc40003f04270 */
[----:B------:R-:W-:Y:S02]  /*0b50*/  ISETP.GT.AND P1, PT, R60, -0x1, PT ;  /* 0xffffffff3c00780c */ /* 0x000fe40003f24270 */
[----:B------:R-:W-:Y:S02]  /*0b60*/  LOP3.LUT R65, R4, R65, RZ, 0x3c, !PT ;  /* 0x0000004104417212 */ /* 0x000fe400078e3cff */
[----:B------:R-:W-:Y:S02]  /*0b70*/  LOP3.LUT R62, R5, R62, RZ, 0x3c, !PT ;  /* 0x0000003e053e7212 */ /* 0x000fe400078e3cff */
[C---:B------:R-:W-:Y:S02]  /*0b80*/  SEL R8, R46.reuse, 0x80000000, !P2 ;  /* 0x800000002e087807 */ /* 0x040fe40005000000 */
[C---:B------:R-:W-:Y:S02]  /*0b90*/  SEL R4, R46.reuse, 0x80000000, !P0 ;  /* 0x800000002e047807 */ /* 0x040fe40004000000 */
[----:B------:R-:W-:-:S02]  /*0ba0*/  SEL R5, R46, 0x80000000, !P1 ;  /* 0x800000002e057807 */ /* 0x000fc40004800000 */
[----:B------:R-:W-:Y:S02]  /*0bb0*/  ISETP.GT.AND P2, PT, R63, -0x1, PT ;  /* 0xffffffff3f00780c */ /* 0x000fe40003f44270 */
[----:B------:R-:W-:Y:S02]  /*0bc0*/  ISETP.GT.AND P0, PT, R58, -0x1, PT ;  /* 0xffffffff3a00780c */ /* 0x000fe40003f04270 */
[----:B------:R-:W-:Y:S02]  /*0bd0*/  LOP3.LUT R67, R8, R67, RZ, 0x3c, !PT ;  /* 0x0000004308437212 */ /* 0x000fe400078e3cff */
[----:B------:R-:W-:Y:S02]  /*0be0*/  LOP3.LUT R60, R5, R60, RZ, 0x3c, !PT ;  /* 0x0000003c053c7212 */ /* 0x000fe400078e3cff */
[C---:B------:R-:W-:Y:S02]  /*0bf0*/  SEL R8, R46.reuse, 0x80000000, !P2 ;  /* 0x800000002e087807 */ /* 0x040fe40005000000 */
[----:B------:R-:W-:-:S02]  /*0c00*/  SEL R5, R46, 0x80000000, !P0 ;  /* 0x800000002e057807 */ /* 0x000fc40004000000 */
[----:B------:R-:W-:Y:S02]  /*0c10*/  ISETP.GT.AND P2, PT, R59, -0x1, PT ;  /* 0xffffffff3b00780c */ /* 0x000fe40003f44270 */
[----:B------:R-:W-:Y:S02]  /*0c20*/  ISETP.GT.AND P0, PT, R57, -0x1, PT ;  /* 0xffffffff3900780c */ /* 0x000fe40003f04270 */
[----:B------:R-:W-:Y:S02]  /*0c30*/  ISETP.GT.AND P1, PT, R56, -0x1, PT ;  /* 0xffffffff3800780c */ /* 0x000fe40003f24270 */
[----:B------:R-:W-:Y:S02]  /*0c40*/  VIMNMX R9, PT, PT, R6, 0xe0, !PT ;  /* 0x000000e006097848 */ /* 0x000fe40007fe0100 */
[----:B------:R-:W-:Y:S02]  /*0c50*/  LOP3.LUT R63, R8, R63, RZ, 0x3c, !PT ;  /* 0x0000003f083f7212 */ /* 0x000fe400078e3cff */
[----:B------:R-:W-:-:S02]  /*0c60*/  LOP3.LUT R61, R4, R61, RZ, 0x3c, !PT ;  /* 0x0000003d043d7212 */ /* 0x000fc400078e3cff */
[----:B------:R-:W-:Y:S02]  /*0c70*/  LOP3.LUT R58, R5, R58, RZ, 0x3c, !PT ;  /* 0x0000003a053a7212 */ /* 0x000fe400078e3cff */
[C---:B------:R-:W-:Y:S02]  /*0c80*/  SEL R8, R46.reuse, 0x80000000, !P2 ;  /* 0x800000002e087807 */ /* 0x040fe40005000000 */
[C---:B------:R-:W-:Y:S02]  /*0c90*/  SEL R4, R46.reuse, 0x80000000, !P0 ;  /* 0x800000002e047807 */ /* 0x040fe40004000000 */
[----:B------:R-:W-:Y:S02]  /*0ca0*/  SEL R5, R46, 0x80000000, !P1 ;  /* 0x800000002e057807 */ /* 0x000fe40004800000 */
[----:B------:R-:W-:Y:S02]  /*0cb0*/  IADD3 R9, PT, PT, R9, 0x1f, -R6 ;  /* 0x0000001f09097810 */ /* 0x000fe40007ffe806 */
[----:B------:R-:W-:-:S02]  /*0cc0*/  ISETP.GT.AND P2, PT, R55, -0x1, PT ;  /* 0xffffffff3700780c */ /* 0x000fc40003f44270 */
[----:B------:R-:W-:Y:S02]  /*0cd0*/  ISETP.GT.AND P0, PT, R54, -0x1, PT ;  /* 0xffffffff3600780c */ /* 0x000fe40003f04270 */
[----:B------:R-:W-:Y:S02]  /*0ce0*/  LOP3.LUT R59, R8, R59, RZ, 0x3c, !PT ;  /* 0x0000003b083b7212 */ /* 0x000fe400078e3cff */
[----:B------:R-:W-:Y:S02]  /*0cf0*/  LOP3.LUT R56, R5, R56, RZ, 0x3c, !PT ;  /* 0x0000003805387212 */ /* 0x000fe400078e3cff */
[----:B------:R-:W-:Y:S02]  /*0d00*/  ISETP.GE.U32.AND P4, PT, R9, 0x1e0, PT ;  /* 0x000001e00900780c */ /* 0x000fe40003f86070 */
        /* <DEDUP_REMOVED lines=11> */
[----:B------:R-:W-:Y:S02]  /*0dc0*/  ISETP.GT.AND P0, PT, R50, -0x1, PT ;  /* 0xffffffff3200780c */ /* 0x000fe40003f04270 */
[----:B------:R-:W-:Y:S02]  /*0dd0*/  LEA.HI R10, R9, 0x1, RZ, 0x1b ;  /* 0x00000001090a7811 */ /* 0x000fe400078fd8ff */
[----:B------:R-:W-:-:S02]  /*0de0*/  ISETP.GT.AND P1, PT, R49, -0x1, PT ;  /* 0xffffffff3100780c */ /* 0x000fc40003f24270 */
[----:B------:R-:W-:Y:S02]  /*0df0*/  ISETP.GT.AND P2, PT, R48, -0x1, PT ;  /* 0xffffffff3000780c */ /* 0x000fe40003f44270 */
[----:B------:R-:W-:Y:S02]  /*0e00*/  ISETP.GT.AND P3, PT, R47, -0x1, PT ;  /* 0xffffffff2f00780c */ /* 0x000fe40003f64270 */
[----:B------:R-:W-:Y:S02]  /*0e10*/  LOP3.LUT R53, R4, R53, RZ, 0x3c, !PT ;  /* 0x0000003504357212 */ /* 0x000fe400078e3cff */
[----:B------:R-:W-:Y:S02]  /*0e20*/  LOP3.LUT R52, R5, R52, RZ, 0x3c, !PT ;  /* 0x0000003405347212 */ /* 0x000fe400078e3cff */
[----:B------:R-:W-:Y:S02]  /*0e30*/  LOP3.LUT R51, R8, R51, RZ, 0x3c, !PT ;  /* 0x0000003308337212 */ /* 0x000fe400078e3cff */
[----:B------:R-:W-:-:S02]  /*0e40*/  LOP3.LUT R12, R10, 0xf, RZ, 0xc0, !PT ;  /* 0x0000000f0a0c7812 */ /* 0x000fc400078ec0ff */
[C---:B------:R-:W-:Y:S02]  /*0e50*/  SEL R5, R46.reuse, 0x80000000, !P0 ;  /* 0x800000002e057807 */ /* 0x040fe40004000000 */
[C---:B------:R-:W-:Y:S02]  /*0e60*/  SEL R4, R46.reuse, 0x80000000, !P1 ;  /* 0x800000002e047807 */ /* 0x040fe40004800000 */
[C---:B------:R-:W-:Y:S02]  /*0e70*/  SEL R9, R46.reuse, 0x80000000, !P2 ;  /* 0x800000002e097807 */ /* 0x040fe40005000000 */
[----:B------:R-:W-:Y:S02]  /*0e80*/  SEL R8, R46, 0x80000000, !P3 ;  /* 0x800000002e087807 */ /* 0x000fe40005800000 */
[----:B------:R-:W-:Y:S02]  /*0e90*/  ISETP.NE.AND P1, PT, R12, RZ, PT ;  /* 0x000000ff0c00720c */ /* 0x000fe40003f25270 */
[----:B------:R-:W-:-:S02]  /*0ea0*/  LOP3.LUT R50, R5, R50, RZ, 0x3c, !PT ;  /* 0x0000003205327212 */ /* 0x000fc400078e3cff */
[----:B------:R-:W-:Y:S02]  /*0eb0*/  LOP3.LUT R49, R4, R49, RZ, 0x3c, !PT ;  /* 0x0000003104317212 */ /* 0x000fe400078e3cff */
[----:B------:R-:W-:Y:S02]  /*0ec0*/  LOP3.LUT R48, R9, R48, RZ, 0x3c, !PT ;  /* 0x0000003009307212 */ /* 0x000fe400078e3cff */
[----:B------:R-:W-:Y:S01]  /*0ed0*/  LOP3.LUT R47, R8, R47, RZ, 0x3c, !PT ;  /* 0x0000002f082f7212 */ /* 0x000fe200078e3cff */
[----:B--2---:R-:W-:Y:S06]  /*0ee0*/  @!P4 BRA `(.L_x_620) ;  /* 0x000000000064c947 */ /* 0x004fec0003800000 */
[----:B------:R-:W-:Y:S01]  /*0ef0*/  IMAD R8, R6, 0x4, R7 ;  /* 0x0000000406087824 */ /* 0x000fe200078e0207 */
[----:B------:R-:W-:-:S04]  /*0f00*/  LOP3.LUT R4, R10, 0xffffff0, RZ, 0xc0, !PT ;  /* 0x0ffffff00a047812 */ /* 0x000fc800078ec0ff */
[----:B------:R-:W-:Y:S01]  /*0f10*/  IADD3 R8, PT, PT, R8, 0x400, R73 ;  /* 0x0000040008087810 */ /* 0x000fe20007ffe049 */
[----:B------:R-:W-:-:S07]  /*0f20*/  IMAD.MOV R4, RZ, RZ, -R4 ;  /* 0x000000ffff047224 */ /* 0x000fce00078e0a04 */
.L_x_621:
        /* <DEDUP_REMOVED lines=21> */
.L_x_620:
[----:B------:R-:W-:Y:S05]  /*1080*/  BSYNC.RECONVERGENT B0 ;  /* 0x0000000000007941 */ /* 0x000fea0003800200 */
.L_x_619:
[----:B------:R-:W-:Y:S01]  /*1090*/  BSSY.RECONVERGENT B0, `(.L_x_622) ;  /* 0x0000027000007945 */ /* 0x000fe20003800200 */
[----:B------:R-:W-:Y:S01]  /*10a0*/  SHF.L.U32 R46, R46, R11, RZ ;  /* 0x0000000b2e2e7219 */ /* 0x000fe200000006ff */
        /* <DEDUP_REMOVED lines=17> */
.L_x_625:
[----:B------:R-:W-:Y:S05]  /*11c0*/  BSYNC.RECONVERGENT B1 ;  /* 0x0000000000017941 */ /* 0x000fea0003800200 */
.L_x_624:
        /* <DEDUP_REMOVED lines=14> */
.L_x_626:
[----:B------:R-:W-:Y:S01]  /*12b0*/  VIADD R10, R10, 0x1 ;  /* 0x000000010a0a7836 */ /* 0x000fe20000000000 */
[----:B------:R0:W-:Y:S04]  /*12c0*/  STS [R6], RZ ;  /* 0x000000ff06007388 */ /* 0x0001e80000000800 */
[----:B------:R-:W-:Y:S01]  /*12d0*/  ISETP.NE.AND P0, PT, R10, RZ, PT ;  /* 0x000000ff0a00720c */ /* 0x000fe20003f05270 */
[----:B0-----:R-:W-:-:S12]  /*12e0*/  VIADD R6, R6, 0x80 ;  /* 0x0000008006067836 */ /* 0x001fd80000000000 */
[----:B------:R-:W-:Y:S05]  /*12f0*/  @P0 BRA `(.L_x_626) ;  /* 0xfffffffc00ec0947 */ /* 0x000fea000383ffff */
.L_x_623:
[----:B------:R-:W-:Y:S05]  /*1300*/  BSYNC.RECONVERGENT B0 ;  /* 0x0000000000007941 */ /* 0x000fea0003800200 */
.L_x_622:
[----:B------:R-:W2:Y:S01]  /*1310*/  LDCU UR4, c[0x0][0x3c4] ;  /* 0x00007880ff0477ac */ /* 0x000ea20008000800 */
[C---:B------:R-:W-:Y:S01]  /*1320*/  ISETP.NE.AND P0, PT, R69.reuse, 0x7fffffff, PT ;  /* 0x7fffffff4500780c */ /* 0x040fe20003f05270 */
[----:B------:R-:W3:Y:S01]  /*1330*/  LDC.64 R36, c[0x0][0x380] ;  /* 0x0000e000ff247b82 */ /* 0x000ee20000000a00 */
[C---:B------:R-:W-:Y:S01]  /*1340*/  ISETP.NE.AND P1, PT, R68.reuse, 0x7fffffff, PT ;  /* 0x7fffffff4400780c */ /* 0x040fe20003f25270 */
[----:B------:R-:W-:Y:S01]  /*1350*/  BSSY.RECONVERGENT B0, `(.L_x_627) ;  /* 0x00000b4000007945 */ /* 0x000fe20003800200 */
[----:B01----:R-:W-:Y:S02]  /*1360*/  SEL R5, R69, 0x80000000, P0 ;  /* 0x8000000045057807 */ /* 0x003fe40000000000 */
[C---:B------:R-:W-:Y:S02]  /*1370*/  ISETP.NE.AND P2, PT, R67.reuse, 0x7fffffff, PT ;  /* 0x7fffffff4300780c */ /* 0x040fe40003f45270 */
[----:B------:R-:W-:Y:S02]  /*1380*/  SEL R6, R68, 0x80000000, P1 ;  /* 0x8000000044067807 */ /* 0x000fe40000800000 */
[----:B------:R-:W-:-:S02]  /*1390*/  SEL R8, R67, 0x80000000, P2 ;  /* 0x8000000043087807 */ /* 0x000fc40001000000 */
[----:B------:R-:W-:Y:S02]  /*13a0*/  ISETP.NE.AND P0, PT, R66, 0x7fffffff, PT ;  /* 0x7fffffff4200780c */ /* 0x000fe40003f05270 */
[----:B------:R-:W-:Y:S02]  /*13b0*/  ISETP.NE.AND P1, PT, R65, 0x7fffffff, PT ;  /* 0x7fffffff4100780c */ /* 0x000fe40003f25270 */
[----:B------:R-:W-:Y:S02]  /*13c0*/  ISETP.NE.AND P2, PT, R64, 0x7fffffff, PT ;  /* 0x7fffffff4000780c */ /* 0x000fe40003f45270 */
[----:B--2---:R-:W-:Y:S02]  /*13d0*/  SHF.R.U32.HI R5, RZ, UR4, R5 ;  /* 0x00000004ff057c19 */ /* 0x004fe40008011605 */
[----:B------:R-:W-:Y:S02]  /*13e0*/  SHF.R.U32.HI R7, RZ, UR4, R6 ;  /* 0x00000004ff077c19 */ /* 0x000fe40008011606 */
[----:B------:R-:W-:-:S02]  /*13f0*/  LOP3.LUT R45, R5, R46, RZ, 0x30, !PT ;  /* 0x0000002e052d7212 */ /* 0x000fc400078e30ff */
[----:B------:R-:W-:Y:S02]  /*1400*/  SHF.R.U32.HI R33, RZ, UR4, R8 ;  /* 0x00000004ff217c19 */ /* 0x000fe40008011608 */
[-C--:B------:R-:W-:Y:S01]  /*1410*/  LOP3.LUT R44, R7, R46.reuse, RZ, 0x30, !PT ;  /* 0x0000002e072c7212 */ /* 0x080fe200078e30ff */
[--C-:B------:R-:W-:Y:S01]  /*1420*/  IMAD R5, R45, 0x4, R4.reuse ;  /* 0x000000042d057824 */ /* 0x100fe200078e0204 */
[----:B------:R-:W-:Y:S01]  /*1430*/  LOP3.LUT R33, R33, R46, RZ, 0x30, !PT ;  /* 0x0000002e21217212 */ /* 0x000fe200078e30ff */
[----:B------:R-:W-:Y:S01]  /*1440*/  NOP ;  /* 0x0000000000007918 */ /* 0x000fe20000000000 */
[----:B------:R-:W-:Y:S01]  /*1450*/  SEL R8, R66, 0x80000000, P0 ;  /* 0x8000000042087807 */ /* 0x000fe20000000000 */
[--C-:B------:R-:W-:Y:S01]  /*1460*/  IMAD R6, R44, 0x4, R4.reuse ;  /* 0x000000042c067824 */ /* 0x100fe200078e0204 */
[----:B------:R-:W-:Y:S01]  /*1470*/  SEL R9, R65, 0x80000000, P1 ;  /* 0x8000000041097807 */ /* 0x000fe20000800000 */
[----:B------:R-:W-:Y:S01]  /*1480*/  IMAD R7, R33, 0x4, R4 ;  /* 0x0000000421077824 */ /* 0x000fe200078e0204 */
[----:B------:R0:W-:Y:S01]  /*1490*/  ATOMS.POPC.INC.32 RZ, [R5+URZ] ;  /* 0x0000000005ff7f8c */ /* 0x0001e2000d8000ff */
[----:B------:R-:W-:-:S02]  /*14a0*/  SEL R10, R64, 0x80000000, P2 ;  /* 0x80000000400a7807 */ /* 0x000fc40001000000 */
[----:B------:R-:W-:Y:S01]  /*14b0*/  SHF.R.U32.HI R9, RZ, UR4, R9 ;  /* 0x00000004ff097c19 */ /* 0x000fe20008011609 */
[----:B------:R1:W-:Y:S01]  /*14c0*/  ATOMS.POPC.INC.32 RZ, [R6+URZ] ;  /* 0x0000000006ff7f8c */ /* 0x0003e2000d8000ff */
[----:B------:R-:W-:Y:S02]  /*14d0*/  ISETP.NE.AND P3, PT, R63, 0x7fffffff, PT ;  /* 0x7fffffff3f00780c */ /* 0x000fe40003f65270 */
[-C--:B------:R-:W-:Y:S01]  /*14e0*/  LOP3.LUT R31, R9, R46.reuse, RZ, 0x30, !PT ;  /* 0x0000002e091f7212 */ /* 0x080fe200078e30ff */
[----:B------:R2:W-:Y:S01]  /*14f0*/  ATOMS.POPC.INC.32 RZ, [R7+URZ] ;  /* 0x0000000007ff7f8c */ /* 0x0005e2000d8000ff */
[----:B0-----:R-:W-:Y:S02]  /*1500*/  SHF.R.U32.HI R5, RZ, UR4, R8 ;  /* 0x00000004ff057c19 */ /* 0x001fe40008011608 */
[----:B------:R-:W-:Y:S01]  /*1510*/  ISETP.NE.AND P4, PT, R62, 0x7fffffff, PT ;  /* 0x7fffffff3e00780c */ /* 0x000fe20003f85270 */
[----:B-1----:R-:W-:Y:S01]  /*1520*/  IMAD R6, R31, 0x4, R4 ;  /* 0x000000041f067824 */ /* 0x002fe200078e0204 */
[----:B------:R-:W-:-:S02]  /*1530*/  LOP3.LUT R32, R5, R46, RZ, 0x30, !PT ;  /* 0x0000002e05207212 */ /* 0x000fc400078e30ff */
[----:B------:R-:W-:Y:S02]  /*1540*/  ISETP.NE.AND P0, PT, R61, 0x7fffffff, PT ;  /* 0x7fffffff3d00780c */ /* 0x000fe40003f05270 */
[----:B--2---:R-:W-:Y:S01]  /*1550*/  SHF.R.U32.HI R7, RZ, UR4, R10 ;  /* 0x00000004ff077c19 */ /* 0x004fe2000801160a */
[--C-:B------:R-:W-:Y:S01]  /*1560*/  IMAD R5, R32, 0x4, R4.reuse ;  /* 0x0000000420057824 */ /* 0x100fe200078e0204 */
[----:B------:R-:W-:Y:S02]  /*1570*/  ISETP.NE.AND P1, PT, R60, 0x7fffffff, PT ;  /* 0x7fffffff3c00780c */ /* 0x000fe40003f25270 */
[----:B------:R-:W-:Y:S02]  /*1580*/  LOP3.LUT R30, R7, R46, RZ, 0x30, !PT ;  /* 0x0000002e071e7212 */ /* 0x000fe400078e30ff */
[----:B------:R-:W-:Y:S01]  /*1590*/  SEL R11, R63, 0x80000000, P3 ;  /* 0x800000003f0b7807 */ /* 0x000fe20001800000 */
[----:B------:R0:W-:Y:S01]  /*15a0*/  ATOMS.POPC.INC.32 RZ, [R5+URZ] ;  /* 0x0000000005ff7f8c */ /* 0x0001e2000d8000ff */
[----:B------:R-:W-:Y:S01]  /*15b0*/  SEL R12, R62, 0x80000000, P4 ;  /* 0x800000003e0c7807 */ /* 0x000fe20002000000 */
[----:B------:R-:W-:Y:S01]  /*15c0*/  IMAD R7, R30, 0x4, R4 ;  /* 0x000000041e077824 */ /* 0x000fe200078e0204 */
[----:B------:R-:W-:Y:S01]  /*15d0*/  SHF.R.U32.HI R11, RZ, UR4, R11 ;  /* 0x00000004ff0b7c19 */ /* 0x000fe2000801160b */
[----:B------:R1:W-:Y:S01]  /*15e0*/  ATOMS.POPC.INC.32 RZ, [R6+URZ] ;  /* 0x0000000006ff7f8c */ /* 0x0003e2000d8000ff */
[----:B------:R-:W-:-:S02]  /*15f0*/  ISETP.NE.AND P2, PT, R59, 0x7fffffff, PT ;  /* 0x7fffffff3b00780c */ /* 0x000fc40003f45270 */
[----:B------:R-:W-:Y:S01]  /*1600*/  SHF.R.U32.HI R13, RZ, UR4, R12 ;  /* 0x00000004ff0d7c19 */ /* 0x000fe2000801160c */
[----:B------:R2:W-:Y:S01]  /*1610*/  ATOMS.POPC.INC.32 RZ, [R7+URZ] ;  /* 0x0000000007ff7f8c */ /* 0x0005e2000d8000ff */
[----:B0-----:R-:W-:Y:S02]  /*1620*/  SEL R5, R61, 0x80000000, P0 ;  /* 0x800000003d057807 */ /* 0x001fe40000000000 */
[----:B------:R-:W-:Y:S02]  /*1630*/  LOP3.LUT R29, R11, R46, RZ, 0x30, !PT ;  /* 0x0000002e0b1d7212 */ /* 0x000fe400078e30ff */
[----:B-1----:R-:W-:Y:S02]  /*1640*/  SEL R6, R60, 0x80000000, P1 ;  /* 0x800000003c067807 */ /* 0x002fe40000800000 */
[----:B------:R-:W-:Y:S01]  /*1650*/  SHF.R.U32.HI R5, RZ, UR4, R5 ;  /* 0x00000004ff057c19 */ /* 0x000fe20008011605 */
[----:B------:R-:W-:Y:S01]  /*1660*/  IMAD R8, R29, 0x4, R4 ;  /* 0x000000041d087824 */ /* 0x000fe200078e0204 */
[----:B--2---:R-:W-:-:S02]  /*1670*/  SHF.R.U32.HI R7, RZ, UR4, R6 ;  /* 0x00000004ff077c19 */ /* 0x004fc40008011606 */
[----:B------:R-:W-:Y:S02]  /*1680*/  SEL R10, R59, 0x80000000, P2 ;  /* 0x800000003b0a7807 */ /* 0x000fe40001000000 */
[-C--:B------:R-:W-:Y:S01]  /*1690*/  LOP3.LUT R28, R13, R46.reuse, RZ, 0x30, !PT ;  /* 0x0000002e0d1c7212 */ /* 0x080fe200078e30ff */
[----:B------:R-:W-:Y:S01]  /*16a0*/  ATOMS.POPC.INC.32 RZ, [R8+URZ] ;  /* 0x0000000008ff7f8c */ /* 0x000fe2000d8000ff */
[-C--:B------:R-:W-:Y:S02]  /*16b0*/  LOP3.LUT R27, R5, R46.reuse, RZ, 0x30, !PT ;  /* 0x0000002e051b7212 */ /* 0x080fe400078e30ff */
[----:B------:R-:W-:Y:S01]  /*16c0*/  ISETP.NE.AND P3, PT, R58, 0x7fffffff, PT ;  /* 0x7fffffff3a00780c */ /* 0x000fe20003f65270 */
[--C-:B------:R-:W-:Y:S01]  /*16d0*/  IMAD R9, R28, 0x4, R4.reuse ;  /* 0x000000041c097824 */ /* 0x100fe200078e0204 */
[----:B------:R-:W-:Y:S01]  /*16e0*/  LOP3.LUT R26, R7, R46, RZ, 0x30, !PT ;  /* 0x0000002e071a7212 */ /* 0x000fe200078e30ff */
[----:B------:R-:W-:Y:S01]  /*16f0*/  IMAD R5, R27, 0x4, R4 ;  /* 0x000000041b057824 */ /* 0x000fe200078e0204 */
[----:B------:R-:W-:-:S02]  /*1700*/  ISETP.NE.AND P4, PT, R57, 0x7fffffff, PT ;  /* 0x7fffffff3900780c */ /* 0x000fc40003f85270 */
[----:B------:R-:W-:Y:S01]  /*1710*/  SHF.R.U32.HI R25, RZ, UR4, R10 ;  /* 0x00000004ff197c19 */ /* 0x000fe2000801160a */
[--C-:B------:R-:W-:Y:S01]  /*1720*/  IMAD R6, R26, 0x4, R4.reuse ;  /* 0x000000041a067824 */ /* 0x100fe200078e0204 */
[----:B------:R-:W-:Y:S01]  /*1730*/  SEL R11, R58, 0x80000000, P3 ;  /* 0x800000003a0b7807 */ /* 0x000fe20001800000 */
[----:B------:R-:W-:Y:S01]  /*1740*/  ATOMS.POPC.INC.32 RZ, [R9+URZ] ;  /* 0x0000000009ff7f8c */ /* 0x000fe2000d8000ff */
[----:B------:R-:W-:Y:S02]  /*1750*/  SEL R12, R57, 0x80000000, P4 ;  /* 0x80000000390c7807 */ /* 0x000fe40002000000 */
[----:B------:R-:W-:Y:S01]  /*1760*/  LOP3.LUT R25, R25, R46, RZ, 0x30, !PT ;  /* 0x0000002e19197212 */ /* 0x000fe200078e30ff */
[----:B------:R0:W-:Y:S01]  /*1770*/  ATOMS.POPC.INC.32 RZ, [R5+URZ] ;  /* 0x0000000005ff7f8c */ /* 0x0001e2000d8000ff */
[----:B------:R-:W-:Y:S02]  /*1780*/  ISETP.NE.AND P0, PT, R56, 0x7fffffff, PT ;  /* 0x7fffffff3800780c */ /* 0x000fe40003f05270 */
[----:B------:R-:W-:Y:S01]  /*1790*/  ISETP.NE.AND P1, PT, R55, 0x7fffffff, PT ;  /* 0x7fffffff3700780c */ /* 0x000fe20003f25270 */
        /* <DEDUP_REMOVED lines=9> */
[----:B------:R-:W-:Y:S01]  /*1830*/  ISETP.NE.AND P3, PT, R53, 0x7fffffff, PT ;  /* 0x7fffffff3500780c */ /* 0x000fe20003f65270 */
[----:B------:R-:W-:Y:S01]  /*1840*/  IMAD R8, R24, 0x4, R4 ;  /* 0x0000000418087824 */ /* 0x000fe200078e0204 */
[----:B------:R-:W-:-:S02]  /*1850*/  SEL R10, R54, 0x80000000, P2 ;  /* 0x80000000360a7807 */ /* 0x000fc40001000000 */
[-C--:B------:R-:W-:Y:S02]  /*1860*/  LOP3.LUT R23, R23, R46.reuse, RZ, 0x30, !PT ;  /* 0x0000002e17177212 */ /* 0x080fe400078e30ff */
[----:B------:R-:W-:Y:S01]  /*1870*/  SHF.R.U32.HI R5, RZ, UR4, R5 ;  /* 0x00000004ff057c19 */ /* 0x000fe20008011605 */
[----:B------:R-:W-:Y:S01]  /*1880*/  ATOMS.POPC.INC.32 RZ, [R8+URZ] ;  /* 0x0000000008ff7f8c */ /* 0x000fe2000d8000ff */
[----:B------:R-:W-:Y:S01]  /*1890*/  SHF.R.U32.HI R21, RZ, UR4, R6 ;  /* 0x00000004ff157c19 */ /* 0x000fe20008011606 */
[----:B------:R-:W-:Y:S01]  /*18a0*/  IMAD R9, R23, 0x4, R4 ;  /* 0x0000000417097824 */ /* 0x000fe200078e0204 */
[----:B------:R-:W-:Y:S02]  /*18b0*/  ISETP.NE.AND P4, PT, R52, 0x7fffffff, PT ;  /* 0x7fffffff3400780c */ /* 0x000fe40003f85270 */
[----:B------:R-:W-:Y:S02]  /*18c0*/  SEL R11, R53, 0x80000000, P3 ;  /* 0x80000000350b7807 */ /* 0x000fe40001800000 */
[----:B--2---:R-:W-:Y:S01]  /*18d0*/  SHF.R.U32.HI R7, RZ, UR4, R10 ;  /* 0x00000004ff077c19 */ /* 0x004fe2000801160a */
[----:B------:R0:W-:Y:S01]  /*18e0*/  ATOMS.POPC.INC.32 RZ, [R9+URZ] ;  /* 0x0000000009ff7f8c */ /* 0x0001e2000d8000ff */
[----:B------:R-:W-:-:S02]  /*18f0*/  LOP3.LUT R22, R5, R46, RZ, 0x30, !PT ;  /* 0x0000002e05167212 */ /* 0x000fc400078e30ff */
[-C--:B------:R-:W-:Y:S02]  /*1900*/  LOP3.LUT R21, R21, R46.reuse, RZ, 0x30, !PT ;  /* 0x0000002e15157212 */ /* 0x080fe400078e30ff */
[----:B------:R-:W-:Y:S01]  /*1910*/  SEL R12, R52, 0x80000000, P4 ;  /* 0x80000000340c7807 */ /* 0x000fe20002000000 */
[--C-:B------:R-:W-:Y:S01]  /*1920*/  IMAD R5, R22, 0x4, R4.reuse ;  /* 0x0000000416057824 */ /* 0x100fe200078e0204 */
[----:B------:R-:W-:Y:S01]  /*1930*/  SHF.R.U32.HI R11, RZ, UR4, R11 ;  /* 0x00000004ff0b7c19 */ /* 0x000fe2000801160b */
[----:B------:R-:W-:Y:S01]  /*1940*/  IMAD R6, R21, 0x4, R4 ;  /* 0x0000000415067824 */ /* 0x000fe200078e0204 */
[-C--:B------:R-:W-:Y:S02]  /*1950*/  LOP3.LUT R20, R7, R46.reuse, RZ, 0x30, !PT ;  /* 0x0000002e07147212 */ /* 0x080fe400078e30ff */
[----:B0-----:R-:W-:Y:S01]  /*1960*/  SHF.R.U32.HI R9, RZ, UR4, R12 ;  /* 0x00000004ff097c19 */ /* 0x001fe2000801160c */
[----:B------:R-:W-:Y:S01]  /*1970*/  ATOMS.POPC.INC.32 RZ, [R5+URZ] ;  /* 0x0000000005ff7f8c */ /* 0x000fe2000d8000ff */
[-C--:B------:R-:W-:Y:S01]  /*1980*/  LOP3.LUT R19, R11, R46.reuse, RZ, 0x30, !PT ;  /* 0x0000002e0b137212 */ /* 0x080fe200078e30ff */
[--C-:B------:R-:W-:Y:S01]  /*1990*/  IMAD R7, R20, 0x4, R4.reuse ;  /* 0x0000000414077824 */ /* 0x100fe200078e0204 */
[----:B------:R-:W-:Y:S01]  /*19a0*/  ISETP.GT.U32.AND P5, PT, R35, 0xff, PT ;  /* 0x000000ff2300780c */ /* 0x000fe20003fa4070 */
[----:B------:R-:W-:Y:S01]  /*19b0*/  ATOMS.POPC.INC.32 RZ, [R6+URZ] ;  /* 0x0000000006ff7f8c */ /* 0x000fe2000d8000ff */
[----:B------:R-:W-:Y:S01]  /*19c0*/  LOP3.LUT R18, R9, R46, RZ, 0x30, !PT ;  /* 0x0000002e09127212 */ /* 0x000fe200078e30ff */
[--C-:B------:R-:W-:Y:S01]  /*19d0*/  IMAD R8, R19, 0x4, R4.reuse ;  /* 0x0000000413087824 */ /* 0x100fe200078e0204 */
[----:B------:R-:W-:Y:S01]  /*19e0*/  ISETP.NE.AND P0, PT, R51, 0x7fffffff, PT ;  /* 0x7fffffff3300780c */ /* 0x000fe20003f05270 */
[----:B------:R0:W-:Y:S01]  /*19f0*/  ATOMS.POPC.INC.32 RZ, [R7+URZ] ;  /* 0x0000000007ff7f8c */ /* 0x0001e2000d8000ff */
[----:B------:R-:W-:Y:S01]  /*1a00*/  ISETP.NE.AND P1, PT, R50, 0x7fffffff, PT ;  /* 0x7fffffff3200780c */ /* 0x000fe20003f25270 */
[----:B------:R-:W-:Y:S01]  /*1a10*/  IMAD R9, R18, 0x4, R4 ;  /* 0x0000000412097824 */ /* 0x000fe200078e0204 */
[----:B------:R-:W-:Y:S01]  /*1a20*/  ISETP.NE.AND P2, PT, R49, 0x7fffffff, PT ;  /* 0x7fffffff3100780c */ /* 0x000fe20003f45270 */
[----:B------:R1:W-:Y:S01]  /*1a30*/  ATOMS.POPC.INC.32 RZ, [R8+URZ] ;  /* 0x0000000008ff7f8c */ /* 0x0003e2000d8000ff */
[----:B------:R-:W-:Y:S01]  /*1a40*/  ISETP.NE.AND P3, PT, R48, 0x7fffffff, PT ;  /* 0x7fffffff3000780c */ /* 0x000fe20003f65270 */
[----:B------:R-:W-:Y:S01]  /*1a50*/  IMAD R12, R35, 0x4, R73 ;  /* 0x00000004230c7824 */ /* 0x000fe200078e0249 */
[----:B------:R-:W-:Y:S01]  /*1a60*/  ISETP.NE.AND P4, PT, R47, 0x7fffffff, PT ;  /* 0x7fffffff2f00780c */ /* 0x000fe20003f85270 */
[----:B------:R-:W-:Y:S01]  /*1a70*/  ATOMS.POPC.INC.32 RZ, [R9+URZ] ;  /* 0x0000000009ff7f8c */ /* 0x000fe2000d8000ff */
[----:B0-----:R-:W-:-:S02]  /*1a80*/  P2R R7, PR, RZ, 0x20 ;  /* 0x00000020ff077803 */ /* 0x001fc40000000000 */
[----:B------:R-:W-:Y:S02]  /*1a90*/  SEL R5, R51, 0x80000000, P0 ;  /* 0x8000000033057807 */ /* 0x000fe40000000000 */
[----:B------:R-:W-:Y:S01]  /*1aa0*/  SEL R6, R50, 0x80000000, P1 ;  /* 0x8000000032067807 */ /* 0x000fe20000800000 */
[----:B------:R0:W-:Y:S01]  /*1ab0*/  STL [R1+0x10], R7 ;  /* 0x0000100701007387 */ /* 0x0001e20000100800 */
[----:B------:R-:W-:Y:S02]  /*1ac0*/  SEL R10, R49, 0x80000000, P2 ;  /* 0x80000000310a7807 */ /* 0x000fe40001000000 */
[----:B-1----:R-:W-:Y:S02]  /*1ad0*/  SEL R8, R48, 0x80000000, P3 ;  /* 0x8000000030087807 */ /* 0x002fe40001800000 */
[----:B------:R-:W-:Y:S02]  /*1ae0*/  SEL R11, R47, 0x80000000, P4 ;  /* 0x800000002f0b7807 */ /* 0x000fe40002000000 */
[----:B------:R-:W-:-:S02]  /*1af0*/  SHF.R.U32.HI R5, RZ, UR4, R5 ;  /* 0x00000004ff057c19 */ /* 0x000fc40008011605 */
[----:B------:R-:W-:Y:S02]  /*1b00*/  SHF.R.U32.HI R15, RZ, UR4, R10 ;  /* 0x00000004ff0f7c19 */ /* 0x000fe4000801160a */
[----:B0-----:R-:W-:Y:S02]  /*1b10*/  SHF.R.U32.HI R7, RZ, UR4, R6 ;  /* 0x00000004ff077c19 */ /* 0x001fe40008011606 */
[----:B------:R-:W-:Y:S02]  /*1b20*/  SHF.R.U32.HI R9, RZ, UR4, R8 ;  /* 0x00000004ff097c19 */ /* 0x000fe40008011608 */
[----:B------:R-:W-:Y:S02]  /*1b30*/  SHF.R.U32.HI R11, RZ, UR4, R11 ;  /* 0x00000004ff0b7c19 */ /* 0x000fe4000801160b */
[-C--:B------:R-:W-:Y:S02]  /*1b40*/  LOP3.LUT R17, R5, R46.reuse, RZ, 0x30, !PT ;  /* 0x0000002e05117212 */ /* 0x080fe400078e30ff */
[----:B------:R-:W-:-:S02]  /*1b50*/  LOP3.LUT R16, R7, R46, RZ, 0x30, !PT ;  /* 0x0000002e07107212 */ /* 0x000fc400078e30ff */
[-C--:B------:R-:W-:Y:S01]  /*1b60*/  LOP3.LUT R15, R15, R46.reuse, RZ, 0x30, !PT ;  /* 0x0000002e0f0f7212 */ /* 0x080fe200078e30ff */
[--C-:B------:R-:W-:Y:S01]  /*1b70*/  IMAD R5, R17, 0x4, R4.reuse ;  /* 0x0000000411057824 */ /* 0x100fe200078e0204 */
[-C--:B------:R-:W-:Y:S01]  /*1b80*/  LOP3.LUT R14, R9, R46.reuse, RZ, 0x30, !PT ;  /* 0x0000002e090e7212 */ /* 0x080fe200078e30ff */
[--C-:B------:R-:W-:Y:S01]  /*1b90*/  IMAD R6, R16, 0x4, R4.reuse ;  /* 0x0000000410067824 */ /* 0x100fe200078e0204 */
[----:B------:R-:W-:Y:S01]  /*1ba0*/  LOP3.LUT R13, R11, R46, RZ, 0x30, !PT ;  /* 0x0000002e0b0d7212 */ /* 0x000fe200078e30ff */
[--C-:B------:R-:W-:Y:S01]  /*1bb0*/  IMAD R7, R15, 0x4, R4.reuse ;  /* 0x000000040f077824 */ /* 0x100fe200078e0204 */
[----:B------:R0:W-:Y:S01]  /*1bc0*/  ATOMS.POPC.INC.32 RZ, [R5+URZ] ;  /* 0x0000000005ff7f8c */ /* 0x0001e2000d8000ff */
[--C-:B------:R-:W-:Y:S02]  /*1bd0*/  IMAD R8, R14, 0x4, R4.reuse ;  /* 0x000000040e087824 */ /* 0x100fe400078e0204 */
[----:B------:R-:W-:Y:S01]  /*1be0*/  IMAD R4, R13, 0x4, R4 ;  /* 0x000000040d047824 */ /* 0x000fe200078e0204 */
[----:B------:R0:W-:Y:S01]  /*1bf0*/  ATOMS.POPC.INC.32 RZ, [R6+URZ] ;  /* 0x0000000006ff7f8c */ /* 0x0001e2000d8000ff */
[----:B------:R-:W-:-:S03]  /*1c00*/  IMAD.MOV.U32 R11, RZ, RZ, RZ ;  /* 0x000000ffff0b7224 */ /* 0x000fc600078e00ff */
[----:B------:R0:W-:Y:S04]  /*1c10*/  ATOMS.POPC.INC.32 RZ, [R7+URZ] ;  /* 0x0000000007ff7f8c */ /* 0x0001e8000d8000ff */
[----:B------:R0:W-:Y:S04]  /*1c20*/  ATOMS.POPC.INC.32 RZ, [R8+URZ] ;  /* 0x0000000008ff7f8c */ /* 0x0001e8000d8000ff */
[----:B------:R0:W-:Y:S01]  /*1c30*/  ATOMS.POPC.INC.32 RZ, [R4+URZ] ;  /* 0x0000000004ff7f8c */ /* 0x0001e2000d8000ff */
[----:B------:R-:W-:Y:S06]  /*1c40*/  BAR.SYNC.DEFER_BLOCKING 0x0 ;  /* 0x0000000000007b1d */ /* 0x000fec0000010000 */
[----:B---3--:R-:W-:Y:S05]  /*1c50*/  @P5 BRA `(.L_x_628) ;  /* 0x00000000008c5947 */ /* 0x008fea0003800000 */
[----:B------:R-:W-:Y:S04]  /*1c60*/  LDS R11, [R12] ;  /* 0x000000000c0b7984 */ /* 0x000fe80000000800 */
[----:B------:R-:W1:Y:S04]  /*1c70*/  LDS R10, [R12+0x400] ;  /* 0x000400000c0a7984 */ /* 0x000e680000000800 */
[----:B------:R-:W2:Y:S04]  /*1c80*/  LDS R38, [R12+0x800] ;  /* 0x000800000c267984 */ /* 0x000ea80000000800 */
[----:B------:R-:W3:Y:S04]  /*1c90*/  LDS R40, [R12+0xc00] ;  /* 0x000c00000c287984 */ /* 0x000ee80000000800 */
[----:B------:R-:W4:Y:S04]  /*1ca0*/  LDS R42, [R12+0x1000] ;  /* 0x001000000c2a7984 */ /* 0x000f280000000800 */
[----:B------:R-:W5:Y:S04]  /*1cb0*/  LDS R74, [R12+0x1400] ;  /* 0x001400000c4a7984 */ /* 0x000f680000000800 */
[----:B------:R-:W5:Y:S04]  /*1cc0*/  LDS R76, [R12+0x1800] ;  /* 0x001800000c4c7984 */ /* 0x000f680000000800 */
[----:B0-----:R-:W0:Y:S04]  /*1cd0*/  LDS R8, [R12+0x1c00] ;  /* 0x001c00000c087984 */ /* 0x001e280000000800 */
[----:B------:R-:W0:Y:S04]  /*1ce0*/  LDS R6, [R12+0x2000] ;  /* 0x002000000c067984 */ /* 0x000e280000000800 */
[----:B------:R-:W0:Y:S04]  /*1cf0*/  LDS R5, [R12+0x2400] ;  /* 0x002400000c057984 */ /* 0x000e280000000800 */
[----:B------:R-:W0:Y:S01]  /*1d00*/  LDS R4, [R12+0x2800] ;  /* 0x002800000c047984 */ /* 0x000e220000000800 */
[----:B-1----:R-:W-:-:S03]  /*1d10*/  IMAD.IADD R7, R11, 0x1, R10 ;  /* 0x000000010b077824 */ /* 0x002fc600078e020a */
[----:B------:R-:W-:Y:S01]  /*1d20*/  STS [R12], RZ ;  /* 0x000000ff0c007388 */ /* 0x000fe20000000800 */
[----:B--2---:R-:W-:-:S03]  /*1d30*/  IMAD.IADD R9, R7, 0x1, R38 ;  /* 0x0000000107097824 */ /* 0x004fc600078e0226 */
[----:B------:R-:W1:Y:S01]  /*1d40*/  LDS R10, [R12+0x2c00] ;  /* 0x002c00000c0a7984 */ /* 0x000e620000000800 */
[----:B---3--:R-:W-:-:S03]  /*1d50*/  IMAD.IADD R39, R9, 0x1, R40 ;  /* 0x0000000109277824 */ /* 0x008fc600078e0228 */
[----:B------:R-:W-:Y:S01]  /*1d60*/  STS [R12+0x800], R7 ;  /* 0x000800070c007388 */ /* 0x000fe20000000800 */
[----:B----4-:R-:W-:-:S03]  /*1d70*/  IMAD.IADD R41, R39, 0x1, R42 ;  /* 0x0000000127297824 */ /* 0x010fc600078e022a */
[----:B------:R-:W-:Y:S01]  /*1d80*/  STS [R12+0xc00], R9 ;  /* 0x000c00090c007388 */ /* 0x000fe20000000800 */
[----:B-----5:R-:W-:-:S03]  /*1d90*/  IMAD.IADD R43, R41, 0x1, R74 ;  /* 0x00000001292b7824 */ /* 0x020fc600078e024a */
[----:B------:R-:W-:Y:S01]  /*1da0*/  STS [R12+0x1000], R39 ;  /* 0x001000270c007388 */ /* 0x000fe20000000800 */
[----:B------:R-:W-:-:S03]  /*1db0*/  IMAD.IADD R75, R43, 0x1, R76 ;  /* 0x000000012b4b7824 */ /* 0x000fc600078e024c */
[----:B------:R-:W-:Y:S01]  /*1dc0*/  STS [R12+0x1400], R41 ;  /* 0x001400290c007388 */ /* 0x000fe20000000800 */
[----:B0-----:R-:W-:-:S03]  /*1dd0*/  IMAD.IADD R77, R75, 0x1, R8 ;  /* 0x000000014b4d7824 */ /* 0x001fc600078e0208 */
[----:B------:R-:W-:Y:S01]  /*1de0*/  STS [R12+0x1800], R43 ;  /* 0x0018002b0c007388 */ /* 0x000fe20000000800 */
[----:B------:R-:W-:-:S03]  /*1df0*/  IMAD.IADD R6, R77, 0x1, R6 ;  /* 0x000000014d067824 */ /* 0x000fc600078e0206 */
[----:B------:R-:W-:Y:S01]  /*1e00*/  STS [R12+0x1c00], R75 ;  /* 0x001c004b0c007388 */ /* 0x000fe20000000800 */
[----:B------:R-:W-:-:S03]  /*1e10*/  IMAD.IADD R5, R6, 0x1, R5 ;  /* 0x0000000106057824 */ /* 0x000fc600078e0205 */
[----:B------:R-:W-:Y:S01]  /*1e20*/  STS [R12+0x2000], R77 ;  /* 0x0020004d0c007388 */ /* 0x000fe20000000800 */
[----:B------:R-:W-:-:S03]  /*1e30*/  IMAD.IADD R4, R5, 0x1, R4 ;  /* 0x0000000105047824 */ /* 0x000fc600078e0204 */
[----:B------:R-:W-:Y:S04]  /*1e40*/  STS [R12+0x2400], R6 ;  /* 0x002400060c007388 */ /* 0x000fe80000000800 */
[----:B------:R-:W-:Y:S04]  /*1e50*/  STS [R12+0x2800], R5 ;  /* 0x002800050c007388 */ /* 0x000fe80000000800 */
[----:B------:R-:W-:Y:S04]  /*1e60*/  STS [R12+0x2c00], R4 ;  /* 0x002c00040c007388 */ /* 0x000fe80000000800 */
[----:B------:R1:W-:Y:S02]  /*1e70*/  STS [R12+0x400], R11 ;  /* 0x0004000b0c007388 */ /* 0x0003e40000000800 */
[----:B-1----:R-:W-:-:S07]  /*1e80*/  IMAD.IADD R11, R4, 0x1, R10 ;  /* 0x00000001040b7824 */ /* 0x002fce00078e020a */
.L_x_628:
[----:B------:R-:W-:Y:S05]  /*1e90*/  BSYNC.RECONVERGENT B0 ;  /* 0x0000000000007941 */ /* 0x000fea0003800200 */
.L_x_627:
[----:B------:R-:W-:Y:S01]  /*1ea0*/  ISETP.NE.AND P0, PT, R11, 0x2280, PT ;  /* 0x000022800b00780c */ /* 0x000fe20003f05270 */
[----:B0-----:R-:W-:Y:S01]  /*1eb0*/  IMAD R5, R72, 0x100, R35 ;  /* 0x0000010048057824 */ /* 0x001fe200078e0223 */
[----:B------:R-:W0:Y:S01]  /*1ec0*/  LDCU.64 UR4, c[0x0][0x3b8] ;  /* 0x00007700ff0477ac */ /* 0x000e220008000a00 */
[----:B------:R-:W1:Y:S01]  /*1ed0*/  LDC.64 R40, c[0x0][0x390] ;  /* 0x0000e400ff287b82 */ /* 0x000e620000000a00 */
[----:B------:R-:W-:Y:S01]  /*1ee0*/  ISETP.LT.U32.AND P0, PT, R35, 0x100, !P0 ;  /* 0x000001002300780c */ /* 0x000fe20004701070 */
[----:B------:R-:W-:Y:S01]  /*1ef0*/  IMAD.WIDE R36, R5, 0x4, R36 ;  /* 0x0000000405247825 */ /* 0x000fe200078e0224 */
[----:B------:R-:W-:-:S05]  /*1f00*/  @!P5 LOP3.LUT R5, R11, 0x40000000, RZ, 0xfc, !PT ;  /* 0x400000000b05d812 */ /* 0x000fca00078efcff */
[----:B------:R2:W-:Y:S01]  /*1f10*/  @!P5 STG.E.STRONG.SYS desc[UR6][R36.64], R5 ;  /* 0x000000052400d986 */ /* 0x0005e2000c115906 */
[----:B------:R-:W3:Y:S08]  /*1f20*/  LDC.64 R42, c[0x0][0x398] ;  /* 0x0000e600ff2a7b82 */ /* 0x000ef00000000a00 */
[----:B------:R-:W-:Y:S06]  /*1f30*/  BAR.RED.OR.DEFER_BLOCKING 0x0, P0 ;  /* 0x0000000000007b1d */ /* 0x000fec0000014800 */
[----:B------:R-:W4:Y:S01]  /*1f40*/  B2R.RESULT RZ, P0 ;  /* 0x0000000000ff731c */ /* 0x000f220000004000 */
[----:B0-----:R-:W-:-:S04]  /*1f50*/  LEA R38, P1, R3, UR4, 0x2 ;  /* 0x0000000403267c11 */ /* 0x001fc8000f8210ff */
[----:B------:R-:W-:Y:S01]  /*1f60*/  LEA.HI.X R39, R3, UR5, R2, 0x2, P1 ;  /* 0x0000000503277c11 */ /* 0x000fe200088f1402 */
[----:B-1----:R-:W-:-:S04]  /*1f70*/  IMAD.WIDE.U32 R40, R35, 0x4, R40 ;  /* 0x0000000423287825 */ /* 0x002fc800078e0028 */
[----:B---3--:R-:W-:Y:S01]  /*1f80*/  IMAD.WIDE.U32 R42, R35, 0x4, R42 ;  /* 0x00000004232a7825 */ /* 0x008fe200078e002a */
[----:B--2-4-:R-:W-:Y:S06]  /*1f90*/  @!P0 BRA `(.L_x_629) ;  /* 0x0000001800a88947 */ /* 0x014fec0003800000 */
        /* <DEDUP_REMOVED lines=11> */
[----:B------:R-:W-:Y:S02]  /*2050*/  IMAD.MOV.U32 R6, RZ, RZ, -0x1 ;  /* 0xffffffffff067424 */ /* 0x000fe400078e00ff */
[----:B------:R-:W-:Y:S02]  /*2060*/  IMAD.MOV.U32 R7, RZ, RZ, R72 ;  /* 0x000000ffff077224 */ /* 0x000fe400078e0048 */
[----:B------:R-:W-:-:S07]  /*2070*/  IMAD.MOV.U32 R5, RZ, RZ, R11 ;  /* 0x000000ffff057224 */ /* 0x000fce00078e000b */
.L_x_637:
[----:B0-----:R-:W0:Y:S01]  /*2080*/  LDC.64 R2, c[0x0][0x380] ;  /* 0x0000e000ff027b82 */ /* 0x001e220000000a00 */
[----:B------:R-:W-:Y:S01]  /*2090*/  VIADD R13, R7, 0xffffffff ;  /* 0xffffffff070d7836 */ /* 0x000fe20000000000 */
[----:B------:R-:W-:Y:S03]  /*20a0*/  BSSY B2, `(.L_x_634) ;  /* 0x0000008000027945 */ /* 0x000fe60003800000 */
[----:B------:R-:W-:-:S04]  /*20b0*/  IMAD R9, R13, 0x100, R35 ;  /* 0x000001000d097824 */ /* 0x000fc800078e0223 */
[----:B0-----:R-:W-:-:S07]  /*20c0*/  IMAD.WIDE R2, R9, 0x4, R2 ;  /* 0x0000000409027825 */ /* 0x001fce00078e0202 */
.L_x_635:
[----:B------:R-:W-:Y:S05]  /*20d0*/  YIELD ;  /* 0x0000000000007946 */ /* 0x000fea0003800000 */
[----:B------:R0:W-:Y:S06]  /*20e0*/  MEMBAR.SC.CTA ;  /* 0x0000000000007992 */ /* 0x0001ec0000000000 */
[----:B0-----:R-:W2:Y:S02]  /*20f0*/  LDG.E.STRONG.SYS R8, desc[UR6][R2.64] ;  /* 0x0000000602087981 */ /* 0x001ea4000c1f5900 */
[----:B--2---:R-:W-:-:S13]  /*2100*/  ISETP.NE.AND P0, PT, R8, RZ, PT ;  /* 0x000000ff0800720c */ /* 0x004fda0003f05270 */
[----:B------:R-:W-:Y:S05]  /*2110*/  @!P0 BRA `(.L_x_635) ;  /* 0xfffffffc00ec8947 */ /* 0x000fea000383ffff */
[----:B------:R-:W-:Y:S05]  /*2120*/  BSYNC B2 ;  /* 0x0000000000027941 */ /* 0x000fea0003800000 */
.L_x_634:
[----:B------:R-:W-:Y:S01]  /*2130*/  BSSY.RECONVERGENT B2, `(.L_x_636) ;  /* 0x0000006000027945 */ /* 0x000fe20003800200 */
[C---:B------:R-:W-:Y:S02]  /*2140*/  ISETP.GT.AND P0, PT, R8.reuse, -0x1, PT ;  /* 0xffffffff0800780c */ /* 0x040fe40003f04270 */
[----:B------:R-:W-:Y:S01]  /*2150*/  LOP3.LUT R8, R8, 0x3fffffff, RZ, 0xc0, !PT ;  /* 0x3fffffff08087812 */ /* 0x000fe200078ec0ff */
[----:B------:R-:W-:Y:S05]  /*2160*/  WARPSYNC.EXCLUSIVE R6 ;  /* 0x0000000006007348 */ /* 0x000fea0003a00000 */
[----:B------:R-:W-:-:S05]  /*2170*/  IMAD.IADD R5, R8, 0x1, R5 ;  /* 0x0000000108057824 */ /* 0x000fca00078e0205 */
[----:B------:R-:W-:-:S07]  /*2180*/  VOTE.ANY R6, PT, P0 ;  /* 0x0000000000067806 */ /* 0x000fce00000e0100 */
[----:B------:R-:W-:Y:S05]  /*2190*/  BSYNC.RECONVERGENT B2 ;  /* 0x0000000000027941 */ /* 0x000fea0003800200 */
.L_x_636:
[----:B------:R-:W-:Y:S01]  /*21a0*/  ISETP.GT.U32.AND P1, PT, R7, 0x1, PT ;  /* 0x000000010700780c */ /* 0x000fe20003f24070 */
[----:B------:R-:W-:-:S12]  /*21b0*/  IMAD.MOV.U32 R7, RZ, RZ, R13 ;  /* 0x000000ffff077224 */ /* 0x000fd800078e000d */
[----:B------:R-:W-:Y:S05]  /*21c0*/  @P0 BRA P1, `(.L_x_637) ;  /* 0xfffffffc00ac0947 */ /* 0x000fea000083ffff */
[----:B------:R-:W-:Y:S05]  /*21d0*/  BSYNC B0 ;  /* 0x0000000000007941 */ /* 0x000fea0003800000 */
.L_x_633:
[----:B------:R1:W2:Y:S02]  /*21e0*/  LDS R2, [R12+0x8a00] ;  /* 0x008a00000c027984 */ /* 0x0002a40000000800 */
.L_x_632:
[----:B------:R-:W-:Y:S02]  /*21f0*/  LOP3.LUT R3, R5, 0x80000000, RZ, 0xfc, !PT ;  /* 0x8000000005037812 */ /* 0x000fe400078efcff */
[----:B--2---:R-:W-:-:S03]  /*2200*/  IADD3 R5, PT, PT, R2, R5, -R11 ;  /* 0x0000000502057210 */ /* 0x004fc60007ffe80b */
[----:B------:R2:W-:Y:S04]  /*2210*/  STG.E.STRONG.SYS desc[UR6][R36.64], R3 ;  /* 0x0000000324007986 */ /* 0x0005e8000c115906 */
[----:B------:R2:W-:Y:S02]  /*2220*/  STS [R12+0x8a00], R5 ;  /* 0x008a00050c007388 */ /* 0x0005e40000000800 */
.L_x_631:
[----:B------:R-:W-:Y:S05]  /*2230*/  BSYNC B1 ;  /* 0x0000000000017941 */ /* 0x000fea0003800000 */
.L_x_630:
[----:B------:R-:W3:Y:S01]  /*2240*/  LDC.64 R6, c[0x0][0x390] ;  /* 0x0000e400ff067b82 */ /* 0x000ee20000000a00 */
[----:B------:R-:W-:Y:S05]  /*2250*/  WARPSYNC.ALL ;  /* 0x0000000000007948 */ /* 0x000fea0003800000 */
[----:B------:R-:W-:Y:S01]  /*2260*/  IMAD R45, R45, 0x4, R73 ;  /* 0x000000042d2d7824 */ /* 0x000fe200078e0249 */
[----:B------:R-:W-:Y:S01]  /*2270*/  ISETP.GT.AND P2, PT, R68, -0x1, PT ;  /* 0xffffffff4400780c */ /* 0x000fe20003f44270 */
[----:B--2---:R-:W2:Y:S01]  /*2280*/  LDC R3, c[0x0][0x3c0] ;  /* 0x0000f000ff037b82 */ /* 0x004ea20000000800 */
[----:B0-----:R-:W-:Y:S01]  /*2290*/  IMAD.MOV.U32 R2, RZ, RZ, -0x1 ;  /* 0xffffffffff027424 */ /* 0x001fe200078e00ff */
[----:B------:R-:W-:-:S02]  /*22a0*/  ISETP.GT.AND P3, PT, R67, -0x1, PT ;  /* 0xffffffff4300780c */ /* 0x000fc40003f64270 */
[----:B------:R-:W-:Y:S02]  /*22b0*/  ISETP.GT.AND P4, PT, R63, -0x1, PT ;  /* 0xffffffff3f00780c */ /* 0x000fe40003f84270 */
[C---:B------:R-:W-:Y:S02]  /*22c0*/  SEL R5, R2.reuse, 0x80000000, P2 ;  /* 0x8000000002057807 */ /* 0x040fe40001000000 */
[----:B------:R-:W-:Y:S02]  /*22d0*/  SEL R8, R2, 0x80000000, P3 ;  /* 0x8000000002087807 */ /* 0x000fe40001800000 */
[----:B------:R-:W-:Y:S02]  /*22e0*/  LOP3.LUT R68, R5, R68, RZ, 0x3c, !PT ;  /* 0x0000004405447212 */ /* 0x000fe400078e3cff */
[----:B------:R-:W-:Y:S02]  /*22f0*/  ISETP.GT.AND P2, PT, R65, -0x1, PT ;  /* 0xffffffff4100780c */ /* 0x000fe40003f44270 */
[----:B------:R-:W-:-:S02]  /*2300*/  ISETP.GT.AND P3, PT, R64, -0x1, PT ;  /* 0xffffffff4000780c */ /* 0x000fc40003f64270 */
[----:B---3--:R-:W-:Y:S02]  /*2310*/  ISETP.EQ.U32.AND P1, PT, R6, RZ, PT ;  /* 0x000000ff0600720c */ /* 0x008fe40003f22070 */
[----:B------:R-:W-:Y:S02]  /*2320*/  LOP3.LUT R67, R8, R67, RZ, 0x3c, !PT ;  /* 0x0000004308437212 */ /* 0x000fe400078e3cff */
[----:B------:R-:W-:Y:S02]  /*2330*/  SEL R8, R2, 0x80000000, P4 ;  /* 0x8000000002087807 */ /* 0x000fe40002000000 */
[----:B------:R-:W-:Y:S02]  /*2340*/  ISETP.GT.AND P4, PT, R59, -0x1, PT ;  /* 0xffffffff3b00780c */ /* 0x000fe40003f84270 */
[----:B--2---:R-:W-:Y:S02]  /*2350*/  ISETP.GE.AND P0, PT, R0, R3, PT ;  /* 0x000000030000720c */ /* 0x004fe40003f06270 */
[----:B------:R-:W-:-:S02]  /*2360*/  LOP3.LUT R63, R8, R63, RZ, 0x3c, !PT ;  /* 0x0000003f083f7212 */ /* 0x000fc400078e3cff */
[----:B------:R-:W-:Y:S02]  /*2370*/  ISETP.EQ.OR.EX P0, PT, R7, RZ, !P0, P1 ;  /* 0x000000ff0700720c */ /* 0x000fe40004702710 */
[----:B------:R-:W-:Y:S02]  /*2380*/  ISETP.GT.AND P1, PT, R69, -0x1, PT ;  /* 0xffffffff4500780c */ /* 0x000fe40003f24270 */
[----:B------:R-:W-:Y:S02]  /*2390*/  ISETP.GT.U32.OR P0, PT, R35, 0xff, P0 ;  /* 0x000000ff2300780c */ /* 0x000fe40000704470 */
[----:B------:R-:W-:Y:S02]  /*23a0*/  SEL R6, R2, 0x80000000, P1 ;  /* 0x8000000002067807 */ /* 0x000fe40000800000 */
[----:B------:R-:W-:Y:S02]  /*23b0*/  ISETP.GT.AND P1, PT, R66, -0x1, PT ;  /* 0xffffffff4200780c */ /* 0x000fe40003f24270 */
[----:B------:R-:W-:-:S02]  /*23c0*/  LOP3.LUT R69, R6, R69, RZ, 0x3c, !PT ;  /* 0x0000004506457212 */ /* 0x000fc400078e3cff */
[----:B------:R-:W-:Y:S02]  /*23d0*/  SEL R5, R2, 0x80000000, P1 ;  /* 0x8000000002057807 */ /* 0x000fe40000800000 */
[----:B------:R-:W-:Y:S02]  /*23e0*/  ISETP.GT.AND P1, PT, R62, -0x1, PT ;  /* 0xffffffff3e00780c */ /* 0x000fe40003f24270 */
[----:B------:R-:W-:Y:S01]  /*23f0*/  LOP3.LUT R66, R5, R66, RZ, 0x3c, !PT ;  /* 0x0000004205427212 */ /* 0x000fe200078e3cff */
[----:B-1----:R-:W0:Y:S01]  /*2400*/  @!P0 LDS R12, [R12+0x8a00] ;  /* 0x008a00000c0c8984 */ /* 0x002e220000000800 */
[C---:B------:R-:W-:Y:S02]  /*2410*/  SEL R5, R2.reuse, 0x80000000, P1 ;  /* 0x8000000002057807 */ /* 0x040fe40000800000 */
[C---:B------:R-:W-:Y:S02]  /*2420*/  SEL R6, R2.reuse, 0x80000000, P2 ;  /* 0x8000000002067807 */ /* 0x040fe40001000000 */
[----:B------:R-:W-:-:S02]  /*2430*/  SEL R7, R2, 0x80000000, P3 ;  /* 0x8000000002077807 */ /* 0x000fc40001800000 */
[----:B------:R-:W-:Y:S02]  /*2440*/  ISETP.GT.AND P2, PT, R61, -0x1, PT ;  /* 0xffffffff3d00780c */ /* 0x000fe40003f44270 */
[----:B------:R-:W-:Y:S02]  /*2450*/  ISETP.GT.AND P3, PT, R60, -0x1, PT ;  /* 0xffffffff3c00780c */ /* 0x000fe40003f64270 */
[----:B------:R-:W-:Y:S02]  /*2460*/  LOP3.LUT R62, R5, R62, RZ, 0x3c, !PT ;  /* 0x0000003e053e7212 */ /* 0x000fe400078e3cff */
[----:B------:R-:W-:Y:S02]  /*2470*/  LOP3.LUT R65, R6, R65, RZ, 0x3c, !PT ;  /* 0x0000004106417212 */ /* 0x000fe400078e3cff */
[----:B------:R-:W-:Y:S02]  /*2480*/  LOP3.LUT R64, R7, R64, RZ, 0x3c, !PT ;  /* 0x0000004007407212 */ /* 0x000fe400078e3cff */
[----:B------:R-:W-:-:S02]  /*2490*/  SEL R7, R2, 0x80000000, P3 ;  /* 0x8000000002077807 */ /* 0x000fc40001800000 */
[----:B------:R-:W-:Y:S02]  /*24a0*/  SEL R6, R2, 0x80000000, P4 ;  /* 0x8000000002067807 */ /* 0x000fe40002000000 */
[----:B------:R-:W-:Y:S02]  /*24b0*/  ISETP.GT.AND P1, PT, R57, -0x1, PT ;  /* 0xffffffff3900780c */ /* 0x000fe40003f24270 */
[----:B------:R-:W-:Y:S02]  /*24c0*/  ISETP.GT.AND P3, PT, R55, -0x1, PT ;  /* 0xffffffff3700780c */ /* 0x000fe40003f64270 */
[----:B------:R-:W-:Y:S02]  /*24d0*/  LOP3.LUT R59, R6, R59, RZ, 0x3c, !PT ;  /* 0x0000003b063b7212 */ /* 0x000fe400078e3cff */
[----:B------:R-:W-:Y:S02]  /*24e0*/  SEL R6, R2, 0x80000000, P3 ;  /* 0x8000000002067807 */ /* 0x000fe40001800000 */
[----:B------:R-:W-:-:S02]  /*24f0*/  ISETP.GT.AND P3, PT, R51, -0x1, PT ;  /* 0xffffffff3300780c */ /* 0x000fc40003f64270 */
[----:B------:R-:W-:Y:S02]  /*2500*/  LOP3.LUT R55, R6, R55, RZ, 0x3c, !PT ;  /* 0x0000003706377212 */ /* 0x000fe400078e3cff */
[----:B------:R-:W-:Y:S02]  /*2510*/  SEL R6, R2, 0x80000000, P3 ;  /* 0x8000000002067807 */ /* 0x000fe40001800000 */
[----:B------:R-:W-:Y:S02]  /*2520*/  ISETP.GT.AND P3, PT, R48, -0x1, PT ;  /* 0xffffffff3000780c */ /* 0x000fe40003f64270 */
[----:B------:R-:W-:Y:S02]  /*2530*/  ISETP.GT.AND P4, PT, R47, -0x1, PT ;  /* 0xffffffff2f00780c */ /* 0x000fe40003f84270 */
[----:B------:R-:W-:Y:S02]  /*2540*/  LOP3.LUT R7, R7, R60, RZ, 0x3c, !PT ;  /* 0x0000003c07077212 */ /* 0x000fe400078e3cff */
[----:B0-----:R-:W-:-:S02]  /*2550*/  @!P0 IADD3 R11, PT, PT, R12, R4, R11 ;  /* 0x000000040c0b8210 */ /* 0x001fc40007ffe00b */
[----:B------:R-:W-:Y:S02]  /*2560*/  SEL R4, R2, 0x80000000, P2 ;  /* 0x8000000002047807 */ /* 0x000fe40001000000 */
[----:B------:R-:W-:Y:S01]  /*2570*/  ISETP.GT.AND P2, PT, R56, -0x1, PT ;  /* 0xffffffff3800780c */ /* 0x000fe20003f44270 */
[----:B------:R0:W-:Y:S01]  /*2580*/  @!P0 STG.E desc[UR6][R40.64], R11 ;  /* 0x0000000b28008986 */ /* 0x0001e2000c101906 */
[----:B------:R-:W-:Y:S01]  /*2590*/  BAR.SYNC.DEFER_BLOCKING 0x0 ;  /* 0x0000000000007b1d */ /* 0x000fe20000010000 */
[----:B------:R-:W-:Y:S02]  /*25a0*/  ISETP.GT.AND P0, PT, R58, -0x1, PT ;  /* 0xffffffff3a00780c */ /* 0x000fe40003f04270 */
[----:B------:R-:W-:Y:S02]  /*25b0*/  LOP3.LUT R61, R4, R61, RZ, 0x3c, !PT ;  /* 0x0000003d043d7212 */ /* 0x000fe400078e3cff */
[----:B------:R-:W-:Y:S02]  /*25c0*/  SEL R5, R2, 0x80000000, P0 ;  /* 0x8000000002057807 */ /* 0x000fe40000000000 */
[----:B------:R-:W-:-:S02]  /*25d0*/  ISETP.GT.AND P0, PT, R54, -0x1, PT ;  /* 0xffffffff3600780c */ /* 0x000fc40003f04270 */
[----:B0-----:R-:W-:Y:S02]  /*25e0*/  LOP3.LUT R11, R5, R58, RZ, 0x3c, !PT ;  /* 0x0000003a050b7212 */ /* 0x001fe400078e3cff */
[C---:B------:R-:W-:Y:S02]  /*25f0*/  SEL R5, R2.reuse, 0x80000000, P0 ;  /* 0x8000000002057807 */ /* 0x040fe40000000000 */
[C---:B------:R-:W-:Y:S02]  /*2600*/  SEL R4, R2.reuse, 0x80000000, P1 ;  /* 0x8000000002047807 */ /* 0x040fe40000800000 */
[----:B------:R-:W-:Y:S02]  /*2610*/  SEL R9, R2, 0x80000000, P2 ;  /* 0x8000000002097807 */ /* 0x000fe40001000000 */
[----:B------:R-:W-:Y:S02]  /*2620*/  ISETP.GT.AND P0, PT, R0, R3, PT ;  /* 0x000000030000720c */ /* 0x000fe40003f04270 */
[----:B------:R-:W-:-:S02]  /*2630*/  ISETP.GT.AND P1, PT, R53, -0x1, PT ;  /* 0xffffffff3500780c */ /* 0x000fc40003f24270 */
[----:B------:R-:W-:Y:S02]  /*2640*/  ISETP.GT.AND P2, PT, R52, -0x1, PT ;  /* 0xffffffff3400780c */ /* 0x000fe40003f44270 */
[----:B------:R-:W-:Y:S01]  /*2650*/  LOP3.LUT R57, R4, R57, RZ, 0x3c, !PT ;  /* 0x0000003904397212 */ /* 0x000fe200078e3cff */
[----:B------:R-:W0:Y:S01]  /*2660*/  LDS R45, [R45+0x8a00] ;  /* 0x008a00002d2d7984 */ /* 0x000e220000000800 */
[----:B------:R-:W-:Y:S02]  /*2670*/  LOP3.LUT R15, R9, R56, RZ, 0x3c, !PT ;  /* 0x00000038090f7212 */ /* 0x000fe400078e3cff */
[C---:B------:R-:W-:Y:S02]  /*2680*/  SEL R4, R2.reuse, 0x80000000, P1 ;  /* 0x8000000002047807 */ /* 0x040fe40000800000 */
[----:B------:R-:W-:Y:S02]  /*2690*/  SEL R9, R2, 0x80000000, P2 ;  /* 0x8000000002097807 */ /* 0x000fe40001000000 */
[----:B------:R-:W-:-:S02]  /*26a0*/  ISETP.GT.AND P1, PT, R50, -0x1, PT ;  /* 0xffffffff3200780c */ /* 0x000fc40003f24270 */
[----:B------:R-:W-:Y:S02]  /*26b0*/  ISETP.GT.AND P2, PT, R49, -0x1, PT ;  /* 0xffffffff3100780c */ /* 0x000fe40003f44270 */
[----:B------:R-:W-:Y:S02]  /*26c0*/  LOP3.LUT R17, R5, R54, RZ, 0x3c, !PT ;  /* 0x0000003605117212 */ /* 0x000fe400078e3cff */
[----:B------:R-:W-:Y:S02]  /*26d0*/  LOP3.LUT R19, R9, R52, RZ, 0x3c, !PT ;  /* 0x0000003409137212 */ /* 0x000fe400078e3cff */
[C---:B------:R-:W-:Y:S02]  /*26e0*/  SEL R5, R2.reuse, 0x80000000, P1 ;  /* 0x8000000002057807 */ /* 0x040fe40000800000 */
[C---:B------:R-:W-:Y:S02]  /*26f0*/  SEL R0, R2.reuse, 0x80000000, P2 ;  /* 0x8000000002007807 */ /* 0x040fe40001000000 */
[----:B------:R-:W-:-:S02]  /*2700*/  SEL R9, R2, 0x80000000, P3 ;  /* 0x8000000002097807 */ /* 0x000fc40001800000 */
[----:B------:R-:W-:Y:S02]  /*2710*/  SEL R2, R2, 0x80000000, P4 ;  /* 0x8000000002027807 */ /* 0x000fe40002000000 */
[----:B------:R-:W-:Y:S02]  /*2720*/  LOP3.LUT R53, R4, R53, RZ, 0x3c, !PT ;  /* 0x0000003504357212 */ /* 0x000fe400078e3cff */
[----:B------:R-:W-:Y:S02]  /*2730*/  LOP3.LUT R51, R6, R51, RZ, 0x3c, !PT ;  /* 0x0000003306337212 */ /* 0x000fe400078e3cff */
[----:B------:R-:W-:Y:S02]  /*2740*/  LOP3.LUT R21, R5, R50, RZ, 0x3c, !PT ;  /* 0x0000003205157212 */ /* 0x000fe400078e3cff */
[----:B------:R-:W-:Y:S02]  /*2750*/  LOP3.LUT R49, R0, R49, RZ, 0x3c, !PT ;  /* 0x0000003100317212 */ /* 0x000fe400078e3cff */
[----:B------:R-:W-:-:S02]  /*2760*/  LOP3.LUT R23, R9, R48, RZ, 0x3c, !PT ;  /* 0x0000003009177212 */ /* 0x000fc400078e3cff */
[----:B------:R-:W-:Y:S01]  /*2770*/  LOP3.LUT R47, R2, R47, RZ, 0x3c, !PT ;  /* 0x0000002f022f7212 */ /* 0x000fe200078e3cff */
[----:B------:R-:W-:Y:S06]  /*2780*/  @P0 BRA `(.L_x_638) ;  /* 0x0000000000740947 */ /* 0x000fec0003800000 */
[----:B------:R-:W1:Y:S01]  /*2790*/  LDCU.64 UR4, c[0x0][0x3a0] ;  /* 0x00007400ff0477ac */ /* 0x000e620008000a00 */
[----:B0-----:R-:W-:-:S05]  /*27a0*/  IADD3 R0, P1, PT, R70, R45, RZ ;  /* 0x0000002d46007210 */ /* 0x001fca0007f3e0ff */
[----:B------:R-:W-:Y:S01]  /*27b0*/  IMAD.X R9, RZ, RZ, RZ, P1 ;  /* 0x000000ffff097224 */ /* 0x000fe200008e06ff */
[----:B-1----:R-:W-:-:S04]  /*27c0*/  LEA R4, P1, R0, UR4, 0x2 ;  /* 0x0000000400047c11 */ /* 0x002fc8000f8210ff */
[----:B------:R-:W-:-:S05]  /*27d0*/  LEA.HI.X R5, R0, UR5, R9, 0x2, P1 ;  /* 0x0000000500057c11 */ /* 0x000fca00088f1409 */
        /* <DEDUP_REMOVED lines=24> */
.L_x_638:
[----:B------:R-:W1:Y:S01]  /*2960*/  LDCU.64 UR4, c[0x0][0x3a0] ;  /* 0x00007400ff0477ac */ /* 0x000e620008000a00 */
[----:B------:R-:W-:Y:S01]  /*2970*/  IMAD R13, R72, -0x2280, R3 ;  /* 0xffffdd80480d7824 */ /* 0x000fe200078e0203 */
[C---:B0-----:R-:W-:Y:S01]  /*2980*/  IADD3 R0, P2, PT, R70.reuse, R45, RZ ;  /* 0x0000002d46007210 */ /* 0x041fe20007f5e0ff */
        /* <DEDUP_REMOVED lines=11> */
[----:B------:R-:W-:Y:S01]  /*2a40*/  ISETP.GE.AND P3, PT, R6, R13, PT ;  /* 0x0000000d0600720c */ /* 0x000fe20003f66270 */
[----:B------:R-:W-:Y:S01]  /*2a50*/  VIADD R6, R70, 0xe0 ;  /* 0x000000e046067836 */ /* 0x000fe20000000000 */
[----:B-1----:R-:W-:-:S04]  /*2a60*/  LEA R4, P2, R0, UR4, 0x2 ;  /* 0x0000000400047c11 */ /* 0x002fc8000f8410ff */
        /* <DEDUP_REMOVED lines=57> */
.L_x_639:
[----:B------:R-:W-:Y:S05]  /*2e00*/  @P0 BRA `(.L_x_640) ;  /* 0x0000000000600947 */ /* 0x000fea0003800000 */
        /* <DEDUP_REMOVED lines=24> */
.L_x_640:
[----:B------:R-:W-:Y:S02]  /*2f90*/  IMAD.IADD R71, R3, 0x1, -R71 ;  /* 0x0000000103477824 */ /* 0x000fe400078e0a47 */
[C---:B------:R-:W-:Y:S02]  /*2fa0*/  VIADD R2, R70.reuse, 0x20 ;  /* 0x0000002046027836 */ /* 0x040fe40000000000 */
[C---:B01----:R-:W-:Y:S01]  /*2fb0*/  VIADD R4, R70.reuse, 0x40 ;  /* 0x0000004046047836 */ /* 0x043fe20000000000 */
        /* <DEDUP_REMOVED lines=66> */
.L_x_641:
[----:B------:R-:W-:Y:S05]  /*33e0*/  @P0 BRA `(.L_x_642) ;  /* 0x00000000006c0947 */ /* 0x000fea0003800000 */
[----:B------:R-:W2:Y:S02]  /*33f0*/  LDCU.64 UR4, c[0x0][0x3b0] ;  /* 0x00007600ff0477ac */ /* 0x000ea40008000a00 */
[----:B--2---:R-:W-:-:S04]  /*3400*/  LEA R2, P0, R0, UR4, 0x2 ;  /* 0x0000000400027c11 */ /* 0x004fc8000f8010ff */
        /* <DEDUP_REMOVED lines=25> */
.L_x_642:
[----:B------:R-:W2:Y:S01]  /*35a0*/  LDCU.64 UR4, c[0x0][0x3b0] ;  /* 0x00007600ff0477ac */ /* 0x000ea20008000a00 */
[----:B01----:R-:W-:Y:S02]  /*35b0*/  IMAD R39, R72, -0x2280, R3 ;  /* 0xffffdd8048277824 */ /* 0x003fe400078e0203 */
        /* <DEDUP_REMOVED lines=8> */
[----:B------:R-:W-:Y:S01]  /*3640*/  ISETP.GE.AND P0, PT, R6, R39, PT ;  /* 0x000000270600720c */ /* 0x000fe20003f06270 */
[----:B------:R-:W-:-:S03]  /*3650*/  VIADD R6, R70, 0xa0 ;  /* 0x000000a046067836 */ /* 0x000fc60000000000 */
[-C--:B------:R-:W-:Y:S01]  /*3660*/  ISETP.GE.AND P4, PT, R4, R39.reuse, PT ;  /* 0x000000270400720c */ /* 0x080fe20003f86270 */
[----:B------:R-:W-:Y:S01]  /*3670*/  VIADD R4, R70, 0x100 ;  /* 0x0000010046047836 */ /* 0x000fe20000000000 */
[----:B--2---:R-:W-:Y:S02]  /*3680*/  LEA R2, P2, R0, UR4, 0x2 ;  /* 0x0000000400027c11 */ /* 0x004fe4000f8410ff */
[-C--:B------:R-:W-:Y:S02]  /*3690*/  ISETP.GE.AND P3, PT, R6, R39.reuse, PT ;  /* 0x000000270600720c */ /* 0x080fe40003f66270 */
[----:B------:R-:W-:Y:S01]  /*36a0*/  LEA.HI.X R3, R0, UR5, R9, 0x2, P2 ;  /* 0x0000000500037c11 */ /* 0x000fe200090f1409 */
[----:B------:R-:W-:Y:S01]  /*36b0*/  VIADD R0, R70, 0xe0 ;  /* 0x000000e046007836 */ /* 0x000fe20000000000 */
[----:B------:R-:W-:-:S03]  /*36c0*/  ISETP.GE.AND P2, PT, R8, R39, PT ;  /* 0x000000270800720c */ /* 0x000fc60003f46270 */
[----:B-----5:R0:W-:Y:S01]  /*36d0*/  @!P6 STG.E desc[UR6][R2.64], R27 ;  /* 0x0000001b0200e986 */ /* 0x0201e2000c101906 */
        /* <DEDUP_REMOVED lines=54> */
.L_x_629:
        /* <DEDUP_REMOVED lines=8> */
[C-C-:B------:R-:W-:Y:S01]  /*3ac0*/  IMAD R74, R35.reuse, 0x34, R73.reuse ;  /* 0x00000034234a7824 */ /* 0x140fe200078e0249 */
[----:B------:R-:W-:Y:S01]  /*3ad0*/  UMOV UR4, 0xffffffff ;  /* 0xffffffff00047882 */ /* 0x000fe20000000000 */
[C-C-:B------:R-:W-:Y:S02]  /*3ae0*/  IMAD R4, R35.reuse, 0x34, R73.reuse ;  /* 0x0000003423047824 */ /* 0x140fe400078e0249 */
[----:B------:R-:W-:Y:S01]  /*3af0*/  IMAD R3, R35, 0x34, R73 ;  /* 0x0000003423037824 */ /* 0x000fe200078e0249 */
[----:B0-----:R-:W0:Y:S04]  /*3b00*/  LDS R0, [R74+0x341c] ;  /* 0x00341c004a007984 */ /* 0x001e280000000800 */
[----:B------:R-:W1:Y:S04]  /*3b10*/  LDS R77, [R74+0x3420] ;  /* 0x003420004a4d7984 */ /* 0x000e680000000800 */
[----:B------:R-:W-:Y:S04]  /*3b20*/  LDS R10, [R74+0x3410] ;  /* 0x003410004a0a7984 */ /* 0x000fe80000000800 */
[----:B------:R-:W-:Y:S04]  /*3b30*/  LDS R9, [R74+0x3414] ;  /* 0x003414004a097984 */ /* 0x000fe80000000800 */
[----:B------:R-:W2:Y:S04]  /*3b40*/  LDS R8, [R74+0x3418] ;  /* 0x003418004a087984 */ /* 0x000ea80000000800 */
[----:B------:R-:W3:Y:S04]  /*3b50*/  LDS R76, [R74+0x3424] ;  /* 0x003424004a4c7984 */ /* 0x000ee80000000800 */
[----:B------:R-:W4:Y:S04]  /*3b60*/  LDS R75, [R74+0x3428] ;  /* 0x003428004a4b7984 */ /* 0x000f280000000800 */
[----:B------:R-:W-:Y:S04]  /*3b70*/  LDS R7, [R74+0x342c] ;  /* 0x00342c004a077984 */ /* 0x000fe80000000800 */
[----:B------:R-:W5:Y:S04]  /*3b80*/  LDS R6, [R74+0x3430] ;  /* 0x003430004a067984 */ /* 0x000f680000000800 */
[----:B------:R0:W-:Y:S04]  /*3b90*/  LDS R5, [R74+0x3434] ;  /* 0x003434004a057984 */ /* 0x0001e80000000800 */
[----:B------:R-:W5:Y:S04]  /*3ba0*/  LDS R4, [R4+0x3438] ;  /* 0x0034380004047984 */ /* 0x000f680000000800 */
[----:B------:R-:W5:Y:S01]  /*3bb0*/  LDS R2, [R3+0x343c] ;  /* 0x00343c0003027984 */ /* 0x000f620000000800 */
[----:B0-----:R-:W-:-:S03]  /*3bc0*/  IMAD.MOV.U32 R74, RZ, RZ, R0 ;  /* 0x000000ffff4a7224 */ /* 0x001fc600078e0000 */
[----:B------:R2:W-:Y:S04]  /*3bd0*/  STL [R1+0xc], R0 ;  /* 0x00000c0001007387 */ /* 0x0005e80000100800 */
[----:B-1----:R0:W-:Y:S01]  /*3be0*/  STL [R1+0x8], R77 ;  /* 0x0000084d01007387 */ /* 0x0021e20000100800 */
[----:B--2---:R-:W-:-:S03]  /*3bf0*/  IADD3 R0, PT, PT, R8, R9, R10 ;  /* 0x0000000908007210 */ /* 0x004fc60007ffe00a */
[----:B---3--:R0:W-:Y:S01]  /*3c00*/  STL [R1+0x4], R76 ;  /* 0x0000044c01007387 */ /* 0x0081e20000100800 */
[----:B------:R-:W-:-:S03]  /*3c10*/  IADD3 R0, PT, PT, R77, R0, R74 ;  /* 0x000000004d007210 */ /* 0x000fc60007ffe04a */
[----:B----4-:R0:W-:Y:S01]  /*3c20*/  STL [R1], R75 ;  /* 0x0000004b01007387 */ /* 0x0101e20000100800 */
[----:B------:R-:W-:-:S04]  /*3c30*/  IADD3 R0, PT, PT, R75, R0, R76 ;  /* 0x000000004b007210 */ /* 0x000fc80007ffe04c */
[----:B-----5:R-:W-:-:S04]  /*3c40*/  IADD3 R0, PT, PT, R6, R0, R7 ;  /* 0x0000000006007210 */ /* 0x020fc80007ffe007 */
[----:B------:R-:W-:-:S05]  /*3c50*/  IADD3 R0, PT, PT, R4, R0, R5 ;  /* 0x0000000004007210 */ /* 0x000fca0007ffe005 */
[----:B------:R-:W-:Y:S01]  /*3c60*/  IMAD.IADD R2, R2, 0x1, R0 ;  /* 0x0000000102027824 */ /* 0x000fe200078e0200 */
[----:B0-----:R-:W-:Y:S06]  /*3c70*/  BRA.DIV UR4, `(.L_x_644) ;  /* 0x0000009e045c7947 */ /* 0x001fec000b800000 */
        /* <DEDUP_REMOVED lines=9> */
.L_x_757:
[----:B------:R-:W2:Y:S01]  /*3d10*/  LDL.LU R77, [R1+0x8] ;  /* 0x00000800014d7983 */ /* 0x000ea20000300800 */
[----:B-1----:R-:W-:-:S03]  /*3d20*/  @P0 IMAD.IADD R0, R74, 0x1, R0 ;  /* 0x000000014a000824 */ /* 0x002fc600078e0200 */
[----:B------:R-:W3:Y:S04]  /*3d30*/  LDL.LU R76, [R1+0x4] ;  /* 0x00000400014c7983 */ /* 0x000ee80000300800 */
[----:B------:R-:W4:Y:S04]  /*3d40*/  LDL.LU R75, [R1] ;  /* 0x00000000014b7983 */ /* 0x000f280000300800 */
[----:B0-----:R-:W5:Y:S01]  /*3d50*/  LDL.LU R74, [R1+0xc] ;  /* 0x00000c00014a7983 */ /* 0x001f620000300800 */
[----:B------:R-:W-:-:S04]  /*3d60*/  IMAD.IADD R0, R0, 0x1, -R2 ;  /* 0x0000000100007824 */ /* 0x000fc800078e0a02 */
[----:B------:R-:W-:Y:S01]  /*3d70*/  IMAD.IADD R10, R10, 0x1, R0 ;  /* 0x000000010a0a7824 */ /* 0x000fe200078e0200 */
[----:B------:R1:W-:Y:S03]  /*3d80*/  STS [R3+0x3410], R0 ;  /* 0x0034100003007388 */ /* 0x0003e60000000800 */
[----:B------:R-:W-:Y:S01]  /*3d90*/  IMAD.IADD R9, R9, 0x1, R10 ;  /* 0x0000000109097824 */ /* 0x000fe200078e020a */
[----:B------:R1:W-:Y:S03]  /*3da0*/  STS [R3+0x3414], R10 ;  /* 0x0034140a03007388 */ /* 0x0003e60000000800 */
[----:B------:R-:W-:Y:S01]  /*3db0*/  IMAD.IADD R8, R8, 0x1, R9 ;  /* 0x0000000108087824 */ /* 0x000fe200078e0209 */
[----:B------:R1:W-:Y:S04]  /*3dc0*/  STS [R3+0x3418], R9 ;  /* 0x0034180903007388 */ /* 0x0003e80000000800 */
[----:B------:R1:W-:Y:S01]  /*3dd0*/  STS [R3+0x341c], R8 ;  /* 0x00341c0803007388 */ /* 0x0003e20000000800 */
[----:B-----5:R-:W-:-:S04]  /*3de0*/  IMAD.IADD R2, R74, 0x1, R8 ;  /* 0x000000014a027824 */ /* 0x020fc800078e0208 */
[----:B--2---:R-:W-:Y:S01]  /*3df0*/  IMAD.IADD R74, R77, 0x1, R2 ;  /* 0x000000014d4a7824 */ /* 0x004fe200078e0202 */
[----:B------:R1:W-:Y:S03]  /*3e00*/  STS [R3+0x3420], R2 ;  /* 0x0034200203007388 */ /* 0x0003e60000000800 */
[----:B---3--:R-:W-:Y:S01]  /*3e10*/  IMAD.IADD R76, R76, 0x1, R74 ;  /* 0x000000014c4c7824 */ /* 0x008fe200078e024a */
[----:B------:R1:W-:Y:S03]  /*3e20*/  STS [R3+0x3424], R74 ;  /* 0x0034244a03007388 */ /* 0x0003e60000000800 */
[----:B----4-:R-:W-:Y:S01]  /*3e30*/  IMAD.IADD R75, R75, 0x1, R76 ;  /* 0x000000014b4b7824 */ /* 0x010fe200078e024c */
        /* <DEDUP_REMOVED lines=10> */
.L_x_643:
[----:B01----:R-:W2:Y:S01]  /*3ee0*/  LDL R0, [R1+0x10] ;  /* 0x0000100001007983 */ /* 0x003ea20000100800 */
[----:B------:R-:W-:Y:S05]  /*3ef0*/  WARPSYNC.ALL ;  /* 0x0000000000007948 */ /* 0x000fea0003800000 */
[----:B------:R-:W-:Y:S01]  /*3f00*/  IMAD.MOV.U32 R2, RZ, RZ, RZ ;  /* 0x000000ffff027224 */ /* 0x000fe200078e00ff */
[----:B------:R-:W-:Y:S01]  /*3f10*/  BSSY.RECONVERGENT B0, `(.L_x_645) ;  /* 0x000002c000007945 */ /* 0x000fe20003800200 */
[----:B------:R-:W-:Y:S02]  /*3f20*/  IMAD.MOV.U32 R3, RZ, RZ, R35 ;  /* 0x000000ffff037224 */ /* 0x000fe400078e0023 */
[----:B------:R-:W-:-:S04]  /*3f30*/  IMAD.HI.U32 R2, R35, 0x15555556, R2 ;  /* 0x1555555623027827 */ /* 0x000fc800078e0002 */
[----:B------:R-:W-:Y:S01]  /*3f40*/  IMAD R2, R2, 0x4, R73 ;  /* 0x0000000402027824 */ /* 0x000fe200078e0249 */
[----:B------:R-:W-:Y:S06]  /*3f50*/  BAR.SYNC.DEFER_BLOCKING 0x0 ;  /* 0x0000000000007b1d */ /* 0x000fec0000010000 */
[----:B------:R0:W1:Y:S01]  /*3f60*/  LDS R4, [R2+0x3410] ;  /* 0x0034100002047984 */ /* 0x0000620000000800 */
[----:B--2---:R-:W-:-:S13]  /*3f70*/  ISETP.NE.AND P0, PT, R0, RZ, PT ;  /* 0x000000ff0000720c */ /* 0x004fda0003f05270 */
[----:B01----:R-:W-:Y:S05]  /*3f80*/  @P0 BRA `(.L_x_646) ;  /* 0x0000000000900947 */ /* 0x003fea0003800000 */
        /* <DEDUP_REMOVED lines=9> */
[----:B------:R-:W5:Y:S01]  /*4020*/  LDS R0, [R12+0x2c00] ;  /* 0x002c00000c007984 */ /* 0x000f620000000800 */
[----:B0-----:R-:W-:-:S03]  /*4030*/  IMAD.IADD R10, R4, 0x1, R9 ;  /* 0x00000001040a7824 */ /* 0x001fc600078e0209 */
[----:B------:R-:W0:Y:S01]  /*4040*/  LDS R9, [R12+0x1400] ;  /* 0x001400000c097984 */ /* 0x000e220000000800 */
[----:B-1----:R-:W-:-:S03]  /*4050*/  IMAD.IADD R74, R4, 0x1, R75 ;  /* 0x00000001044a7824 */ /* 0x002fc600078e024b */
[----:B------:R-:W1:Y:S01]  /*4060*/  LDS R75, [R12+0x1800] ;  /* 0x001800000c4b7984 */ /* 0x000e620000000800 */
[----:B--2---:R-:W-:-:S03]  /*4070*/  IMAD.IADD R3, R4, 0x1, R3 ;  /* 0x0000000104037824 */ /* 0x004fc600078e0203 */
[----:B------:R-:W-:Y:S01]  /*4080*/  STS [R12], R10 ;  /* 0x0000000a0c007388 */ /* 0x000fe20000000800 */
        /* <DEDUP_REMOVED lines=10> */
[----:B--2---:R-:W-:-:S03]  /*4130*/  IMAD.IADD R3, R4, 0x1, R2 ;  /* 0x0000000104037824 */ /* 0x004fc600078e0202 */
[----:B------:R4:W-:Y:S01]  /*4140*/  STS [R12+0x2000], R77 ;  /* 0x0020004d0c007388 */ /* 0x0009e20000000800 */
[----:B---3--:R-:W-:-:S03]  /*4150*/  IMAD.IADD R5, R4, 0x1, R0 ;  /* 0x0000000104057824 */ /* 0x008fc600078e0200 */
[----:B------:R4:W-:Y:S01]  /*4160*/  STS [R12+0x2400], R6 ;  /* 0x002400060c007388 */ /* 0x0009e20000000800 */
[----:B0-----:R-:W-:-:S03]  /*4170*/  IMAD.IADD R9, R4, 0x1, R9 ;  /* 0x0000000104097824 */ /* 0x001fc600078e0209 */
[----:B------:R4:W-:Y:S01]  /*4180*/  STS [R12+0x2800], R3 ;  /* 0x002800030c007388 */ /* 0x0009e20000000800 */
[----:B-1----:R-:W-:-:S03]  /*4190*/  IMAD.IADD R75, R4, 0x1, R75 ;  /* 0x00000001044b7824 */ /* 0x002fc600078e024b */
[----:B------:R4:W-:Y:S04]  /*41a0*/  STS [R12+0x1400], R9 ;  /* 0x001400090c007388 */ /* 0x0009e80000000800 */
[----:B------:R4:W-:Y:S04]  /*41b0*/  STS [R12+0x1800], R75 ;  /* 0x0018004b0c007388 */ /* 0x0009e80000000800 */
[----:B------:R4:W-:Y:S02]  /*41c0*/  STS [R12+0x2c00], R5 ;  /* 0x002c00050c007388 */ /* 0x0009e40000000800 */
.L_x_646:
[----:B------:R-:W-:Y:S05]  /*41d0*/  BSYNC.RECONVERGENT B0 ;  /* 0x0000000000007941 */ /* 0x000fea0003800200 */
.L_x_645:
[----:B------:R-:W-:Y:S01]  /*41e0*/  BAR.SYNC.DEFER_BLOCKING 0x0 ;  /* 0x0000000000007b1d */ /* 0x000fe20000010000 */
[----:B------:R-:W-:-:S05]  /*41f0*/  R2P PR, R45, 0x7f ;  /* 0x0000007f2d007804 */ /* 0x000fca0000000000 */
[----:B------:R-:W-:Y:S01]  /*4200*/  BSSY.RECONVERGENT B0, `(.L_x_647) ;  /* 0x0000026000007945 */ /* 0x000fe20003800200 */
[----:B------:R-:W0:Y:S07]  /*4210*/  S2R R2, SR_LEMASK ;  /* 0x0000000000027919 */ /* 0x000e2e0000003a00 */
[----:B------:R-:W-:Y:S02]  /*4220*/  VOTE.ANY R0, PT, P0 ;  /* 0x0000000000007806 */ /* 0x000fe400000e0100 */
[----:B----4-:R-:W-:-:S02]  /*4230*/  VOTE.ANY R3, PT, P1 ;  /* 0x0000000000037806 */ /* 0x010fc400008e0100 */
[----:B------:R-:W-:Y:S02]  /*4240*/  @!P0 LOP3.LUT R0, RZ, R0, RZ, 0x33, !PT ;  /* 0x00000000ff008212 */ /* 0x000fe400078e33ff */
[----:B------:R-:W-:Y:S02]  /*4250*/  VOTE.ANY R5, PT, P2 ;  /* 0x0000000000057806 */ /* 0x000fe400010e0100 */
[----:B------:R-:W-:Y:S02]  /*4260*/  @!P1 LOP3.LUT R3, RZ, R3, RZ, 0x33, !PT ;  /* 0x00000003ff039212 */ /* 0x000fe400078e33ff */
[----:B------:R-:W-:Y:S02]  /*4270*/  VOTE.ANY R7, PT, P3 ;  /* 0x0000000000077806 */ /* 0x000fe400018e0100 */
[----:B------:R-:W-:Y:S02]  /*4280*/  @!P2 LOP3.LUT R5, RZ, R5, RZ, 0x33, !PT ;  /* 0x00000005ff05a212 */ /* 0x000fe400078e33ff */
[----:B------:R-:W-:-:S02]  /*4290*/  LOP3.LUT R0, R3, R0, RZ, 0xc0, !PT ;  /* 0x0000000003007212 */ /* 0x000fc400078ec0ff */
[----:B------:R-:W-:Y:S02]  /*42a0*/  VOTE.ANY R3, PT, P4 ;  /* 0x0000000000037806 */ /* 0x000fe400020e0100 */
[----:B------:R-:W-:Y:S02]  /*42b0*/  @!P3 LOP3.LUT R7, RZ, R7, RZ, 0x33, !PT ;  /* 0x00000007ff07b212 */ /* 0x000fe400078e33ff */
[----:B------:R-:W-:Y:S02]  /*42c0*/  LOP3.LUT R0, R5, R0, RZ, 0xc0, !PT ;  /* 0x0000000005007212 */ /* 0x000fe400078ec0ff */
[----:B------:R-:W-:Y:S02]  /*42d0*/  LOP3.LUT P0, RZ, R45, 0x80, RZ, 0xc0, !PT ;  /* 0x000000802dff7812 */ /* 0x000fe4000780c0ff */
[----:B------:R-:W-:Y:S02]  /*42e0*/  @!P4 LOP3.LUT R3, RZ, R3, RZ, 0x33, !PT ;  /* 0x00000003ff03c212 */ /* 0x000fe400078e33ff */
[----:B------:R-:W-:-:S02]  /*42f0*/  LOP3.LUT R0, R7, R0, RZ, 0xc0, !PT ;  /* 0x0000000007007212 */ /* 0x000fc400078ec0ff */
[----:B------:R-:W-:Y:S02]  /*4300*/  VOTE.ANY R5, PT, P5 ;  /* 0x0000000000057806 */ /* 0x000fe400028e0100 */
[----:B------:R-:W-:Y:S02]  /*4310*/  LOP3.LUT R0, R3, R0, RZ, 0xc0, !PT ;  /* 0x0000000003007212 */ /* 0x000fe400078ec0ff */
[----:B------:R-:W-:Y:S01]  /*4320*/  @!P5 LOP3.LUT R5, RZ, R5, RZ, 0x33, !PT ;  /* 0x00000005ff05d212 */ /* 0x000fe200078e33ff */
[----:B------:R-:W1:Y:S01]  /*4330*/  S2R R3, SR_LANEID ;  /* 0x0000000000037919 */ /* 0x000e620000000000 */
[----:B------:R-:W-:Y:S02]  /*4340*/  VOTE.ANY R7, PT, P6 ;  /* 0x0000000000077806 */ /* 0x000fe400030e0100 */
[----:B------:R-:W-:Y:S02]  /*4350*/  LOP3.LUT R0, R5, R0, RZ, 0xc0, !PT ;  /* 0x0000000005007212 */ /* 0x000fe400078ec0ff */
[----:B------:R-:W-:-:S02]  /*4360*/  @!P6 LOP3.LUT R7, RZ, R7, RZ, 0x33, !PT ;  /* 0x00000007ff07e212 */ /* 0x000fc400078e33ff */
[----:B------:R-:W-:Y:S02]  /*4370*/  VOTE.ANY R5, PT, P0 ;  /* 0x0000000000057806 */ /* 0x000fe400000e0100 */
[----:B------:R-:W-:Y:S01]  /*4380*/  LOP3.LUT R0, R7, R0, RZ, 0xc0, !PT ;  /* 0x0000000007007212 */ /* 0x000fe200078ec0ff */
[----:B------:R-:W-:Y:S01]  /*4390*/  IMAD.MOV.U32 R7, RZ, RZ, RZ ;  /* 0x000000ffff077224 */ /* 0x000fe200078e00ff */
[----:B------:R-:W-:-:S04]  /*43a0*/  @!P0 LOP3.LUT R5, RZ, R5, RZ, 0x33, !PT ;  /* 0x00000005ff058212 */ /* 0x000fc800078e33ff */
[----:B------:R-:W-:Y:S02]  /*43b0*/  LOP3.LUT R5, R5, R0, RZ, 0xc0, !PT ;  /* 0x0000000005057212 */ /* 0x000fe400078ec0ff */
[----:B------:R-:W-:Y:S02]  /*43c0*/  SHF.R.U32.HI R0, RZ, 0x5, R35 ;  /* 0x00000005ff007819 */ /* 0x000fe40000011623 */
[----:B------:R-:W1:Y:S01]  /*43d0*/  FLO.U32 R10, R5 ;  /* 0x00000005000a7300 */ /* 0x000e6200000e0000 */
[----:B0-----:R-:W-:Y:S02]  /*43e0*/  LOP3.LUT R6, R2, R5, RZ, 0xc0, !PT ;  /* 0x0000000502067212 */ /* 0x001fe400078ec0ff */
[----:B------:R-:W-:-:S04]  /*43f0*/  IMAD.SHL.U32 R0, R0, 0x400, RZ ;  /* 0x0000040000007824 */ /* 0x000fc800078e00ff */
[----:B------:R-:W-:Y:S01]  /*4400*/  IMAD.IADD R0, R73, 0x1, R0 ;  /* 0x0000000149007824 */ /* 0x000fe200078e0200 */
[----:B------:R-:W0:Y:S01]  /*4410*/  POPC R6, R6 ;  /* 0x0000000600067309 */ /* 0x000e220000000000 */
[----:B-1----:R-:W-:-:S13]  /*4420*/  ISETP.NE.AND P0, PT, R3, R10, PT ;  /* 0x0000000a0300720c */ /* 0x002fda0003f05270 */
[----:B0-----:R-:W-:Y:S05]  /*4430*/  @P0 BRA `(.L_x_648) ;  /* 0x0000000000080947 */ /* 0x001fea0003800000 */
[----:B------:R-:W-:-:S06]  /*4440*/  IMAD R7, R45, 0x4, R0 ;  /* 0x000000042d077824 */ /* 0x000fcc00078e0200 */
[----:B------:R0:W1:Y:S02]  /*4450*/  ATOMS.ADD R7, [R7], R6 ;  /* 0x000000060707738c */ /* 0x0000640000000000 */
.L_x_648:
[----:B------:R-:W-:Y:S05]  /*4460*/  BSYNC.RECONVERGENT B0 ;  /* 0x0000000000007941 */ /* 0x000fea0003800200 */
.L_x_647:
[----:B------:R-:W-:Y:S01]  /*4470*/  R2P PR, R44, 0x7f ;  /* 0x0000007f2c007804 */ /* 0x000fe20000000000 */
[----:B-1----:R1:W2:Y:S01]  /*4480*/  SHFL.IDX PT, R7, R7, R10, 0x1f ;  /* 0x00001f0a07077589 */ /* 0x0022a200000e0000 */
        /* <DEDUP_REMOVED lines=26> */
[----:B------:R-:W3:Y:S01]  /*4630*/  FLO.U32 R74, R5 ;  /* 0x00000005004a7300 */ /* 0x000ee200000e0000 */
[----:B------:R-:W-:-:S07]  /*4640*/  LOP3.LUT R8, R2, R5, RZ, 0xc0, !PT ;  /* 0x0000000502087212 */ /* 0x000fce00078ec0ff */
[----:B------:R-:W4:Y:S01]  /*4650*/  POPC R8, R8 ;  /* 0x0000000800087309 */ /* 0x000f220000000000 */
[----:B---3--:R-:W-:-:S13]  /*4660*/  ISETP.NE.AND P0, PT, R3, R74, PT ;  /* 0x0000004a0300720c */ /* 0x008fda0003f05270 */
[----:B-12-4-:R-:W-:Y:S05]  /*4670*/  @P0 BRA `(.L_x_650) ;  /* 0x0000000000080947 */ /* 0x016fea0003800000 */
[----:B------:R-:W-:-:S06]  /*4680*/  IMAD R75, R44, 0x4, R0 ;  /* 0x000000042c4b7824 */ /* 0x000fcc00078e0200 */
[----:B------:R1:W2:Y:S02]  /*4690*/  ATOMS.ADD R75, [R75], R8 ;  /* 0x000000084b4b738c */ /* 0x0002a40000000000 */
.L_x_650:
[----:B------:R-:W-:Y:S05]  /*46a0*/  BSYNC.RECONVERGENT B0 ;  /* 0x0000000000007941 */ /* 0x000fea0003800200 */
.L_x_649:
[----:B------:R-:W-:Y:S01]  /*46b0*/  R2P PR, R33, 0x7f ;  /* 0x0000007f21007804 */ /* 0x000fe20000000000 */
[----:B--2---:R2:W3:Y:S01]  /*46c0*/  SHFL.IDX PT, R75, R75, R74, 0x1f ;  /* 0x00001f4a4b4b7589 */ /* 0x0044e200000e0000 */
        /* <DEDUP_REMOVED lines=29> */
[----:B----4-:R-:W-:-:S13]  /*48a0*/  ISETP.NE.AND P0, PT, R3, R44, PT ;  /* 0x0000002c0300720c */ /* 0x010fda0003f05270 */
[----:B0-23--:R-:W-:Y:S05]  /*48b0*/  @P0 BRA `(.L_x_652) ;  /* 0x0000000000080947 */ /* 0x00dfea0003800000 */
[----:B------:R-:W-:-:S06]  /*48c0*/  IMAD R9, R33, 0x4, R0 ;  /* 0x0000000421097824 */ /* 0x000fcc00078e0200 */
[----:B------:R0:W2:Y:S02]  /*48d0*/  ATOMS.ADD R9, [R9], R10 ;  /* 0x0000000a0909738c */ /* 0x0000a40000000000 */
.L_x_652:
[----:B------:R-:W-:Y:S05]  /*48e0*/  BSYNC.RECONVERGENT B0 ;  /* 0x0000000000007941 */ /* 0x000fea0003800200 */
.L_x_651:
        /* <DEDUP_REMOVED lines=35> */
.L_x_654:
[----:B------:R-:W-:Y:S05]  /*4b20*/  BSYNC.RECONVERGENT B0 ;  /* 0x0000000000007941 */ /* 0x000fea0003800200 */
.L_x_653:
[----:B------:R-:W-:Y:S01]  /*4b30*/  R2P PR, R31, 0x7f ;  /* 0x0000007f1f007804 */ /* 0x000fe20000000000 */
[----:B--2---:R2:W3:Y:S01]  /*4b40*/  SHFL.IDX PT, R45, R45, R76, 0x1f ;  /* 0x00001f4c2d2d7589 */ /* 0x0044e200000e0000 */
[----:B------:R-:W-:Y:S01]  /*4b50*/  BSSY.RECONVERGENT B0, `(.L_x_655) ;  /* 0x0000021000007945 */ /* 0x000fe20003800200 */
[----:B------:R-:W-:-:S10]  /*4b60*/  IMAD.MOV.U32 R77, RZ, RZ, RZ ;  /* 0x000000ffff4d7224 */ /* 0x000fd400078e00ff */
        /* <DEDUP_REMOVED lines=27> */
[----:B0-----:R-:W-:-:S13]  /*4d20*/  ISETP.NE.AND P0, PT, R3, R74, PT ;  /* 0x0000004a0300720c */ /* 0x001fda0003f05270 */
[----:B--234-:R-:W-:Y:S05]  /*4d30*/  @P0 BRA `(.L_x_656) ;  /* 0x0000000000080947 */ /* 0x01cfea0003800000 */
[----:B------:R-:W-:-:S05]  /*4d40*/  IMAD R32, R31, 0x4, R0 ;  /* 0x000000041f207824 */ /* 0x000fca00078e0200 */
[----:B------:R0:W2:Y:S02]  /*4d50*/  ATOMS.ADD R77, [R32], R5 ;  /* 0x00000005204d738c */ /* 0x0000a40000000000 */
.L_x_656:
[----:B------:R-:W-:Y:S05]  /*4d60*/  BSYNC.RECONVERGENT B0 ;  /* 0x0000000000007941 */ /* 0x000fea0003800200 */
.L_x_655:
[----:B------:R-:W-:Y:S01]  /*4d70*/  R2P PR, R30, 0x7f ;  /* 0x0000007f1e007804 */ /* 0x000fe20000000000 */
[----:B------:R-:W-:Y:S01]  /*4d80*/  IMAD.IADD R6, R6, 0x1, R7 ;  /* 0x0000000106067824 */ /* 0x000fe200078e0207 */
[----:B--2---:R2:W3:Y:S01]  /*4d90*/  SHFL.IDX PT, R74, R77, R74, 0x1f ;  /* 0x00001f4a4d4a7589 */ /* 0x0044e200000e0000 */
[----:B------:R-:W-:Y:S10]  /*4da0*/  BSSY.RECONVERGENT B0, `(.L_x_657) ;  /* 0x0000021000007945 */ /* 0x000ff40003800200 */
[----:B------:R-:W-:-:S02]  /*4db0*/  VOTE.ANY R31, PT, P0 ;  /* 0x00000000001f7806 */ /* 0x000fc400000e0100 */
[----:B0-----:R-:W-:Y:S02]  /*4dc0*/  VOTE.ANY R32, PT, P1 ;  /* 0x0000000000207806 */ /* 0x001fe400008e0100 */
        /* <DEDUP_REMOVED lines=25> */
[----:B------:R-:W4:Y:S01]  /*4f60*/  POPC R7, R7 ;  /* 0x0000000700077309 */ /* 0x000f220000000000 */
[----:B0-----:R-:W-:-:S13]  /*4f70*/  ISETP.NE.AND P0, PT, R3, R32, PT ;  /* 0x000000200300720c */ /* 0x001fda0003f05270 */
[----:B--234-:R-:W-:Y:S05]  /*4f80*/  @P0 BRA `(.L_x_658) ;  /* 0x0000000000080947 */ /* 0x01cfea0003800000 */
[----:B------:R-:W-:-:S05]  /*4f90*/  IMAD R30, R30, 0x4, R0 ;  /* 0x000000041e1e7824 */ /* 0x000fca00078e0200 */
[----:B------:R0:W2:Y:S02]  /*4fa0*/  ATOMS.ADD R31, [R30], R7 ;  /* 0x000000071e1f738c */ /* 0x0000a40000000000 */
.L_x_658:
[----:B------:R-:W-:Y:S05]  /*4fb0*/  BSYNC.RECONVERGENT B0 ;  /* 0x0000000000007941 */ /* 0x000fea0003800200 */
.L_x_657:
[----:B------:R-:W-:Y:S01]  /*4fc0*/  R2P PR, R29, 0x7f ;  /* 0x0000007f1d007804 */ /* 0x000fe20000000000 */
[----:B-1----:R-:W-:Y:S01]  /*4fd0*/  IMAD.IADD R8, R8, 0x1, R75 ;  /* 0x0000000108087824 */ /* 0x002fe200078e024b */
[----:B--2---:R1:W2:Y:S01]  /*4fe0*/  SHFL.IDX PT, R32, R31, R32, 0x1f ;  /* 0x00001f201f207589 */ /* 0x0042a200000e0000 */
[----:B------:R-:W-:Y:S10]  /*4ff0*/  BSSY.RECONVERGENT B0, `(.L_x_659) ;  /* 0x0000021000007945 */ /* 0x000ff40003800200 */
        /* <DEDUP_REMOVED lines=30> */
[----:B------:R-:W-:-:S05]  /*51e0*/  IMAD R29, R29, 0x4, R0 ;  /* 0x000000041d1d7824 */ /* 0x000fca00078e0200 */
[----:B------:R0:W1:Y:S02]  /*51f0*/  ATOMS.ADD R75, [R29], R44 ;  /* 0x0000002c1d4b738c */ /* 0x0000640000000000 */
.L_x_660:
[----:B------:R-:W-:Y:S05]  /*5200*/  BSYNC.RECONVERGENT B0 ;  /* 0x0000000000007941 */ /* 0x000fea0003800200 */
.L_x_659:
[----:B------:R-:W-:Y:S01]  /*5210*/  R2P PR, R28, 0x7f ;  /* 0x0000007f1c007804 */ /* 0x000fe20000000000 */
[----:B------:R-:W-:Y:S01]  /*5220*/  IMAD.IADD R10, R10, 0x1, R9 ;  /* 0x000000010a0a7824 */ /* 0x000fe200078e0209 */
[----:B------:R-:W-:Y:S01]  /*5230*/  BSSY.RECONVERGENT B0, `(.L_x_661) ;  /* 0x0000022000007945 */ /* 0x000fe20003800200 */
[----:B-1----:R1:W2:Y:S01]  /*5240*/  SHFL.IDX PT, R9, R75, R30, 0x1f ;  /* 0x00001f1e4b097589 */ /* 0x0022a200000e0000 */
        /* <DEDUP_REMOVED lines=27> */
[----:B------:R-:W3:Y:S01]  /*5400*/  POPC R76, R76 ;  /* 0x0000004c004c7309 */ /* 0x000ee20000000000 */
[----:B0-----:R-:W-:-:S13]  /*5410*/  ISETP.NE.AND P0, PT, R3, R31, PT ;  /* 0x0000001f0300720c */ /* 0x001fda0003f05270 */
[----:B-123--:R-:W-:Y:S05]  /*5420*/  @P0 BRA `(.L_x_662) ;  /* 0x0000000000080947 */ /* 0x00efea0003800000 */
[----:B------:R-:W-:-:S06]  /*5430*/  IMAD R77, R28, 0x4, R0 ;  /* 0x000000041c4d7824 */ /* 0x000fcc00078e0200 */
[----:B------:R0:W1:Y:S02]  /*5440*/  ATOMS.ADD R77, [R77], R76 ;  /* 0x0000004c4d4d738c */ /* 0x0000640000000000 */
.L_x_662:
[----:B------:R-:W-:Y:S05]  /*5450*/  BSYNC.RECONVERGENT B0 ;  /* 0x0000000000007941 */ /* 0x000fea0003800200 */
.L_x_661:
[----:B------:R-:W-:Y:S01]  /*5460*/  R2P PR, R27, 0x7f ;  /* 0x0000007f1b007804 */ /* 0x000fe20000000000 */
[----:B------:R-:W-:Y:S01]  /*5470*/  IMAD.IADD R28, R33, 0x1, R45 ;  /* 0x00000001211c7824 */ /* 0x000fe200078e022d */
[----:B------:R-:W-:Y:S01]  /*5480*/  BSSY.RECONVERGENT B0, `(.L_x_663) ;  /* 0x0000022000007945 */ /* 0x000fe20003800200 */
[----:B-1----:R1:W2:Y:S01]  /*5490*/  SHFL.IDX PT, R33, R77, R31, 0x1f ;  /* 0x00001f1f4d217589 */ /* 0x0022a200000e0000 */
        /* <DEDUP_REMOVED lines=32> */
.L_x_664:
[----:B------:R-:W-:Y:S05]  /*56a0*/  BSYNC.RECONVERGENT B0 ;  /* 0x0000000000007941 */ /* 0x000fea0003800200 */
.L_x_663:
[----:B------:R-:W-:Y:S01]  /*56b0*/  R2P PR, R26, 0x7f ;  /* 0x0000007f1a007804 */ /* 0x000fe20000000000 */
[----:B-1----:R-:W-:Y:S01]  /*56c0*/  IMAD.IADD R30, R5, 0x1, R74 ;  /* 0x00000001051e7824 */ /* 0x002fe200078e024a */
[----:B--2---:R1:W2:Y:S01]  /*56d0*/  SHFL.IDX PT, R31, R75, R45, 0x1f ;  /* 0x00001f2d4b1f7589 */ /* 0x0042a200000e0000 */
        /* <DEDUP_REMOVED lines=33> */
.L_x_666:
[----:B------:R-:W-:Y:S05]  /*58f0*/  BSYNC.RECONVERGENT B0 ;  /* 0x0000000000007941 */ /* 0x000fea0003800200 */
.L_x_665:
        /* <DEDUP_REMOVED lines=8> */
[----:B------:R-:W-:Y:S02]  /*5980*/  VOTE.ANY R7, PT, P2 ;  /* 0x0000000000077806 */ /* 0x000fe400010e0100 */
[----:B------:R-:W-:Y:S01]  /*5990*/  LOP3.LUT R32, R32, R45, RZ, 0xc0, !PT ;  /* 0x0000002d20207212 */ /* 0x000fe200078ec0ff */
[----:B------:R-:W-:Y:S01]  /*59a0*/  IMAD.MOV.U32 R45, RZ, RZ, RZ ;  /* 0x000000ffff2d7224 */ /* 0x000fe200078e00ff */
[----:B------:R-:W-:-:S02]  /*59b0*/  @!P2 LOP3.LUT R7, RZ, R7, RZ, 0x33, !PT ;  /* 0x00000007ff07a212 */ /* 0x000fc400078e33ff */
        /* <DEDUP_REMOVED lines=24> */
.L_x_668:
[----:B------:R-:W-:Y:S05]  /*5b40*/  BSYNC.RECONVERGENT B0 ;  /* 0x0000000000007941 */ /* 0x000fea0003800200 */
.L_x_667:
[----:B------:R-:W-:Y:S01]  /*5b50*/  R2P PR, R24, 0x7f ;  /* 0x0000007f18007804 */ /* 0x000fe20000000000 */
[----:B------:R-:W-:Y:S01]  /*5b60*/  IMAD.IADD R44, R44, 0x1, R9 ;  /* 0x000000012c2c7824 */ /* 0x000fe200078e0209 */
[----:B--2---:R2:W3:Y:S01]  /*5b70*/  SHFL.IDX PT, R32, R45, R32, 0x1f ;  /* 0x00001f202d207589 */ /* 0x0044e200000e0000 */
[----:B------:R-:W-:Y:S01]  /*5b80*/  BSSY.RECONVERGENT B0, `(.L_x_669) ;  /* 0x0000021000007945 */ /* 0x000fe20003800200 */
[----:B------:R-:W-:-:S09]  /*5b90*/  IMAD.MOV.U32 R75, RZ, RZ, RZ ;  /* 0x000000ffff4b7224 */ /* 0x000fd200078e00ff */
[----:B------:R-:W-:Y:S02]  /*5ba0*/  VOTE.ANY R25, PT, P0 ;  /* 0x0000000000197806 */ /* 0x000fe400000e0100 */
[----:B-1----:R-:W-:Y:S02]  /*5bb0*/  VOTE.ANY R74, PT, P1 ;  /* 0x00000000004a7806 */ /* 0x002fe400008e0100 */
        /* <DEDUP_REMOVED lines=29> */
.L_x_670:
[----:B------:R-:W-:Y:S05]  /*5d90*/  BSYNC.RECONVERGENT B0 ;  /* 0x0000000000007941 */ /* 0x000fea0003800200 */
.L_x_669:
[----:B------:R-:W-:Y:S01]  /*5da0*/  R2P PR, R23, 0x7f ;  /* 0x0000007f17007804 */ /* 0x000fe20000000000 */
[----:B--2---:R2:W3:Y:S01]  /*5db0*/  SHFL.IDX PT, R74, R75, R74, 0x1f ;  /* 0x00001f4a4b4a7589 */ /* 0x0044e200000e0000 */
[----:B------:R-:W-:Y:S01]  /*5dc0*/  BSSY.RECONVERGENT B0, `(.L_x_671) ;  /* 0x0000022000007945 */ /* 0x000fe20003800200 */
[----:B0-----:R-:W-:Y:S02]  /*5dd0*/  IMAD.IADD R76, R76, 0x1, R33 ;  /* 0x000000014c4c7824 */ /* 0x001fe400078e0221 */
[----:B------:R-:W-:-:S08]  /*5de0*/  IMAD.MOV.U32 R33, RZ, RZ, RZ ;  /* 0x000000ffff217224 */ /* 0x000fd000078e00ff */
[----:B-1----:R-:W-:Y:S02]  /*5df0*/  VOTE.ANY R24, PT, P0 ;  /* 0x0000000000187806 */ /* 0x002fe400000e0100 */
        /* <DEDUP_REMOVED lines=27> */
[----:B-123--:R-:W-:Y:S05]  /*5fb0*/  @P0 BRA `(.L_x_672) ;  /* 0x0000000000080947 */ /* 0x00efea0003800000 */
[----:B------:R-:W-:-:S05]  /*5fc0*/  IMAD R23, R23, 0x4, R0 ;  /* 0x0000000417177824 */ /* 0x000fca00078e0200 */
[----:B------:R0:W1:Y:S02]  /*5fd0*/  ATOMS.ADD R33, [R23], R24 ;  /* 0x000000181721738c */ /* 0x0000640000000000 */
.L_x_672:
[----:B------:R-:W-:Y:S05]  /*5fe0*/  BSYNC.RECONVERGENT B0 ;  /* 0x0000000000007941 */ /* 0x000fea0003800200 */
.L_x_671:
[----:B------:R-:W-:Y:S01]  /*5ff0*/  R2P PR, R22, 0x7f ;  /* 0x0000007f16007804 */ /* 0x000fe20000000000 */
[----:B------:R-:W-:Y:S01]  /*6000*/  IMAD.IADD R29, R29, 0x1, R31 ;  /* 0x000000011d1d7824 */ /* 0x000fe200078e021f */
[----:B-1----:R1:W2:Y:S01]  /*6010*/  SHFL.IDX PT, R25, R33, R25, 0x1f ;  /* 0x00001f1921197589 */ /* 0x0022a200000e0000 */
[----:B------:R-:W-:Y:S01]  /*6020*/  BSSY.RECONVERGENT B0, `(.L_x_673) ;  /* 0x0000021000007945 */ /* 0x000fe20003800200 */
        /* <DEDUP_REMOVED lines=30> */
[----:B------:R-:W-:-:S05]  /*6210*/  IMAD R22, R22, 0x4, R0 ;  /* 0x0000000416167824 */ /* 0x000fca00078e0200 */
[----:B------:R0:W1:Y:S02]  /*6220*/  ATOMS.ADD R45, [R22], R23 ;  /* 0x00000017162d738c */ /* 0x0000640000000000 */
.L_x_674:
[----:B------:R-:W-:Y:S05]  /*6230*/  BSYNC.RECONVERGENT B0 ;  /* 0x0000000000007941 */ /* 0x000fea0003800200 */
.L_x_673:
[----:B------:R-:W-:Y:S01]  /*6240*/  R2P PR, R21, 0x7f ;  /* 0x0000007f15007804 */ /* 0x000fe20000000000 */
[----:B------:R-:W-:Y:S01]  /*6250*/  IMAD.IADD R27, R5, 0x1, R27 ;  /* 0x00000001051b7824 */ /* 0x000fe200078e021b */
        /* <DEDUP_REMOVED lines=34> */
.L_x_676:
[----:B------:R-:W-:Y:S05]  /*6480*/  BSYNC.RECONVERGENT B0 ;  /* 0x0000000000007941 */ /* 0x000fea0003800200 */
.L_x_675:
[----:B------:R-:W-:Y:S01]  /*6490*/  R2P PR, R20, 0x7f ;  /* 0x0000007f14007804 */ /* 0x000fe20000000000 */
[----:B0-----:R-:W-:Y:S01]  /*64a0*/  IMAD.IADD R21, R7, 0x1, R32 ;  /* 0x0000000107157824 */ /* 0x001fe200078e0220 */
        /* <DEDUP_REMOVED lines=34> */
.L_x_678:
[----:B------:R-:W-:Y:S05]  /*66d0*/  BSYNC.RECONVERGENT B0 ;  /* 0x0000000000007941 */ /* 0x000fea0003800200 */
.L_x_677:
        /* <DEDUP_REMOVED lines=36> */
.L_x_680:
[----:B------:R-:W-:Y:S05]  /*6920*/  BSYNC.RECONVERGENT B0 ;  /* 0x0000000000007941 */ /* 0x000fea0003800200 */
.L_x_679:
        /* <DEDUP_REMOVED lines=36> */
.L_x_682:
[----:B------:R-:W-:Y:S05]  /*6b70*/  BSYNC.RECONVERGENT B0 ;  /* 0x0000000000007941 */ /* 0x000fea0003800200 */
.L_x_681:
        /* <DEDUP_REMOVED lines=36> */
.L_x_684:
[----:B------:R-:W-:Y:S05]  /*6dc0*/  BSYNC.RECONVERGENT B0 ;  /* 0x0000000000007941 */ /* 0x000fea0003800200 */
.L_x_683:
        /* <DEDUP_REMOVED lines=36> */
.L_x_686:
[----:B------:R-:W-:Y:S05]  /*7010*/  BSYNC.RECONVERGENT B0 ;  /* 0x0000000000007941 */ /* 0x000fea0003800200 */
.L_x_685:
        /* <DEDUP_REMOVED lines=36> */
.L_x_688:
[----:B------:R-:W-:Y:S05]  /*7260*/  BSYNC.RECONVERGENT B0 ;  /* 0x0000000000007941 */ /* 0x000fea0003800200 */
.L_x_687:
        /* <DEDUP_REMOVED lines=36> */
.L_x_690:
[----:B------:R-:W-:Y:S05]  /*74b0*/  BSYNC.RECONVERGENT B0 ;  /* 0x0000000000007941 */ /* 0x000fea0003800200 */
.L_x_689:
[----:B------:R-:W-:Y:S01]  /*74c0*/  R2P PR, R13, 0x7f ;  /* 0x0000007f0d007804 */ /* 0x000fe20000000000 */
[----:B01----:R0:W1:Y:S01]  /*74d0*/  SHFL.IDX PT, R14, R77, R31, 0x1f ;  /* 0x00001f1f4d0e7589 */ /* 0x00306200000e0000 */
[----:B------:R-:W-:Y:S11]  /*74e0*/  BSSY.RECONVERGENT B0, `(.L_x_691) ;  /* 0x0000021000007945 */ /* 0x000ff60003800200 */
[----:B------:R-:W-:-:S02]  /*74f0*/  VOTE.ANY R33, PT, P0 ;  /* 0x0000000000217806 */ /* 0x000fc400000e0100 */
[----:B------:R-:W-:Y:S02]  /*7500*/  VOTE.ANY R45, PT, P1 ;  /* 0x00000000002d7806 */ /* 0x000fe400008e0100 */
[----:B------:R-:W-:Y:S02]  /*7510*/  @!P0 LOP3.LUT R33, RZ, R33, RZ, 0x33, !PT ;  /* 0x00000021ff218212 */ /* 0x000fe400078e33ff */
[----:B------:R-:W-:Y:S02]  /*7520*/  @!P1 LOP3.LUT R45, RZ, R45, RZ, 0x33, !PT ;  /* 0x0000002dff2d9212 */ /* 0x000fe400078e33ff */
[----:B0-----:R-:W-:Y:S02]  /*7530*/  VOTE.ANY R31, PT, P5 ;  /* 0x00000000001f7806 */ /* 0x001fe400028e0100 */
[----:B------:R-:W-:Y:S02]  /*7540*/  LOP3.LUT R33, R45, R33, RZ, 0xc0, !PT ;  /* 0x000000212d217212 */ /* 0x000fe400078ec0ff */
[----:B------:R-:W-:-:S02]  /*7550*/  VOTE.ANY R45, PT, P2 ;  /* 0x00000000002d7806 */ /* 0x000fc400010e0100 */
        /* <DEDUP_REMOVED lines=9> */
[----:B------:R-:W-:-:S04]  /*75f0*/  LOP3.LUT R33, R45, R33, RZ, 0xc0, !PT ;  /* 0x000000212d217212 */ /* 0x000fc800078ec0ff */
        /* <DEDUP_REMOVED lines=9> */
[----:B------:R-:W2:Y:S01]  /*7690*/  POPC R2, R2 ;  /* 0x0000000200027309 */ /* 0x000ea20000000000 */
[----:B0-----:R-:W-:Y:S01]  /*76a0*/  ISETP.NE.AND P0, PT, R3, R31, PT ;  /* 0x0000001f0300720c */ /* 0x001fe20003f05270 */
[----:B------:R-:W-:-:S12]  /*76b0*/  IMAD.MOV.U32 R3, RZ, RZ, RZ ;  /* 0x000000ffff037224 */ /* 0x000fd800078e00ff */
[----:B-12---:R-:W-:Y:S05]  /*76c0*/  @P0 BRA `(.L_x_692) ;  /* 0x0000000000080947 */ /* 0x006fea0003800000 */
[----:B------:R-:W-:-:S06]  /*76d0*/  IMAD R3, R13, 0x4, R0 ;  /* 0x000000040d037824 */ /* 0x000fcc00078e0200 */
[----:B------:R0:W1:Y:S02]  /*76e0*/  ATOMS.ADD R3, [R3], R2 ;  /* 0x000000020303738c */ /* 0x0000640000000000 */
.L_x_692:
[----:B------:R-:W-:Y:S05]  /*76f0*/  BSYNC.RECONVERGENT B0 ;  /* 0x0000000000007941 */ /* 0x000fea0003800200 */
.L_x_691:
[----:B------:R-:W2:Y:S01]  /*7700*/  LDL.LU R0, [R1+0x10] ;  /* 0x0000100001007983 */ /* 0x000ea20000300800 */
[----:B------:R-:W-:Y:S01]  /*7710*/  IMAD.IADD R16, R5, 0x1, R16 ;  /* 0x0000000105107824 */ /* 0x000fe200078e0210 */
[----:B------:R-:W-:Y:S01]  /*7720*/  BSSY B1, `(.L_x_693) ;  /* 0x000005d000017945 */ /* 0x000fe20003800000 */
[--C-:B------:R-:W-:Y:S01]  /*7730*/  IMAD R6, R6, 0x4, R73.reuse ;  /* 0x0000000406067824 */ /* 0x100fe200078e0249 */
[----:B-1----:R-:W0:Y:S01]  /*7740*/  SHFL.IDX PT, R3, R3, R31, 0x1f ;  /* 0x00001f1f03037589 */ /* 0x002e2200000e0000 */
[--C-:B------:R-:W-:Y:S02]  /*7750*/  IMAD R5, R8, 0x4, R73.reuse ;  /* 0x0000000408057824 */ /* 0x100fe400078e0249 */
[--C-:B------:R-:W-:Y:S01]  /*7760*/  IMAD R10, R10, 0x4, R73.reuse ;  /* 0x000000040a0a7824 */ /* 0x100fe200078e0249 */
[----:B------:R-:W-:Y:S01]  /*7770*/  BAR.SYNC.DEFER_BLOCKING 0x0 ;  /* 0x0000000000007b1d */ /* 0x000fe20000010000 */
[--C-:B------:R-:W-:Y:S02]  /*7780*/  IMAD R30, R30, 0x4, R73.reuse ;  /* 0x000000041e1e7824 */ /* 0x100fe400078e0249 */
[----:B------:R-:W-:-:S02]  /*7790*/  IMAD R44, R44, 0x4, R73 ;  /* 0x000000042c2c7824 */ /* 0x000fc400078e0249 */
[--C-:B------:R-:W-:Y:S02]  /*77a0*/  IMAD R8, R29, 0x4, R73.reuse ;  /* 0x000000041d087824 */ /* 0x100fe400078e0249 */
[--C-:B------:R-:W-:Y:S02]  /*77b0*/  IMAD R27, R27, 0x4, R73.reuse ;  /* 0x000000041b1b7824 */ /* 0x100fe400078e0249 */
[--C-:B------:R-:W-:Y:S02]  /*77c0*/  IMAD R13, R74, 0x4, R73.reuse ;  /* 0x000000044a0d7824 */ /* 0x100fe400078e0249 */
[----:B------:R-:W-:Y:S02]  /*77d0*/  IMAD.IADD R22, R19, 0x1, R22 ;  /* 0x0000000113167824 */ /* 0x000fe400078e0216 */
[----:B------:R-:W-:Y:S02]  /*77e0*/  IMAD R23, R23, 0x4, R73 ;  /* 0x0000000417177824 */ /* 0x000fe400078e0249 */
[----:B------:R-:W-:-:S02]  /*77f0*/  IMAD.IADD R18, R18, 0x1, R17 ;  /* 0x0000000112127824 */ /* 0x000fc400078e0211 */
[----:B------:R-:W-:Y:S02]  /*7800*/  IMAD.IADD R14, R15, 0x1, R14 ;  /* 0x000000010f0e7824 */ /* 0x000fe400078e020e */
[----:B------:R-:W-:Y:S02]  /*7810*/  IMAD R32, R32, 0x4, R73 ;  /* 0x0000000420207824 */ /* 0x000fe400078e0249 */
[----:B0-----:R-:W-:Y:S02]  /*7820*/  IMAD.IADD R2, R2, 0x1, R3 ;  /* 0x0000000102027824 */ /* 0x001fe400078e0203 */
[--C-:B------:R-:W-:Y:S01]  /*7830*/  IMAD R3, R28, 0x4, R73.reuse ;  /* 0x000000041c037824 */ /* 0x100fe200078e0249 */
[----:B------:R-:W-:Y:S01]  /*7840*/  STS [R6+-0x4], R69 ;  /* 0xfffffc4506007388 */ /* 0x000fe20000000800 */
[--C-:B------:R-:W-:Y:S02]  /*7850*/  IMAD R28, R25, 0x4, R73.reuse ;  /* 0x00000004191c7824 */ /* 0x100fe400078e0249 */
[--C-:B------:R-:W-:Y:S01]  /*7860*/  IMAD R15, R20, 0x4, R73.reuse ;  /* 0x00000004140f7824 */ /* 0x100fe200078e0249 */
[----:B------:R-:W-:Y:S01]  /*7870*/  STS [R5+-0x4], R68 ;  /* 0xfffffc4405007388 */ /* 0x000fe20000000800 */
[----:B------:R-:W-:-:S02]  /*7880*/  IMAD R24, R24, 0x4, R73 ;  /* 0x0000000418187824 */ /* 0x000fc400078e0249 */
[----:B------:R-:W-:Y:S01]  /*7890*/  IMAD R45, R22, 0x4, R73 ;  /* 0x00000004162d7824 */ /* 0x000fe200078e0249 */
[----:B------:R-:W-:Y:S04]  /*78a0*/  STS [R10+-0x4], R67 ;  /* 0xfffffc430a007388 */ /* 0x000fe80000000800 */
[----:B------:R-:W-:Y:S04]  /*78b0*/  STS [R3+-0x4], R66 ;  /* 0xfffffc4203007388 */ /* 0x000fe80000000800 */
[----:B------:R-:W-:Y:S01]  /*78c0*/  STS [R30+-0x4], R65 ;  /* 0xfffffc411e007388 */ /* 0x000fe20000000800 */
[----:B--2---:R-:W-:Y:S01]  /*78d0*/  ISETP.NE.AND P0, PT, R0, RZ, PT ;  /* 0x000000ff0000720c */ /* 0x004fe20003f05270 */
[----:B------:R-:W-:-:S02]  /*78e0*/  IMAD.IADD R0, R7, 0x1, R9 ;  /* 0x0000000107007824 */ /* 0x000fc400078e0209 */
[--C-:B------:R-:W-:Y:S02]  /*78f0*/  IMAD R7, R26, 0x4, R73.reuse ;  /* 0x000000041a077824 */ /* 0x100fe400078e0249 */
[--C-:B------:R-:W-:Y:S02]  /*7900*/  IMAD R9, R76, 0x4, R73.reuse ;  /* 0x000000044c097824 */ /* 0x100fe400078e0249 */
[--C-:B------:R-:W-:Y:S01]  /*7910*/  IMAD R26, R21, 0x4, R73.reuse ;  /* 0x00000004151a7824 */ /* 0x100fe200078e0249 */
[----:B------:R-:W-:Y:S04]  /*7920*/  STS [R7+-0x4], R64 ;  /* 0xfffffc4007007388 */ /* 0x000fe80000000800 */
[----:B------:R-:W-:Y:S04]  /*7930*/  STS [R44+-0x4], R63 ;  /* 0xfffffc3f2c007388 */ /* 0x000fe80000000800 */
[----:B------:R0:W-:Y:S04]  /*7940*/  STS [R9+-0x4], R62 ;  /* 0xfffffc3e09007388 */ /* 0x0001e80000000800 */
[----:B------:R-:W-:Y:S04]  /*7950*/  STS [R8+-0x4], R61 ;  /* 0xfffffc3d08007388 */ /* 0x000fe80000000800 */
[----:B------:R1:W-:Y:S01]  /*7960*/  STS [R27+-0x4], R60 ;  /* 0xfffffc3c1b007388 */ /* 0x0003e20000000800 */
[----:B0-----:R-:W-:-:S03]  /*7970*/  IMAD R62, R2, 0x4, R73 ;  /* 0x00000004023e7824 */ /* 0x001fc600078e0249 */
[----:B------:R0:W-:Y:S04]  /*7980*/  STS [R26+-0x4], R59 ;  /* 0xfffffc3b1a007388 */ /* 0x0001e80000000800 */
[----:B------:R2:W-:Y:S01]  /*7990*/  STS [R13+-0x4], R58 ;  /* 0xfffffc3a0d007388 */ /* 0x0005e20000000800 */
[----:B-1----:R-:W-:-:S03]  /*79a0*/  IMAD R60, R0, 0x4, R73 ;  /* 0x00000004003c7824 */ /* 0x002fc600078e0249 */
[----:B------:R1:W-:Y:S01]  /*79b0*/  STS [R28+-0x4], R57 ;  /* 0xfffffc391c007388 */ /* 0x0003e20000000800 */
[----:B0-----:R-:W-:-:S03]  /*79c0*/  IMAD R59, R14, 0x4, R73 ;  /* 0x000000040e3b7824 */ /* 0x001fc600078e0249 */
[----:B------:R0:W-:Y:S01]  /*79d0*/  STS [R23+-0x4], R56 ;  /* 0xfffffc3817007388 */ /* 0x0001e20000000800 */
[----:B--2---:R-:W-:-:S03]  /*79e0*/  IMAD R58, R18, 0x4, R73 ;  /* 0x00000004123a7824 */ /* 0x004fc600078e0249 */
[----:B------:R0:W-:Y:S01]  /*79f0*/  STS [R32+-0x4], R55 ;  /* 0xfffffc3720007388 */ /* 0x0001e20000000800 */
[----:B-1----:R-:W-:-:S03]  /*7a00*/  IMAD R57, R16, 0x4, R73 ;  /* 0x0000000410397824 */ /* 0x002fc600078e0249 */
        /* <DEDUP_REMOVED lines=19> */
.L_x_700:
[----:B------:R-:W1:Y:S01]  /*7b40*/  LDC.64 R16, c[0x0][0x380] ;  /* 0x0000e000ff107b82 */ /* 0x000e620000000a00 */
[----:B------:R-:W-:Y:S01]  /*7b50*/  VIADD R21, R14, 0xffffffff ;  /* 0xffffffff0e157836 */ /* 0x000fe20000000000 */
[----:B------:R-:W-:Y:S03]  /*7b60*/  BSSY B2, `(.L_x_697) ;  /* 0x0000008000027945 */ /* 0x000fe60003800000 */
[----:B------:R-:W-:-:S04]  /*7b70*/  IMAD R19, R21, 0x100, R35 ;  /* 0x0000010015137824 */ /* 0x000fc800078e0223 */
[----:B-1----:R-:W-:-:S07]  /*7b80*/  IMAD.WIDE R16, R19, 0x4, R16 ;  /* 0x0000000413107825 */ /* 0x002fce00078e0210 */
.L_x_698:
[----:B------:R-:W-:Y:S05]  /*7b90*/  YIELD ;  /* 0x0000000000007946 */ /* 0x000fea0003800000 */
[----:B------:R1:W-:Y:S06]  /*7ba0*/  MEMBAR.SC.CTA ;  /* 0x0000000000007992 */ /* 0x0003ec0000000000 */
[----:B-1----:R-:W2:Y:S02]  /*7bb0*/  LDG.E.STRONG.SYS R18, desc[UR6][R16.64] ;  /* 0x0000000610127981 */ /* 0x002ea4000c1f5900 */
[----:B--2---:R-:W-:-:S13]  /*7bc0*/  ISETP.NE.AND P0, PT, R18, RZ, PT ;  /* 0x000000ff1200720c */ /* 0x004fda0003f05270 */
[----:B------:R-:W-:Y:S05]  /*7bd0*/  @!P0 BRA `(.L_x_698) ;  /* 0xfffffffc00ec8947 */ /* 0x000fea000383ffff */
[----:B------:R-:W-:Y:S05]  /*7be0*/  BSYNC B2 ;  /* 0x0000000000027941 */ /* 0x000fea0003800000 */
.L_x_697:
[----:B------:R-:W-:Y:S01]  /*7bf0*/  BSSY.RECONVERGENT B2, `(.L_x_699) ;  /* 0x0000006000027945 */ /* 0x000fe20003800200 */
[C---:B------:R-:W-:Y:S02]  /*7c00*/  ISETP.GT.AND P0, PT, R18.reuse, -0x1, PT ;  /* 0xffffffff1200780c */ /* 0x040fe40003f04270 */
[----:B------:R-:W-:Y:S01]  /*7c10*/  LOP3.LUT R17, R18, 0x3fffffff, RZ, 0xc0, !PT ;  /* 0x3fffffff12117812 */ /* 0x000fe200078ec0ff */
[----:B------:R-:W-:Y:S05]  /*7c20*/  WARPSYNC.EXCLUSIVE R0 ;  /* 0x0000000000007348 */ /* 0x000fea0003a00000 */
[----:B------:R-:W-:-:S05]  /*7c30*/  IMAD.IADD R2, R17, 0x1, R2 ;  /* 0x0000000111027824 */ /* 0x000fca00078e0202 */
[----:B------:R-:W-:-:S07]  /*7c40*/  VOTE.ANY R0, PT, P0 ;  /* 0x0000000000007806 */ /* 0x000fce00000e0100 */
[----:B------:R-:W-:Y:S05]  /*7c50*/  BSYNC.RECONVERGENT B2 ;  /* 0x0000000000027941 */ /* 0x000fea0003800200 */
.L_x_699:
[----:B------:R-:W-:Y:S01]  /*7c60*/  ISETP.GT.U32.AND P1, PT, R14, 0x1, PT ;  /* 0x000000010e00780c */ /* 0x000fe20003f24070 */
[----:B------:R-:W-:-:S12]  /*7c70*/  IMAD.MOV.U32 R14, RZ, RZ, R21 ;  /* 0x000000ffff0e7224 */ /* 0x000fd800078e0015 */
[----:B------:R-:W-:Y:S05]  /*7c80*/  @P0 BRA P1, `(.L_x_700) ;  /* 0xfffffffc00ac0947 */ /* 0x000fea000083ffff */
[----:B------:R-:W-:Y:S05]  /*7c90*/  BSYNC B0 ;  /* 0x0000000000007941 */ /* 0x000fea0003800000 */
.L_x_696:
[----:B------:R2:W3:Y:S02]  /*7ca0*/  LDS R0, [R12+0x8a00] ;  /* 0x008a00000c007984 */ /* 0x0004e40000000800 */
.L_x_695:
[----:B------:R-:W-:Y:S02]  /*7cb0*/  LOP3.LUT R17, R2, 0x80000000, RZ, 0xfc, !PT ;  /* 0x8000000002117812 */ /* 0x000fe400078efcff */
[----:B---3--:R-:W-:-:S03]  /*7cc0*/  IADD3 R19, PT, PT, R0, R2, -R11 ;  /* 0x0000000200137210 */ /* 0x008fc60007ffe80b */
[----:B------:R3:W-:Y:S04]  /*7cd0*/  STG.E.STRONG.SYS desc[UR6][R36.64], R17 ;  /* 0x0000001124007986 */ /* 0x0007e8000c115906 */
[----:B------:R3:W-:Y:S02]  /*7ce0*/  STS [R12+0x8a00], R19 ;  /* 0x008a00130c007388 */ /* 0x0007e40000000800 */
.L_x_694:
[----:B------:R-:W-:Y:S05]  /*7cf0*/  BSYNC B1 ;  /* 0x0000000000017941 */ /* 0x000fea0003800000 */
.L_x_693:
[----:B---3--:R-:W3:Y:S01]  /*7d00*/  LDC.64 R16, c[0x0][0x390] ;  /* 0x0000e400ff107b82 */ /* 0x008ee20000000a00 */
[----:B------:R-:W-:Y:S01]  /*7d10*/  VIADD R2, R71, 0x2280 ;  /* 0x0000228047027836 */ /* 0x000fe20000000000 */
[----:B------:R-:W-:Y:S06]  /*7d20*/  WARPSYNC.ALL ;  /* 0x0000000000007948 */ /* 0x000fec0003800000 */
[----:B------:R-:W4:Y:S01]  /*7d30*/  LDC R43, c[0x0][0x3c0] ;  /* 0x0000f000ff2b7b82 */ /* 0x000f220000000800 */
[----:B---3--:R-:W-:Y:S02]  /*7d40*/  ISETP.EQ.U32.AND P1, PT, R16, RZ, PT ;  /* 0x000000ff1000720c */ /* 0x008fe40003f22070 */
[----:B----4-:R-:W-:-:S04]  /*7d50*/  ISETP.GE.AND P0, PT, R2, R43, PT ;  /* 0x0000002b0200720c */ /* 0x010fc80003f06270 */
[----:B------:R-:W-:-:S04]  /*7d60*/  ISETP.EQ.OR.EX P0, PT, R17, RZ, !P0, P1 ;  /* 0x000000ff1100720c */ /* 0x000fc80004702710 */
[----:B------:R-:W-:-:S13]  /*7d70*/  ISETP.GT.U32.OR P0, PT, R35, 0xff, P0 ;  /* 0x000000ff2300780c */ /* 0x000fda0000704470 */
[----:B-1----:R-:W1:Y:S02]  /*7d80*/  @!P0 LDS R0, [R12+0x8a00] ;  /* 0x008a00000c008984 */ /* 0x002e640000000800 */
[----:B-1----:R-:W-:-:S05]  /*7d90*/  @!P0 IADD3 R11, PT, PT, R0, R4, R11 ;  /* 0x00000004000b8210 */ /* 0x002fca0007ffe00b */
[----:B------:R1:W-:Y:S01]  /*7da0*/  @!P0 STG.E desc[UR6][R40.64], R11 ;  /* 0x0000000b28008986 */ /* 0x0003e2000c101906 */
[----:B------:R-:W-:Y:S01]  /*7db0*/  BAR.SYNC.DEFER_BLOCKING 0x0 ;  /* 0x0000000000007b1d */ /* 0x000fe20000010000 */
[----:B------:R-:W-:-:S13]  /*7dc0*/  ISETP.GT.AND P0, PT, R2, R43, PT ;  /* 0x0000002b0200720c */ /* 0x000fda0003f04270 */
[----:B-1----:R-:W-:Y:S05]  /*7dd0*/  @P0 BRA `(.L_x_701) ;  /* 0x0000001400180947 */ /* 0x002fea0003800000 */
[----:B------:R-:W1:Y:S01]  /*7de0*/  LDS R2, [R12] ;  /* 0x000000000c027984 */ /* 0x000e620000000800 */
[----:B------:R-:W3:Y:S01]  /*7df0*/  LDCU UR4, c[0x0][0x3c4] ;  /* 0x00007880ff0477ac */ /* 0x000ee20008000800 */
[----:B------:R-:W4:Y:S01]  /*7e00*/  LDC.64 R16, c[0x0][0x3a0] ;  /* 0x0000e800ff107b82 */ /* 0x000f220000000a00 */
[----:B-1----:R-:W-:-:S04]  /*7e10*/  ISETP.NE.AND P1, PT, R2, 0x7fffffff, PT ;  /* 0x7fffffff0200780c */ /* 0x002fc80003f25270 */
[C---:B------:R-:W-:Y:S02]  /*7e20*/  SEL R0, R2.reuse, 0x80000000, P1 ;  /* 0x8000000002007807 */ /* 0x040fe40000800000 */
[----:B------:R-:W-:Y:S02]  /*7e30*/  ISETP.GT.AND P1, PT, R2, -0x1, PT ;  /* 0xffffffff0200780c */ /* 0x000fe40003f24270 */
[----:B---3--:R-:W-:-:S04]  /*7e40*/  SHF.R.U32.HI R11, RZ, UR4, R0 ;  /* 0x00000004ff0b7c19 */ /* 0x008fc80008011600 */
[----:B------:R-:W-:-:S05]  /*7e50*/  LOP3.LUT R0, R11, R46, RZ, 0x30, !PT ;  /* 0x0000002e0b007212 */ /* 0x000fca00078e30ff */
[----:B------:R-:W-:Y:S02]  /*7e60*/  IMAD R4, R0, 0x4, R73 ;  /* 0x0000000400047824 */ /* 0x000fe400078e0249 */
[----:B------:R-:W-:-:S03]  /*7e70*/  IMAD.MOV.U32 R0, RZ, RZ, -0x1 ;  /* 0xffffffffff007424 */ /* 0x000fc600078e00ff */
[----:B------:R-:W1:Y:S02]  /*7e80*/  LDS R11, [R4+0x8a00] ;  /* 0x008a0000040b7984 */ /* 0x000e640000000800 */
[----:B------:R-:W-:-:S04]  /*7e90*/  SEL R19, R0, 0x80000000, P1 ;  /* 0x8000000000137807 */ /* 0x000fc80000800000 */
[----:B------:R-:W-:Y:S01]  /*7ea0*/  LOP3.LUT R21, R19, R2, RZ, 0x3c, !PT ;  /* 0x0000000213157212 */ /* 0x000fe200078e3cff */
[----:B-1----:R-:W-:-:S04]  /*7eb0*/  IMAD.IADD R11, R11, 0x1, R35 ;  /* 0x000000010b0b7824 */ /* 0x002fc800078e0223 */
[----:B----4-:R-:W-:-:S05]  /*7ec0*/  IMAD.WIDE.U32 R18, R11, 0x4, R16 ;  /* 0x000000040b127825 */ /* 0x010fca00078e0010 */
[----:B------:R-:W-:Y:S01]  /*7ed0*/  STG.E desc[UR6][R18.64], R21 ;  /* 0x0000001512007986 */ /* 0x000fe2000c101906 */
[----:B------:R-:W-:-:S03]  /*7ee0*/  NOP ;  /* 0x0000000000007918 */ /* 0x000fc60000000000 */
[----:B------:R-:W1:Y:S02]  /*7ef0*/  LDS R2, [R12+0x600] ;  /* 0x000600000c027984 */ /* 0x000e640000000800 */
[----:B-1----:R-:W-:-:S04]  /*7f00*/  ISETP.NE.AND P1, PT, R2, 0x7fffffff, PT ;  /* 0x7fffffff0200780c */ /* 0x002fc80003f25270 */
[C---:B------:R-:W-:Y:S02]  /*7f10*/  SEL R4, R2.reuse, 0x80000000, P1 ;  /* 0x8000000002047807 */ /* 0x040fe40000800000 */
[----:B------:R-:W-:Y:S02]  /*7f20*/  ISETP.GT.AND P1, PT, R2, -0x1, PT ;  /* 0xffffffff0200780c */ /* 0x000fe40003f24270 */
[----:B------:R-:W-:Y:S02]  /*7f30*/  SHF.R.U32.HI R11, RZ, UR4, R4 ;  /* 0x00000004ff0b7c19 */ /* 0x000fe40008011604 */
[----:B------:R-:W-:Y:S02]  /*7f40*/  SEL R25, R0, 0x80000000, P1 ;  /* 0x8000000000197807 */ /* 0x000fe40000800000 */
[----:B------:R-:W-:Y:S02]  /*7f50*/  LOP3.LUT R4, R11, R46, RZ, 0x30, !PT ;  /* 0x0000002e0b047212 */ /* 0x000fe400078e30ff */
[----:B------:R-:W-:-:S03]  /*7f60*/  LOP3.LUT R25, R25, R2, RZ, 0x3c, !PT ;  /* 0x0000000219197212 */ /* 0x000fc600078e3cff */
[----:B------:R-:W-:-:S05]  /*7f70*/  IMAD R14, R4, 0x4, R73 ;  /* 0x00000004040e7824 */ /* 0x000fca00078e0249 */
[----:B------:R-:W1:Y:S02]  /*7f80*/  LDS R11, [R14+0x8a00] ;  /* 0x008a00000e0b7984 */ /* 0x000e640000000800 */
[----:B-1----:R-:W-:-:S05]  /*7f90*/  IADD3 R11, PT, PT, R35, 0x180, R11 ;  /* 0x00000180230b7810 */ /* 0x002fca0007ffe00b */
[----:B------:R-:W-:-:S05]  /*7fa0*/  IMAD.WIDE.U32 R18, R11, 0x4, R16 ;  /* 0x000000040b127825 */ /* 0x000fca00078e0010 */
        /* <DEDUP_REMOVED lines=294> */
[----:B------:R1:W-:Y:S01]  /*9210*/  STG.E desc[UR6][R16.64], R21 ;  /* 0x0000001510007986 */ /* 0x0003e2000c101906 */
[----:B------:R-:W-:Y:S01]  /*9220*/  NOP ;  /* 0x0000000000007918 */ /* 0x000fe20000000000 */
[----:B------:R-:W-:Y:S05]  /*9230*/  BRA `(.L_x_702) ;  /* 0x0000001c00e87947 */ /* 0x000fea0003800000 */
.L_x_701:
        /* <DEDUP_REMOVED lines=9> */
[----:B------:R-:W1:Y:S01]  /*92d0*/  LDS R2, [R12] ;  /* 0x000000000c027984 */ /* 0x000e620000000800 */
[----:B------:R-:W3:Y:S01]  /*92e0*/  LDCU UR4, c[0x0][0x3c4] ;  /* 0x00007880ff0477ac */ /* 0x000ee20008000800 */
[----:B------:R-:W-:Y:S01]  /*92f0*/  IMAD.MOV.U32 R21, RZ, RZ, -0x1 ;  /* 0xffffffffff157424 */ /* 0x000fe200078e00ff */
[----:B-1----:R-:W-:-:S04]  /*9300*/  ISETP.NE.AND P2, PT, R2, 0x7fffffff, PT ;  /* 0x7fffffff0200780c */ /* 0x002fc80003f45270 */
[C---:B------:R-:W-:Y:S02]  /*9310*/  SEL R4, R2.reuse, 0x80000000, P2 ;  /* 0x8000000002047807 */ /* 0x040fe40001000000 */
[----:B------:R-:W-:Y:S02]  /*9320*/  ISETP.GT.AND P2, PT, R2, -0x1, PT ;  /* 0xffffffff0200780c */ /* 0x000fe40003f44270 */
[----:B---3--:R-:W-:Y:S02]  /*9330*/  SHF.R.U32.HI R17, RZ, UR4, R4 ;  /* 0x00000004ff117c19 */ /* 0x008fe40008011604 */
[----:B------:R-:W-:Y:S02]  /*9340*/  SEL R21, R21, 0x80000000, P2 ;  /* 0x8000000015157807 */ /* 0x000fe40001000000 */
[----:B------:R-:W-:Y:S02]  /*9350*/  LOP3.LUT R4, R17, R46, RZ, 0x30, !PT ;  /* 0x0000002e11047212 */ /* 0x000fe400078e30ff */
[----:B------:R-:W1:Y:S01]  /*9360*/  LDC.64 R16, c[0x0][0x3a0] ;  /* 0x0000e800ff107b82 */ /* 0x000e620000000a00 */
[----:B------:R-:W-:-:S02]  /*9370*/  LOP3.LUT R21, R21, R2, RZ, 0x3c, !PT ;  /* 0x0000000215157212 */ /* 0x000fc400078e3cff */
[----:B------:R-:W-:-:S05]  /*9380*/  IMAD R4, R4, 0x4, R73 ;  /* 0x0000000404047824 */ /* 0x000fca00078e0249 */
[----:B------:R-:W3:Y:S02]  /*9390*/  LDS R19, [R4+0x8a00] ;  /* 0x008a000004137984 */ /* 0x000ee40000000800 */
[----:B---3--:R-:W-:-:S04]  /*93a0*/  IMAD.IADD R19, R19, 0x1, R35 ;  /* 0x0000000113137824 */ /* 0x008fc800078e0223 */
[----:B-1----:R-:W-:-:S05]  /*93b0*/  IMAD.WIDE.U32 R16, R19, 0x4, R16 ;  /* 0x0000000413107825 */ /* 0x002fca00078e0010 */
[----:B------:R1:W-:Y:S02]  /*93c0*/  STG.E desc[UR6][R16.64], R21 ;  /* 0x0000001510007986 */ /* 0x0003e4000c101906 */
.L_x_704:
[----:B------:R-:W-:Y:S05]  /*93d0*/  BSYNC.RECONVERGENT B0 ;  /* 0x0000000000007941 */ /* 0x000fea0003800200 */
.L_x_703:
[----:B------:R-:W-:Y:S01]  /*93e0*/  NOP ;  /* 0x0000000000007918 */ /* 0x000fe20000000000 */
[----:B------:R-:W-:Y:S04]  /*93f0*/  BSSY.RECONVERGENT B0, `(.L_x_705) ;  /* 0x0000012000007945 */ /* 0x000fe80003800200 */
[----:B------:R-:W-:Y:S05]  /*9400*/  @P3 BRA `(.L_x_706) ;  /* 0x0000000000403947 */ /* 0x000fea0003800000 */
[----:B------:R-:W3:Y:S01]  /*9410*/  LDS R2, [R12+0x600] ;  /* 0x000600000c027984 */ /* 0x000ee20000000800 */
[----:B------:R-:W4:Y:S01]  /*9420*/  LDCU UR4, c[0x0][0x3c4] ;  /* 0x00007880ff0477ac */ /* 0x000f220008000800 */
[----:B-1----:R-:W-:Y:S01]  /*9430*/  IMAD.MOV.U32 R21, RZ, RZ, -0x1 ;  /* 0xffffffffff157424 */ /* 0x002fe200078e00ff */
[----:B---3--:R-:W-:-:S04]  /*9440*/  ISETP.NE.AND P2, PT, R2, 0x7fffffff, PT ;  /* 0x7fffffff0200780c */ /* 0x008fc80003f45270 */
[C---:B------:R-:W-:Y:S02]  /*9450*/  SEL R4, R2.reuse, 0x80000000, P2 ;  /* 0x8000000002047807 */ /* 0x040fe40001000000 */
[----:B------:R-:W-:Y:S02]  /*9460*/  ISETP.GT.AND P2, PT, R2, -0x1, PT ;  /* 0xffffffff0200780c */ /* 0x000fe40003f44270 */
[----:B----4-:R-:W-:Y:S02]  /*9470*/  SHF.R.U32.HI R17, RZ, UR4, R4 ;  /* 0x00000004ff117c19 */ /* 0x010fe40008011604 */
        /* <DEDUP_REMOVED lines=9> */
.L_x_706:
[----:B------:R-:W-:Y:S05]  /*9510*/  BSYNC.RECONVERGENT B0 ;  /* 0x0000000000007941 */ /* 0x000fea0003800200 */
.L_x_705:
[----:B------:R-:W-:Y:S01]  /*9520*/  NOP ;  /* 0x0000000000007918 */ /* 0x000fe20000000000 */
[----:B------:R-:W-:Y:S01]  /*9530*/  BSSY.RECONVERGENT B0, `(.L_x_707) ;  /* 0x0000013000007945 */ /* 0x000fe20003800200 */
[----:B------:R-:W-:-:S03]  /*9540*/  VIADD R14, R35, 0x600 ;  /* 0x00000600230e7836 */ /* 0x000fc60000000000 */
[----:B------:R-:W-:Y:S05]  /*9550*/  @P1 BRA `(.L_x_708) ;  /* 0x0000000000401947 */ /* 0x000fea0003800000 */
[----:B------:R-:W4:Y:S01]  /*9560*/  LDS R2, [R12+0xc00] ;  /* 0x000c00000c027984 */ /* 0x000f220000000800 */
[----:B------:R-:W5:Y:S01]  /*9570*/  LDCU UR4, c[0x0][0x3c4] ;  /* 0x00007880ff0477ac */ /* 0x000f620008000800 */
[----:B-1-3--:R-:W-:Y:S01]  /*9580*/  IMAD.MOV.U32 R21, RZ, RZ, -0x1 ;  /* 0xffffffffff157424 */ /* 0x00afe200078e00ff */
[----:B----4-:R-:W-:-:S04]  /*9590*/  ISETP.NE.AND P1, PT, R2, 0x7fffffff, PT ;  /* 0x7fffffff0200780c */ /* 0x010fc80003f25270 */
[C---:B------:R-:W-:Y:S02]  /*95a0*/  SEL R4, R2.reuse, 0x80000000, P1 ;  /* 0x8000000002047807 */ /* 0x040fe40000800000 */
[----:B------:R-:W-:Y:S02]  /*95b0*/  ISETP.GT.AND P1, PT, R2, -0x1, PT ;  /* 0xffffffff0200780c */ /* 0x000fe40003f24270 */
[----:B-----5:R-:W-:Y:S02]  /*95c0*/  SHF.R.U32.HI R17, RZ, UR4, R4 ;  /* 0x00000004ff117c19 */ /* 0x020fe40008011604 */
        /* <DEDUP_REMOVED lines=9> */
.L_x_708:
[----:B------:R-:W-:Y:S05]  /*9660*/  BSYNC.RECONVERGENT B0 ;  /* 0x0000000000007941 */ /* 0x000fea0003800200 */
.L_x_707:
        /* <DEDUP_REMOVED lines=13> */
[----:B------:R-:W-:Y:S01]  /*9740*/  IMAD.MOV.U32 R22, RZ, RZ, -0x1 ;  /* 0xffffffffff167424 */ /* 0x000fe200078e00ff */
[----:B-----5:R-:W-:-:S04]  /*9750*/  ISETP.NE.AND P5, PT, R19, 0x7fffffff, PT ;  /* 0x7fffffff1300780c */ /* 0x020fc80003fa5270 */
[C---:B-1-34-:R-:W-:Y:S02]  /*9760*/  SEL R16, R19.reuse, 0x80000000, P5 ;  /* 0x8000000013107807 */ /* 0x05afe40002800000 */
[----:B------:R-:W-:Y:S02]  /*9770*/  ISETP.GT.AND P5, PT, R19, -0x1, PT ;  /* 0xffffffff1300780c */ /* 0x000fe40003fa4270 */
[----:B0-----:R-:W-:Y:S02]  /*9780*/  SHF.R.U32.HI R17, RZ, UR4, R16 ;  /* 0x00000004ff117c19 */ /* 0x001fe40008011610 */
[----:B------:R-:W-:Y:S02]  /*9790*/  SEL R22, R22, 0x80000000, P5 ;  /* 0x8000000016167807 */ /* 0x000fe40002800000 */
[----:B------:R-:W-:Y:S02]  /*97a0*/  LOP3.LUT R16, R17, R46, RZ, 0x30, !PT ;  /* 0x0000002e11107212 */ /* 0x000fe400078e30ff */
[----:B------:R-:W-:-:S03]  /*97b0*/  LOP3.LUT R19, R22, R19, RZ, 0x3c, !PT ;  /* 0x0000001316137212 */ /* 0x000fc600078e3cff */
[----:B------:R-:W-:Y:S02]  /*97c0*/  IMAD R20, R16, 0x4, R73 ;  /* 0x0000000410147824 */ /* 0x000fe400078e0249 */
[----:B------:R-:W0:Y:S03]  /*97d0*/  LDC.64 R16, c[0x0][0x3a0] ;  /* 0x0000e800ff107b82 */ /* 0x000e260000000a00 */
[----:B------:R-:W1:Y:S02]  /*97e0*/  LDS R21, [R20+0x8a00] ;  /* 0x008a000014157984 */ /* 0x000e640000000800 */
[----:B-1----:R-:W-:-:S04]  /*97f0*/  IMAD.IADD R21, R0, 0x1, R21 ;  /* 0x0000000100157824 */ /* 0x002fc800078e0215 */
[----:B0-----:R-:W-:-:S05]  /*9800*/  IMAD.WIDE.U32 R16, R21, 0x4, R16 ;  /* 0x0000000415107825 */ /* 0x001fca00078e0010 */
[----:B------:R0:W-:Y:S02]  /*9810*/  STG.E desc[UR6][R16.64], R19 ;  /* 0x0000001310007986 */ /* 0x0001e4000c101906 */
.L_x_710:
[----:B------:R-:W-:Y:S05]  /*9820*/  BSYNC.RECONVERGENT B0 ;  /* 0x0000000000007941 */ /* 0x000fea0003800200 */
.L_x_709:
[----:B------:R-:W-:Y:S01]  /*9830*/  NOP ;  /* 0x0000000000007918 */ /* 0x000fe20000000000 */
[----:B------:R-:W-:Y:S04]  /*9840*/  BSSY.RECONVERGENT B0, `(.L_x_711) ;  /* 0x0000012000007945 */ /* 0x000fe80003800200 */
[----:B------:R-:W-:Y:S05]  /*9850*/  @P4 BRA `(.L_x_712) ;  /* 0x0000000000404947 */ /* 0x000fea0003800000 */
[----:B------:R-:W5:Y:S01]  /*9860*/  LDS R0, [R12+0x1800] ;  /* 0x001800000c007984 */ /* 0x000f620000000800 */
[----:B------:R-:W2:Y:S01]  /*9870*/  LDCU UR4, c[0x0][0x3c4] ;  /* 0x00007880ff0477ac */ /* 0x000ea20008000800 */
[----:B-1-34-:R-:W-:Y:S01]  /*9880*/  IMAD.MOV.U32 R21, RZ, RZ, -0x1 ;  /* 0xffffffffff157424 */ /* 0x01afe200078e00ff */
[----:B-----5:R-:W-:-:S04]  /*9890*/  ISETP.NE.AND P4, PT, R0, 0x7fffffff, PT ;  /* 0x7fffffff0000780c */ /* 0x020fc80003f85270 */
[C---:B0-----:R-:W-:Y:S02]  /*98a0*/  SEL R16, R0.reuse, 0x80000000, P4 ;  /* 0x8000000000107807 */ /* 0x041fe40002000000 */
[----:B------:R-:W-:Y:S02]  /*98b0*/  ISETP.GT.AND P4, PT, R0, -0x1, PT ;  /* 0xffffffff0000780c */ /* 0x000fe40003f84270 */
[----:B--2---:R-:W-:Y:S02]  /*98c0*/  SHF.R.U32.HI R17, RZ, UR4, R16 ;  /* 0x00000004ff117c19 */ /* 0x004fe40008011610 */
[----:B------:R-:W-:Y:S02]  /*98d0*/  SEL R21, R21, 0x80000000, P4 ;  /* 0x8000000015157807 */ /* 0x000fe40002000000 */
[----:B------:R-:W-:Y:S02]  /*98e0*/  LOP3.LUT R16, R17, R46, RZ, 0x30, !PT ;  /* 0x0000002e11107212 */ /* 0x000fe400078e30ff */
[----:B------:R-:W-:-:S03]  /*98f0*/  LOP3.LUT R21, R21, R0, RZ, 0x3c, !PT ;  /* 0x0000000015157212 */ /* 0x000fc600078e3cff */
[----:B------:R-:W-:Y:S02]  /*9900*/  IMAD R19, R16, 0x4, R73 ;  /* 0x0000000410137824 */ /* 0x000fe400078e0249 */
[----:B------:R-:W0:Y:S04]  /*9910*/  LDC.64 R16, c[0x0][0x3a0] ;  /* 0x0000e800ff107b82 */ /* 0x000e280000000a00 */
[----:B------:R-:W1:Y:S02]  /*9920*/  LDS R19, [R19+0x8a00] ;  /* 0x008a000013137984 */ /* 0x000e640000000800 */
[----:B-1----:R-:W-:-:S04]  /*9930*/  IMAD.IADD R25, R14, 0x1, R19 ;  /* 0x000000010e197824 */ /* 0x002fc800078e0213 */
[----:B0-----:R-:W-:-:S05]  /*9940*/  IMAD.WIDE.U32 R16, R25, 0x4, R16 ;  /* 0x0000000419107825 */ /* 0x001fca00078e0010 */
[----:B------:R0:W-:Y:S02]  /*9950*/  STG.E desc[UR6][R16.64], R21 ;  /* 0x0000001510007986 */ /* 0x0001e4000c101906 */
.L_x_712:
[----:B------:R-:W-:Y:S05]  /*9960*/  BSYNC.RECONVERGENT B0 ;  /* 0x0000000000007941 */ /* 0x000fea0003800200 */
.L_x_711:
[----:B------:R-:W-:Y:S01]  /*9970*/  NOP ;  /* 0x0000000000007918 */ /* 0x000fe20000000000 */
[----:B------:R-:W-:Y:S04]  /*9980*/  BSSY.RECONVERGENT B0, `(.L_x_713) ;  /* 0x0000012000007945 */ /* 0x000fe80003800200 */
[----:B------:R-:W-:Y:S05]  /*9990*/  @P3 BRA `(.L_x_714) ;  /* 0x0000000000403947 */ /* 0x000fea0003800000 */
[----:B------:R-:W5:Y:S01]  /*99a0*/  LDS R0, [R12+0x1e00] ;  /* 0x001e00000c007984 */ /* 0x000f620000000800 */
[----:B------:R-:W2:Y:S01]  /*99b0*/  LDCU UR4, c[0x0][0x3c4] ;  /* 0x00007880ff0477ac */ /* 0x000ea20008000800 */
[----:B01-34-:R-:W-:Y:S01]  /*99c0*/  IMAD.MOV.U32 R21, RZ, RZ, -0x1 ;  /* 0xffffffffff157424 */ /* 0x01bfe200078e00ff */
[----:B-----5:R-:W-:-:S04]  /*99d0*/  ISETP.NE.AND P3, PT, R0, 0x7fffffff, PT ;  /* 0x7fffffff0000780c */ /* 0x020fc80003f65270 */
[C---:B------:R-:W-:Y:S02]  /*99e0*/  SEL R14, R0.reuse, 0x80000000, P3 ;  /* 0x80000000000e7807 */ /* 0x040fe40001800000 */
[----:B------:R-:W-:Y:S02]  /*99f0*/  ISETP.GT.AND P3, PT, R0, -0x1, PT ;  /* 0xffffffff0000780c */ /* 0x000fe40003f64270 */
[----:B--2---:R-:W-:Y:S02]  /*9a00*/  SHF.R.U32.HI R17, RZ, UR4, R14 ;  /* 0x00000004ff117c19 */ /* 0x004fe4000801160e */
[----:B------:R-:W-:Y:S02]  /*9a10*/  SEL R21, R21, 0x80000000, P3 ;  /* 0x8000000015157807 */ /* 0x000fe40001800000 */
[----:B------:R-:W-:Y:S02]  /*9a20*/  LOP3.LUT R14, R17, R46, RZ, 0x30, !PT ;  /* 0x0000002e110e7212 */ /* 0x000fe400078e30ff */
[----:B------:R-:W0:Y:S01]  /*9a30*/  LDC.64 R16, c[0x0][0x3a0] ;  /* 0x0000e800ff107b82 */ /* 0x000e220000000a00 */
[----:B------:R-:W-:-:S02]  /*9a40*/  LOP3.LUT R21, R21, R0, RZ, 0x3c, !PT ;  /* 0x0000000015157212 */ /* 0x000fc400078e3cff */
[----:B------:R-:W-:-:S05]  /*9a50*/  IMAD R14, R14, 0x4, R73 ;  /* 0x000000040e0e7824 */ /* 0x000fca00078e0249 */
[----:B------:R-:W1:Y:S02]  /*9a60*/  LDS R19, [R14+0x8a00] ;  /* 0x008a00000e137984 */ /* 0x000e640000000800 */
[----:B-1----:R-:W-:-:S04]  /*9a70*/  IMAD.IADD R19, R18, 0x1, R19 ;  /* 0x0000000112137824 */ /* 0x002fc800078e0213 */
[----:B0-----:R-:W-:-:S05]  /*9a80*/  IMAD.WIDE.U32 R16, R19, 0x4, R16 ;  /* 0x0000000413107825 */ /* 0x001fca00078e0010 */
[----:B------:R0:W-:Y:S02]  /*9a90*/  STG.E desc[UR6][R16.64], R21 ;  /* 0x0000001510007986 */ /* 0x0001e4000c101906 */
.L_x_714:
[----:B------:R-:W-:Y:S05]  /*9aa0*/  BSYNC.RECONVERGENT B0 ;  /* 0x0000000000007941 */ /* 0x000fea0003800200 */
.L_x_713:
[----:B------:R-:W-:Y:S01]  /*9ab0*/  NOP ;  /* 0x0000000000007918 */ /* 0x000fe20000000000 */
[----:B------:R-:W-:Y:S01]  /*9ac0*/  BSSY.RECONVERGENT B0, `(.L_x_715) ;  /* 0x0000013000007945 */ /* 0x000fe20003800200 */
[----:B------:R-:W-:-:S03]  /*9ad0*/  LOP3.LUT R14, R35, 0xc00, RZ, 0xfc, !PT ;  /* 0x00000c00230e7812 */ /* 0x000fc600078efcff */
        /* <DEDUP_REMOVED lines=17> */
.L_x_716:
[----:B------:R-:W-:Y:S05]  /*9bf0*/  BSYNC.RECONVERGENT B0 ;  /* 0x0000000000007941 */ /* 0x000fea0003800200 */
.L_x_715:
[----:B------:R-:W-:Y:S01]  /*9c00*/  NOP ;  /* 0x0000000000007918 */ /* 0x000fe20000000000 */
[----:B------:R-:W-:Y:S01]  /*9c10*/  BSSY.RECONVERGENT B0, `(.L_x_717) ;  /* 0x0000013000007945 */ /* 0x000fe20003800200 */
[----:B------:R-:W-:-:S03]  /*9c20*/  VIADD R4, R35, 0xd80 ;  /* 0x00000d8023047836 */ /* 0x000fc60000000000 */
        /* <DEDUP_REMOVED lines=17> */
.L_x_718:
[----:B------:R-:W-:Y:S05]  /*9d40*/  BSYNC.RECONVERGENT B0 ;  /* 0x0000000000007941 */ /* 0x000fea0003800200 */
.L_x_717:
        /* <DEDUP_REMOVED lines=11> */
[----:B0-----:R-:W0:Y:S01]  /*9e00*/  LDS R19, [R12+0x3000] ;  /* 0x003000000c137984 */ /* 0x001e220000000800 */
[----:B------:R-:W5:Y:S01]  /*9e10*/  LDCU UR4, c[0x0][0x3c4] ;  /* 0x00007880ff0477ac */ /* 0x000f620008000800 */
[----:B------:R-:W-:Y:S01]  /*9e20*/  IMAD.MOV.U32 R22, RZ, RZ, -0x1 ;  /* 0xffffffffff167424 */ /* 0x000fe200078e00ff */
[----:B0-----:R-:W-:-:S04]  /*9e30*/  ISETP.NE.AND P5, PT, R19, 0x7fffffff, PT ;  /* 0x7fffffff1300780c */ /* 0x001fc80003fa5270 */
[C---:B-1-34-:R-:W-:Y:S02]  /*9e40*/  SEL R16, R19.reuse, 0x80000000, P5 ;  /* 0x8000000013107807 */ /* 0x05afe40002800000 */
[----:B------:R-:W-:Y:S02]  /*9e50*/  ISETP.GT.AND P5, PT, R19, -0x1, PT ;  /* 0xffffffff1300780c */ /* 0x000fe40003fa4270 */
[----:B-----5:R-:W-:Y:S02]  /*9e60*/  SHF.R.U32.HI R17, RZ, UR4, R16 ;  /* 0x00000004ff117c19 */ /* 0x020fe40008011610 */
        /* <DEDUP_REMOVED lines=9> */
.L_x_720:
[----:B------:R-:W-:Y:S05]  /*9f00*/  BSYNC.RECONVERGENT B0 ;  /* 0x0000000000007941 */ /* 0x000fea0003800200 */
.L_x_719:
        /* <DEDUP_REMOVED lines=19> */
.L_x_722:
[----:B------:R-:W-:Y:S05]  /*a040*/  BSYNC.RECONVERGENT B0 ;  /* 0x0000000000007941 */ /* 0x000fea0003800200 */
.L_x_721:
        /* <DEDUP_REMOVED lines=19> */
.L_x_724:
[----:B------:R-:W-:Y:S05]  /*a180*/  BSYNC.RECONVERGENT B0 ;  /* 0x0000000000007941 */ /* 0x000fea0003800200 */
.L_x_723:
        /* <DEDUP_REMOVED lines=20> */
.L_x_726:
[----:B------:R-:W-:Y:S05]  /*a2d0*/  BSYNC.RECONVERGENT B0 ;  /* 0x0000000000007941 */ /* 0x000fea0003800200 */
.L_x_725:
        /* <DEDUP_REMOVED lines=20> */
.L_x_728:
[----:B------:R-:W-:Y:S05]  /*a420*/  BSYNC.RECONVERGENT B0 ;  /* 0x0000000000007941 */ /* 0x000fea0003800200 */
.L_x_727:
        /* <DEDUP_REMOVED lines=27> */
.L_x_730:
[----:B------:R-:W-:Y:S05]  /*a5e0*/  BSYNC.RECONVERGENT B0 ;  /* 0x0000000000007941 */ /* 0x000fea0003800200 */
.L_x_729:
        /* <DEDUP_REMOVED lines=19> */
.L_x_732:
[----:B------:R-:W-:Y:S05]  /*a720*/  BSYNC.RECONVERGENT B0 ;  /* 0x0000000000007941 */ /* 0x000fea0003800200 */
.L_x_731:
        /* <DEDUP_REMOVED lines=19> */
.L_x_734:
[----:B------:R-:W-:Y:S05]  /*a860*/  BSYNC.RECONVERGENT B0 ;  /* 0x0000000000007941 */ /* 0x000fea0003800200 */
.L_x_733:
        /* <DEDUP_REMOVED lines=20> */
.L_x_736:
[----:B------:R-:W-:Y:S05]  /*a9b0*/  BSYNC.RECONVERGENT B0 ;  /* 0x0000000000007941 */ /* 0x000fea0003800200 */
.L_x_735:
        /* <DEDUP_REMOVED lines=20> */
.L_x_738:
[----:B------:R-:W-:Y:S05]  /*ab00*/  BSYNC.RECONVERGENT B0 ;  /* 0x0000000000007941 */ /* 0x000fea0003800200 */
.L_x_737:
        /* <DEDUP_REMOVED lines=12> */
[----:B------:R-:W2:Y:S01]  /*abd0*/  LDCU UR4, c[0x0][0x3c4] ;  /* 0x00007880ff0477ac */ /* 0x000ea20008000800 */
[----:B------:R-:W-:Y:S01]  /*abe0*/  IMAD.MOV.U32 R20, RZ, RZ, -0x1 ;  /* 0xffffffffff147424 */ /* 0x000fe200078e00ff */
[----:B-----5:R-:W-:-:S04]  /*abf0*/  ISETP.NE.AND P5, PT, R11, 0x7fffffff, PT ;  /* 0x7fffffff0b00780c */ /* 0x020fc80003fa5270 */
[C---:B01-34-:R-:W-:Y:S02]  /*ac00*/  SEL R16, R11.reuse, 0x80000000, P5 ;  /* 0x800000000b107807 */ /* 0x05bfe40002800000 */
        /* <DEDUP_REMOVED lines=11> */
.L_x_740:
[----:B------:R-:W-:Y:S05]  /*acc0*/  BSYNC.RECONVERGENT B0 ;  /* 0x0000000000007941 */ /* 0x000fea0003800200 */
.L_x_739:
[----:B------:R-:W-:Y:S01]  /*acd0*/  NOP ;  /* 0x0000000000007918 */ /* 0x000fe20000000000 */
[----:B------:R-:W-:Y:S04]  /*ace0*/  BSSY.RECONVERGENT B0, `(.L_x_741) ;  /* 0x0000012000007945 */ /* 0x000fe80003800200 */
[----:B------:R-:W-:Y:S05]  /*acf0*/  @P4 BRA `(.L_x_742) ;  /* 0x0000000000404947 */ /* 0x000fea0003800000 */
[----:B------:R-:W5:Y:S01]  /*ad00*/  LDS R4, [R12+0x7200] ;  /* 0x007200000c047984 */ /* 0x000f620000000800 */
[----:B------:R-:W1:Y:S01]  /*ad10*/  LDCU UR4, c[0x0][0x3c4] ;  /* 0x00007880ff0477ac */ /* 0x000e620008000800 */
[----:B0-----:R-:W-:Y:S01]  /*ad20*/  IMAD.MOV.U32 R19, RZ, RZ, -0x1 ;  /* 0xffffffffff137424 */ /* 0x001fe200078e00ff */
[----:B-----5:R-:W-:-:S04]  /*ad30*/  ISETP.NE.AND P4, PT, R4, 0x7fffffff, PT ;  /* 0x7fffffff0400780c */ /* 0x020fc80003f85270 */
[C---:B------:R-:W-:Y:S02]  /*ad40*/  SEL R11, R4.reuse, 0x80000000, P4 ;  /* 0x80000000040b7807 */ /* 0x040fe40002000000 */
[----:B------:R-:W-:Y:S02]  /*ad50*/  ISETP.GT.AND P4, PT, R4, -0x1, PT ;  /* 0xffffffff0400780c */ /* 0x000fe40003f84270 */
[----:B-1----:R-:W-:Y:S02]  /*ad60*/  SHF.R.U32.HI R11, RZ, UR4, R11 ;  /* 0x00000004ff0b7c19 */ /* 0x002fe4000801160b */
[----:B------:R-:W-:Y:S02]  /*ad70*/  SEL R19, R19, 0x80000000, P4 ;  /* 0x8000000013137807 */ /* 0x000fe40002000000 */
[----:B---34-:R-:W-:Y:S02]  /*ad80*/  LOP3.LUT R16, R11, R46, RZ, 0x30, !PT ;  /* 0x0000002e0b107212 */ /* 0x018fe400078e30ff */
[----:B------:R-:W-:-:S03]  /*ad90*/  LOP3.LUT R19, R19, R4, RZ, 0x3c, !PT ;  /* 0x0000000413137212 */ /* 0x000fc600078e3cff */
[----:B------:R-:W-:Y:S02]  /*ada0*/  IMAD R11, R16, 0x4, R73 ;  /* 0x00000004100b7824 */ /* 0x000fe400078e0249 */
[----:B------:R-:W0:Y:S04]  /*adb0*/  LDC.64 R16, c[0x0][0x3a0] ;  /* 0x0000e800ff107b82 */ /* 0x000e280000000a00 */
[----:B------:R-:W1:Y:S02]  /*adc0*/  LDS R11, [R11+0x8a00] ;  /* 0x008a00000b0b7984 */ /* 0x000e640000000800 */
[----:B-1----:R-:W-:-:S04]  /*add0*/  IMAD.IADD R21, R2, 0x1, R11 ;  /* 0x0000000102157824 */ /* 0x002fc800078e020b */
[----:B0-----:R-:W-:-:S05]  /*ade0*/  IMAD.WIDE.U32 R16, R21, 0x4, R16 ;  /* 0x0000000415107825 */ /* 0x001fca00078e0010 */
[----:B------:R0:W-:Y:S02]  /*adf0*/  STG.E desc[UR6][R16.64], R19 ;  /* 0x0000001310007986 */ /* 0x0001e4000c101906 */
.L_x_742:
[----:B------:R-:W-:Y:S05]  /*ae00*/  BSYNC.RECONVERGENT B0 ;  /* 0x0000000000007941 */ /* 0x000fea0003800200 */
.L_x_741:
[----:B------:R-:W-:Y:S01]  /*ae10*/  NOP ;  /* 0x0000000000007918 */ /* 0x000fe20000000000 */
[----:B------:R-:W-:Y:S04]  /*ae20*/  BSSY.RECONVERGENT B0, `(.L_x_743) ;  /* 0x0000012000007945 */ /* 0x000fe80003800200 */
[----:B------:R-:W-:Y:S05]  /*ae30*/  @P3 BRA `(.L_x_744) ;  /* 0x0000000000403947 */ /* 0x000fea0003800000 */
[----:B------:R-:W5:Y:S01]  /*ae40*/  LDS R2, [R12+0x7800] ;  /* 0x007800000c027984 */ /* 0x000f620000000800 */
[----:B------:R-:W2:Y:S01]  /*ae50*/  LDCU UR4, c[0x0][0x3c4] ;  /* 0x00007880ff0477ac */ /* 0x000ea20008000800 */
[----:B01-34-:R-:W0:Y:S01]  /*ae60*/  LDC.64 R16, c[0x0][0x3a0] ;  /* 0x0000e800ff107b82 */ /* 0x01be220000000a00 */
[----:B------:R-:W-:Y:S01]  /*ae70*/  IMAD.MOV.U32 R19, RZ, RZ, -0x1 ;  /* 0xffffffffff137424 */ /* 0x000fe200078e00ff */
[----:B-----5:R-:W-:-:S04]  /*ae80*/  ISETP.NE.AND P3, PT, R2, 0x7fffffff, PT ;  /* 0x7fffffff0200780c */ /* 0x020fc80003f65270 */
[C---:B------:R-:W-:Y:S02]  /*ae90*/  SEL R4, R2.reuse, 0x80000000, P3 ;  /* 0x8000000002047807 */ /* 0x040fe40001800000 */
[----:B------:R-:W-:Y:S02]  /*aea0*/  ISETP.GT.AND P3, PT, R2, -0x1, PT ;  /* 0xffffffff0200780c */ /* 0x000fe40003f64270 */
[----:B--2---:R-:W-:Y:S02]  /*aeb0*/  SHF.R.U32.HI R11, RZ, UR4, R4 ;  /* 0x00000004ff0b7c19 */ /* 0x004fe40008011604 */
[----:B------:R-:W-:Y:S02]  /*aec0*/  SEL R19, R19, 0x80000000, P3 ;  /* 0x8000000013137807 */ /* 0x000fe40001800000 */
[----:B------:R-:W-:Y:S02]  /*aed0*/  LOP3.LUT R4, R11, R46, RZ, 0x30, !PT ;  /* 0x0000002e0b047212 */ /* 0x000fe400078e30ff */
[----:B------:R-:W-:-:S03]  /*aee0*/  LOP3.LUT R19, R19, R2, RZ, 0x3c, !PT ;  /* 0x0000000213137212 */ /* 0x000fc600078e3cff */
[----:B------:R-:W-:-:S05]  /*aef0*/  IMAD R4, R4, 0x4, R73 ;  /* 0x0000000404047824 */ /* 0x000fca00078e0249 */
[----:B------:R-:W1:Y:S02]  /*af00*/  LDS R11, [R4+0x8a00] ;  /* 0x008a0000040b7984 */ /* 0x000e640000000800 */
[----:B-1----:R-:W-:-:S04]  /*af10*/  IMAD.IADD R11, R14, 0x1, R11 ;  /* 0x000000010e0b7824 */ /* 0x002fc800078e020b */
[----:B0-----:R-:W-:-:S05]  /*af20*/  IMAD.WIDE.U32 R16, R11, 0x4, R16 ;  /* 0x000000040b107825 */ /* 0x001fca00078e0010 */
[----:B------:R0:W-:Y:S02]  /*af30*/  STG.E desc[UR6][R16.64], R19 ;  /* 0x0000001310007986 */ /* 0x0001e4000c101906 */
.L_x_744:
[----:B------:R-:W-:Y:S05]  /*af40*/  BSYNC.RECONVERGENT B0 ;  /* 0x0000000000007941 */ /* 0x000fea0003800200 */
.L_x_743:
        /* <DEDUP_REMOVED lines=19> */
.L_x_746:
[----:B------:R-:W-:Y:S05]  /*b080*/  BSYNC.RECONVERGENT B0 ;  /* 0x0000000000007941 */ /* 0x000fea0003800200 */
.L_x_745:
        /* <DEDUP_REMOVED lines=19> */
.L_x_748:
[----:B------:R-:W-:Y:S05]  /*b1c0*/  BSYNC.RECONVERGENT B0 ;  /* 0x0000000000007941 */ /* 0x000fea0003800200 */
.L_x_747:
[----:B------:R-:W-:Y:S01]  /*b1d0*/  NOP ;  /* 0x0000000000007918 */ /* 0x000fe20000000000 */
.L_x_702:
[----:B------:R-:W5:Y:S01]  /*b1e0*/  LDS R0, [R12] ;  /* 0x000000000c007984 */ /* 0x000f620000000800 */
[----:B------:R-:W2:Y:S03]  /*b1f0*/  LDCU UR4, c[0x0][0x3c4] ;  /* 0x00007880ff0477ac */ /* 0x000ea60008000800 */
[----:B------:R-:W2:Y:S04]  /*b200*/  LDS R2, [R12+0x600] ;  /* 0x000600000c027984 */ /* 0x000ea80000000800 */
[----:B------:R-:W2:Y:S04]  /*b210*/  LDS R4, [R12+0xc00] ;  /* 0x000c00000c047984 */ /* 0x000ea80000000800 */
[----:B0-----:R-:W0:Y:S04]  /*b220*/  LDS R11, [R12+0x1200] ;  /* 0x001200000c0b7984 */ /* 0x001e280000000800 */
[----:B------:R-:W0:Y:S04]  /*b230*/  LDS R14, [R12+0x1800] ;  /* 0x001800000c0e7984 */ /* 0x000e280000000800 */
[----:B-1-34-:R-:W1:Y:S04]  /*b240*/  LDS R16, [R12+0x1e00] ;  /* 0x001e00000c107984 */ /* 0x01ae680000000800 */
[----:B------:R-:W3:Y:S04]  /*b250*/  LDS R17, [R12+0x2400] ;  /* 0x002400000c117984 */ /* 0x000ee80000000800 */
[----:B------:R-:W4:Y:S04]  /*b260*/  LDS R19, [R12+0x2a00] ;  /* 0x002a00000c137984 */ /* 0x000f280000000800 */
[----:B------:R-:W4:Y:S04]  /*b270*/  LDS R21, [R12+0x3000] ;  /* 0x003000000c157984 */ /* 0x000f280000000800 */
[----:B------:R-:W-:Y:S04]  /*b280*/  LDS R25, [R12+0x3600] ;  /* 0x003600000c197984 */ /* 0x000fe80000000800 */
[----:B------:R-:W4:Y:S01]  /*b290*/  LDS R29, [R12+0x3c00] ;  /* 0x003c00000c1d7984 */ /* 0x000f220000000800 */
[----:B-----5:R-:W-:-:S03]  /*b2a0*/  ISETP.NE.AND P1, PT, R0, 0x7fffffff, PT ;  /* 0x7fffffff0000780c */ /* 0x020fc60003f25270 */
[----:B------:R-:W5:Y:S01]  /*b2b0*/  LDS R31, [R12+0x4200] ;  /* 0x004200000c1f7984 */ /* 0x000f620000000800 */
[----:B--2---:R-:W-:Y:S02]  /*b2c0*/  ISETP.NE.AND P4, PT, R2, 0x7fffffff, PT ;  /* 0x7fffffff0200780c */ /* 0x004fe40003f85270 */
[----:B------:R-:W-:Y:S01]  /*b2d0*/  SEL R0, R0, 0x80000000, P1 ;  /* 0x8000000000007807 */ /* 0x000fe20000800000 */
[----:B------:R-:W2:Y:S01]  /*b2e0*/  LDS R35, [R12+0x4800] ;  /* 0x004800000c237984 */ /* 0x000ea20000000800 */
[----:B------:R-:W-:Y:S02]  /*b2f0*/  ISETP.NE.AND P6, PT, R4, 0x7fffffff, PT ;  /* 0x7fffffff0400780c */ /* 0x000fe40003fc5270 */
[----:B------:R-:W-:Y:S01]  /*b300*/  SEL R2, R2, 0x80000000, P4 ;  /* 0x8000000002027807 */ /* 0x000fe20002000000 */
[----:B------:R-:W2:Y:S01]  /*b310*/  LDS R37, [R12+0x4e00] ;  /* 0x004e00000c257984 */ /* 0x000ea20000000800 */
[----:B0-----:R-:W-:Y:S02]  /*b320*/  ISETP.NE.AND P5, PT, R11, 0x7fffffff, PT ;  /* 0x7fffffff0b00780c */ /* 0x001fe40003fa5270 */
[----:B------:R-:W-:Y:S01]  /*b330*/  SEL R4, R4, 0x80000000, P6 ;  /* 0x8000000004047807 */ /* 0x000fe20003000000 */
[----:B------:R-:W0:Y:S01]  /*b340*/  LDS R41, [R12+0x5400] ;  /* 0x005400000c297984 */ /* 0x000e220000000800 */
[----:B------:R-:W-:-:S03]  /*b350*/  ISETP.NE.AND P3, PT, R14, 0x7fffffff, PT ;  /* 0x7fffffff0e00780c */ /* 0x000fc60003f65270 */
[----:B------:R-:W0:Y:S01]  /*b360*/  LDS R47, [R12+0x5a00] ;  /* 0x005a00000c2f7984 */ /* 0x000e220000000800 */
[----:B-1----:R-:W-:Y:S02]  /*b370*/  ISETP.NE.AND P2, PT, R16, 0x7fffffff, PT ;  /* 0x7fffffff1000780c */ /* 0x002fe40003f45270 */
[----:B------:R-:W-:Y:S01]  /*b380*/  SEL R14, R14, 0x80000000, P3 ;  /* 0x800000000e0e7807 */ /* 0x000fe20001800000 */
[----:B------:R-:W1:Y:S01]  /*b390*/  LDS R49, [R12+0x6000] ;  /* 0x006000000c317984 */ /* 0x000e620000000800 */
[----:B---3--:R-:W-:Y:S02]  /*b3a0*/  ISETP.NE.AND P1, PT, R17, 0x7fffffff, PT ;  /* 0x7fffffff1100780c */ /* 0x008fe40003f25270 */
[----:B------:R-:W-:Y:S01]  /*b3b0*/  SEL R16, R16, 0x80000000, P2 ;  /* 0x8000000010107807 */ /* 0x000fe20001000000 */
[----:B------:R-:W3:Y:S01]  /*b3c0*/  LDS R51, [R12+0x6600] ;  /* 0x006600000c337984 */ /* 0x000ee20000000800 */
[----:B----4-:R-:W-:Y:S02]  /*b3d0*/  ISETP.NE.AND P4, PT, R19, 0x7fffffff, PT ;  /* 0x7fffffff1300780c */ /* 0x010fe40003f85270 */
[----:B------:R-:W-:Y:S01]  /*b3e0*/  SEL R18, R17, 0x80000000, P1 ;  /* 0x8000000011127807 */ /* 0x000fe20000800000 */
[----:B------:R-:W4:Y:S01]  /*b3f0*/  LDS R53, [R12+0x6c00] ;  /* 0x006c00000c357984 */ /* 0x000f220000000800 */
[----:B------:R-:W-:-:S02]  /*b400*/  ISETP.NE.AND P6, PT, R21, 0x7fffffff, PT ;  /* 0x7fffffff1500780c */ /* 0x000fc40003fc5270 */
[----:B------:R-:W-:Y:S01]  /*b410*/  SEL R20, R19, 0x80000000, P4 ;  /* 0x8000000013147807 */ /* 0x000fe20002000000 */
[----:B------:R-:W4:Y:S01]  /*b420*/  LDS R55, [R12+0x7200] ;  /* 0x007200000c377984 */ /* 0x000f220000000800 */
[----:B------:R-:W-:Y:S02]  /*b430*/  SEL R22, R21, 0x80000000, P6 ;  /* 0x8000000015167807 */ /* 0x000fe40003000000 */
[----:B------:R-:W-:Y:S01]  /*b440*/  SHF.R.U32.HI R19, RZ, UR4, R14 ;  /* 0x00000004ff137c19 */ /* 0x000fe2000801160e */
[----:B------:R-:W4:Y:S01]  /*b450*/  LDS R61, [R12+0x7800] ;  /* 0x007800000c3d7984 */ /* 0x000f220000000800 */
[----:B------:R-:W-:Y:S02]  /*b460*/  ISETP.NE.AND P3, PT, R29, 0x7fffffff, PT ;  /* 0x7fffffff1d00780c */ /* 0x000fe40003f65270 */
[----:B------:R-:W-:Y:S01]  /*b470*/  SHF.R.U32.HI R21, RZ, UR4, R16 ;  /* 0x00000004ff157c19 */ /* 0x000fe20008011610 */
[----:B------:R-:W4:Y:S01]  /*b480*/  LDS R65, [R12+0x8400] ;  /* 0x008400000c417984 */ /* 0x000f220000000800 */
[----:B-----5:R-:W-:-:S02]  /*b490*/  ISETP.NE.AND P2, PT, R31, 0x7fffffff, PT ;  /* 0x7fffffff1f00780c */ /* 0x020fc40003f45270 */
[----:B------:R-:W-:Y:S01]  /*b4a0*/  SEL R34, R29, 0x80000000, P3 ;  /* 0x800000001d227807 */ /* 0x000fe20001800000 */
[----:B------:R5:W4:Y:S01]  /*b4b0*/  LDS R63, [R12+0x7e00] ;  /* 0x007e00000c3f7984 */ /* 0x000b220000000800 */
[----:B--2---:R-:W-:Y:S02]  /*b4c0*/  ISETP.NE.AND P1, PT, R35, 0x7fffffff, PT ;  /* 0x7fffffff2300780c */ /* 0x004fe40003f25270 */
[----:B------:R-:W-:Y:S02]  /*b4d0*/  SEL R36, R31, 0x80000000, P2 ;  /* 0x800000001f247807 */ /* 0x000fe40001000000 */
[----:B------:R-:W-:Y:S02]  /*b4e0*/  ISETP.NE.AND P4, PT, R37, 0x7fffffff, PT ;  /* 0x7fffffff2500780c */ /* 0x000fe40003f85270 */
[----:B------:R-:W-:Y:S02]  /*b4f0*/  SEL R40, R35, 0x80000000, P1 ;  /* 0x8000000023287807 */ /* 0x000fe40000800000 */
[----:B-----5:R-:W-:-:S02]  /*b500*/  SEL R12, R11, 0x80000000, P5 ;  /* 0x800000000b0c7807 */ /* 0x020fc40002800000 */
[----:B------:R-:W-:Y:S02]  /*b510*/  ISETP.NE.AND P5, PT, R25, 0x7fffffff, PT ;  /* 0x7fffffff1900780c */ /* 0x000fe40003fa5270 */
[----:B0-----:R-:W-:Y:S02]  /*b520*/  ISETP.NE.AND P6, PT, R41, 0x7fffffff, PT ;  /* 0x7fffffff2900780c */ /* 0x001fe40003fc5270 */
[----:B------:R-:W-:Y:S02]  /*b530*/  SEL R33, R25, 0x80000000, P5 ;  /* 0x8000000019217807 */ /* 0x000fe40002800000 */
[----:B------:R-:W-:Y:S02]  /*b540*/  ISETP.NE.AND P5, PT, R47, 0x7fffffff, PT ;  /* 0x7fffffff2f00780c */ /* 0x000fe40003fa5270 */
[----:B-1----:R-:W-:Y:S02]  /*b550*/  ISETP.NE.AND P3, PT, R49, 0x7fffffff, PT ;  /* 0x7fffffff3100780c */ /* 0x002fe40003f65270 */
[----:B------:R-:W-:-:S02]  /*b560*/  SEL R42, R37, 0x80000000, P4 ;  /* 0x80000000252a7807 */ /* 0x000fc40002000000 */
[----:B------:R-:W-:Y:S02]  /*b570*/  SEL R48, R41, 0x80000000, P6 ;  /* 0x8000000029307807 */ /* 0x000fe40003000000 */
[----:B------:R-:W-:Y:S02]  /*b580*/  SEL R50, R47, 0x80000000, P5 ;  /* 0x800000002f327807 */ /* 0x000fe40002800000 */
[----:B---3--:R-:W-:Y:S02]  /*b590*/  ISETP.NE.AND P2, PT, R51, 0x7fffffff, PT ;  /* 0x7fffffff3300780c */ /* 0x008fe40003f45270 */
[----:B----4-:R-:W-:Y:S02]  /*b5a0*/  ISETP.NE.AND P1, PT, R53, 0x7fffffff, PT ;  /* 0x7fffffff3500780c */ /* 0x010fe40003f25270 */
[----:B------:R-:W-:Y:S02]  /*b5b0*/  ISETP.NE.AND P4, PT, R55, 0x7fffffff, PT ;  /* 0x7fffffff3700780c */ /* 0x000fe40003f85270 */
[----:B------:R-:W-:-:S02]  /*b5c0*/  ISETP.NE.AND P6, PT, R61, 0x7fffffff, PT ;  /* 0x7fffffff3d00780c */ /* 0x000fc40003fc5270 */
[----:B------:R-:W-:Y:S02]  /*b5d0*/  SEL R52, R49, 0x80000000, P3 ;  /* 0x8000000031347807 */ /* 0x000fe40001800000 */
[----:B------:R-:W-:Y:S02]  /*b5e0*/  ISETP.NE.AND P5, PT, R65, 0x7fffffff, PT ;  /* 0x7fffffff4100780c */ /* 0x000fe40003fa5270 */
[----:B------:R-:W-:Y:S02]  /*b5f0*/  SEL R54, R51, 0x80000000, P2 ;  /* 0x8000000033367807 */ /* 0x000fe40001000000 */
[----:B------:R-:W-:Y:S02]  /*b600*/  ISETP.NE.AND P3, PT, R63, 0x7fffffff, PT ;  /* 0x7fffffff3f00780c */ /* 0x000fe40003f65270 */
[----:B------:R-:W-:Y:S02]  /*b610*/  SEL R56, R53, 0x80000000, P1 ;  /* 0x8000000035387807 */ /* 0x000fe40000800000 */
[----:B------:R-:W-:-:S02]  /*b620*/  SEL R64, R55, 0x80000000, P4 ;  /* 0x8000000037407807 */ /* 0x000fc40002000000 */
[----:B------:R-:W-:Y:S02]  /*b630*/  SEL R66, R61, 0x80000000, P6 ;  /* 0x800000003d427807 */ /* 0x000fe40003000000 */
[----:B------:R-:W-:Y:S02]  /*b640*/  SEL R73, R65, 0x80000000, P5 ;  /* 0x8000000041497807 */ /* 0x000fe40002800000 */
[----:B------:R-:W-:Y:S02]  /*b650*/  SEL R68, R63, 0x80000000, P3 ;  /* 0x800000003f447807 */ /* 0x000fe40001800000 */
        /* <DEDUP_REMOVED lines=21> */
[-C--:B------:R-:W-:Y:S02]  /*b7b0*/  LOP3.LUT R40, R11, R46.reuse, RZ, 0x30, !PT ;  /* 0x0000002e0b287212 */ /* 0x080fe400078e30ff */
[-C--:B------:R-:W-:Y:S02]  /*b7c0*/  LOP3.LUT R36, R17, R46.reuse, RZ, 0x30, !PT ;  /* 0x0000002e11247212 */ /* 0x080fe400078e30ff */
[-C--:B------:R-:W-:Y:S02]  /*b7d0*/  LOP3.LUT R34, R19, R46.reuse, RZ, 0x30, !PT ;  /* 0x0000002e13227212 */ /* 0x080fe400078e30ff */
[-C--:B------:R-:W-:Y:S02]  /*b7e0*/  LOP3.LUT R0, R21, R46.reuse, RZ, 0x30, !PT ;  /* 0x0000002e15007212 */ /* 0x080fe400078e30ff */
[-C--:B------:R-:W-:Y:S02]  /*b7f0*/  LOP3.LUT R2, R25, R46.reuse, RZ, 0x30, !PT ;  /* 0x0000002e19027212 */ /* 0x080fe400078e30ff */
[----:B------:R-:W-:-:S02]  /*b800*/  LOP3.LUT R4, R29, R46, RZ, 0x30, !PT ;  /* 0x0000002e1d047212 */ /* 0x000fc400078e30ff */
        /* <DEDUP_REMOVED lines=16> */
[----:B------:R-:W-:Y:S01]  /*b910*/  LOP3.LUT R46, R73, R46, RZ, 0x30, !PT ;  /* 0x0000002e492e7212 */ /* 0x000fe200078e30ff */
        /* <DEDUP_REMOVED lines=25> */
.L_x_749:
        /* <DEDUP_REMOVED lines=57> */
[----:B------:R-:W-:-:S05]  /*be40*/  VIADD R50, R70, 0x280 ;  /* 0x0000028046327836 */ /* 0x000fca0000000000 */
[-C--:B------:R-:W-:Y:S01]  /*be50*/  ISETP.GE.AND P6, PT, R50, R35.reuse, PT ;  /* 0x000000233200720c */ /* 0x080fe20003fc6270 */
[----:B------:R-:W-:Y:S01]  /*be60*/  VIADD R50, R70, 0x2a0 ;  /* 0x000002a046327836 */ /* 0x000fe20000000000 */
[----:B------:R1:W5:Y:S04]  /*be70*/  @!P1 LDG.E R71, desc[UR6][R38.64+0x900] ;  /* 0x0009000626479981 */ /* 0x000368000c1e1900 */
[-C--:B------:R-:W-:Y:S01]  /*be80*/  ISETP.GE.AND P5, PT, R50, R35.reuse, PT ;  /* 0x000000233200720c */ /* 0x080fe20003fa6270 */
[----:B------:R-:W-:Y:S01]  /*be90*/  VIADD R50, R70, 0x2c0 ;  /* 0x000002c046327836 */ /* 0x000fe20000000000 */
[----:B------:R1:W5:Y:S04]  /*bea0*/  @!P4 LDG.E R74, desc[UR6][R38.64+0x980] ;  /* 0x00098006264ac981 */ /* 0x000368000c1e1900 */
[----:B------:R-:W-:Y:S01]  /*beb0*/  ISETP.GE.AND P3, PT, R50, R35, PT ;  /* 0x000000233200720c */ /* 0x000fe20003f66270 */
[----:B------:R1:W5:Y:S04]  /*bec0*/  @!P2 LDG.E R70, desc[UR6][R38.64+0x880] ;  /* 0x000880062646a981 */ /* 0x000368000c1e1900 */
[----:B------:R1:W5:Y:S04]  /*bed0*/  @!P6 LDG.E R73, desc[UR6][R38.64+0xa00] ;  /* 0x000a00062649e981 */ /* 0x000368000c1e1900 */
[----:B------:R1:W5:Y:S04]  /*bee0*/  @!P5 LDG.E R76, desc[UR6][R38.64+0xa80] ;  /* 0x000a8006264cd981 */ /* 0x000368000c1e1900 */
[----:B------:R1:W5:Y:S02]  /*bef0*/  @!P3 LDG.E R63, desc[UR6][R38.64+0xb00] ;  /* 0x000b0006263fb981 */ /* 0x000364000c1e1900 */
.L_x_750:
[----:B------:R-:W-:Y:S08]  /*bf00*/  BAR.SYNC.DEFER_BLOCKING 0x0 ;  /* 0x0000000000007b1d */ /* 0x000ff00000010000 */
[----:B------:R-:W2:Y:S01]  /*bf10*/  S2UR UR5, SR_CgaCtaId ;  /* 0x00000000000579c3 */ /* 0x000ea20000008800 */
[----:B------:R-:W-:Y:S01]  /*bf20*/  UMOV UR4, 0x400 ;  /* 0x0000040000047882 */ /* 0x000fe20000000000 */
[----:B------:R-:W3:Y:S01]  /*bf30*/  S2R R50, SR_TID.X ;  /* 0x0000000000327919 */ /* 0x000ee20000002100 */
[----:B-----5:R-:W-:Y:S04]  /*bf40*/  STS [R6+-0x4], R65 ;  /* 0xfffffc4106007388 */ /* 0x020fe80000000800 */
[----:B------:R3:W-:Y:S01]  /*bf50*/  STS [R5+-0x4], R68 ;  /* 0xfffffc4405007388 */ /* 0x0007e20000000800 */
[----:B--2---:R-:W-:-:S03]  /*bf60*/  ULEA UR4, UR5, UR4, 0x18 ;  /* 0x0000000405047291 */ /* 0x004fc6000f8ec0ff */
[----:B------:R-:W-:Y:S04]  /*bf70*/  STS [R10+-0x4], R67 ;  /* 0xfffffc430a007388 */ /* 0x000fe80000000800 */
[----:B------:R2:W-:Y:S04]  /*bf80*/  STS [R3+-0x4], R42 ;  /* 0xfffffc2a03007388 */ /* 0x0005e80000000800 */
[----:B------:R4:W-:Y:S01]  /*bf90*/  STS [R30+-0x4], R41 ;  /* 0xfffffc291e007388 */ /* 0x0009e20000000800 */
[C---:B---3--:R-:W-:Y:S01]  /*bfa0*/  LEA R5, R50.reuse, UR4, 0x2 ;  /* 0x0000000432057c11 */ /* 0x048fe2000f8e10ff */
[----:B------:R-:W-:-:S02]  /*bfb0*/  VIADD R35, R50, 0x1380 ;  /* 0x0000138032237836 */ /* 0x000fc40000000000 */
[----:B------:R3:W-:Y:S01]  /*bfc0*/  STS [R7+-0x4], R48 ;  /* 0xfffffc3007007388 */ /* 0x0007e20000000800 */
[C---:B01----:R-:W-:Y:S02]  /*bfd0*/  VIADD R39, R50.reuse, 0x1080 ;  /* 0x0000108032277836 */ /* 0x043fe40000000000 */
[C---:B--2---:R-:W-:Y:S01]  /*bfe0*/  VIADD R3, R50.reuse, 0x2100 ;  /* 0x0000210032037836 */ /* 0x044fe20000000000 */
[----:B------:R0:W-:Y:S01]  /*bff0*/  STS [R44+-0x4], R47 ;  /* 0xfffffc2f2c007388 */ /* 0x0001e20000000800 */
[C---:B------:R-:W-:Y:S02]  /*c000*/  VIADD R10, R50.reuse, 0x1f80 ;  /* 0x00001f80320a7836 */ /* 0x040fe40000000000 */
[C---:B----4-:R-:W-:Y:S01]  /*c010*/  VIADD R30, R50.reuse, 0x1680 ;  /* 0x00001680321e7836 */ /* 0x050fe20000000000 */
[----:B------:R1:W-:Y:S01]  /*c020*/  STS [R9+-0x4], R52 ;  /* 0xfffffc3409007388 */ /* 0x0003e20000000800 */
[C---:B------:R-:W-:Y:S02]  /*c030*/  VIADD R41, R50.reuse, 0xf00 ;  /* 0x00000f0032297836 */ /* 0x040fe40000000000 */
[C---:B---3--:R-:W-:Y:S01]  /*c040*/  VIADD R48, R50.reuse, 0x780 ;  /* 0x0000078032307836 */ /* 0x048fe20000000000 */
[----:B------:R-:W-:Y:S01]  /*c050*/  STS [R8+-0x4], R51 ;  /* 0xfffffc3308007388 */ /* 0x000fe20000000800 */
[C---:B------:R-:W-:Y:S01]  /*c060*/  VIADD R42, R50.reuse, 0xd80 ;  /* 0x00000d80322a7836 */ /* 0x040fe20000000000 */
[C---:B0-----:R-:W-:Y:S01]  /*c070*/  LOP3.LUT R44, R50.reuse, 0xc00, RZ, 0xfc, !PT ;  /* 0x00000c00322c7812 */ /* 0x041fe200078efcff */
[C---:B------:R-:W-:Y:S01]  /*c080*/  VIADD R47, R50.reuse, 0xa80 ;  /* 0x00000a80322f7836 */ /* 0x040fe20000000000 */
[----:B------:R0:W-:Y:S01]  /*c090*/  STS [R27+-0x4], R54 ;  /* 0xfffffc361b007388 */ /* 0x0001e20000000800 */
[----:B------:R-:W-:-:S02]  /*c0a0*/  VIADD R38, R50, 0x1200 ;  /* 0x0000120032267836 */ /* 0x000fc40000000000 */
[C---:B-1----:R-:W-:Y:S01]  /*c0b0*/  VIADD R52, R50.reuse, 0x600 ;  /* 0x0000060032347836 */ /* 0x042fe20000000000 */
[----:B------:R1:W-:Y:S04]  /*c0c0*/  STS [R26+-0x4], R53 ;  /* 0xfffffc351a007388 */ /* 0x0003e80000000800 */
[----:B------:R2:W-:Y:S01]  /*c0d0*/  STS [R13+-0x4], R56 ;  /* 0xfffffc380d007388 */ /* 0x0005e20000000800 */
[----:B0-----:R-:W-:-:S03]  /*c0e0*/  VIADD R54, R50, 0x480 ;  /* 0x0000048032367836 */ /* 0x001fc60000000000 */
[----:B------:R0:W-:Y:S01]  /*c0f0*/  STS [R28+-0x4], R55 ;  /* 0xfffffc371c007388 */ /* 0x0001e20000000800 */
[----:B-1----:R-:W-:-:S03]  /*c100*/  VIADD R53, R50, 0x180 ;  /* 0x0000018032357836 */ /* 0x002fc60000000000 */
[----:B------:R1:W-:Y:S01]  /*c110*/  STS [R23+-0x4], R64 ;  /* 0xfffffc4017007388 */ /* 0x0003e20000000800 */
[----:B--2---:R-:W-:-:S03]  /*c120*/  VIADD R13, R50, 0x1e00 ;  /* 0x00001e00320d7836 */ /* 0x004fc60000000000 */
[----:B------:R2:W-:Y:S01]  /*c130*/  STS [R32+-0x4], R61 ;  /* 0xfffffc3d20007388 */ /* 0x0005e20000000800 */
[C---:B------:R-:W-:Y:S01]  /*c140*/  VIADD R56, R50.reuse, 0x300 ;  /* 0x0000030032387836 */ /* 0x040fe20000000000 */
[C---:B0-----:R-:W-:Y:S02]  /*c150*/  LOP3.LUT R28, R50.reuse, 0x1800, RZ, 0xfc, !PT ;  /* 0x00001800321c7812 */ /* 0x041fe400078efcff */
[----:B------:R0:W-:Y:S01]  /*c160*/  STS [R15+-0x4], R66 ;  /* 0xfffffc420f007388 */ /* 0x0001e20000000800 */
[----:B-1----:R-:W-:-:S03]  /*c170*/  VIADD R23, R50, 0x1b00 ;  /* 0x00001b0032177836 */ /* 0x002fc60000000000 */
[----:B------:R1:W-:Y:S01]  /*c180*/  STS [R24+-0x4], R69 ;  /* 0xfffffc4518007388 */ /* 0x0003e20000000800 */
[----:B--2---:R-:W-:-:S03]  /*c190*/  VIADD R32, R50, 0x1500 ;  /* 0x0000150032207836 */ /* 0x004fc60000000000 */
[----:B------:R2:W-:Y:S01]  /*c1a0*/  STS [R45+-0x4], R70 ;  /* 0xfffffc462d007388 */ /* 0x0005e20000000800 */
[----:B0-----:R-:W-:-:S03]  /*c1b0*/  VIADD R15, R50, 0x1c80 ;  /* 0x00001c80320f7836 */ /* 0x001fc60000000000 */
[----:B------:R0:W-:Y:S01]  /*c1c0*/  STS [R58+-0x4], R71 ;  /* 0xfffffc473a007388 */ /* 0x0001e20000000800 */
[----:B-1----:R-:W-:-:S03]  /*c1d0*/  VIADD R24, R50, 0x1980 ;  /* 0x0000198032187836 */ /* 0x002fc60000000000 */
[----:B------:R0:W-:Y:S01]  /*c1e0*/  STS [R57+-0x4], R74 ;  /* 0xfffffc4a39007388 */ /* 0x0001e20000000800 */
[----:B--2---:R-:W-:-:S03]  /*c1f0*/  VIADD R45, R50, 0x900 ;  /* 0x00000900322d7836 */ /* 0x004fc60000000000 */
[----:B------:R0:W-:Y:S04]  /*c200*/  STS [R60+-0x4], R73 ;  /* 0xfffffc493c007388 */ /* 0x0001e80000000800 */
[----:B------:R0:W-:Y:S04]  /*c210*/  STS [R59+-0x4], R76 ;  /* 0xfffffc4c3b007388 */ /* 0x0001e80000000800 */
[----:B------:R0:W-:Y:S01]  /*c220*/  STS [R62+-0x4], R63 ;  /* 0xfffffc3f3e007388 */ /* 0x0001e20000000800 */
[----:B------:R-:W-:Y:S06]  /*c230*/  BAR.SYNC.DEFER_BLOCKING 0x0 ;  /* 0x0000000000007b1d */ /* 0x000fec0000010000 */
[----:B------:R-:W-:Y:S05]  /*c240*/  @P0 BRA `(.L_x_751) ;  /* 0x0000000800980947 */ /* 0x000fea0003800000 */
[----:B------:R-:W1:Y:S01]  /*c250*/  S2UR UR5, SR_CgaCtaId ;  /* 0x00000000000579c3 */ /* 0x000e620000008800 */
[----:B------:R-:W-:Y:S01]  /*c260*/  UMOV UR4, 0x400 ;  /* 0x0000040000047882 */ /* 0x000fe20000000000 */
[----:B------:R-:W-:Y:S06]  /*c270*/  LDS R43, [R5] ;  /* 0x00000000052b7984 */ /* 0x000fec0000000800 */
[----:B------:R-:W2:Y:S01]  /*c280*/  LDC.64 R6, c[0x0][0x3b0] ;  /* 0x0000ec00ff067b82 */ /* 0x000ea20000000a00 */
        /* <DEDUP_REMOVED lines=8> */
[----:B------:R-:W-:Y:S02]  /*c310*/  LEA R14, R14, UR4, 0x2 ;  /* 0x000000040e0e7c11 */ /* 0x000fe4000f8e10ff */
[----:B------:R-:W-:Y:S02]  /*c320*/  LEA R20, R20, UR4, 0x2 ;  /* 0x0000000414147c11 */ /* 0x000fe4000f8e10ff */
[----:B------:R-:W-:Y:S02]  /*c330*/  LEA R25, R25, UR4, 0x2 ;  /* 0x0000000419197c11 */ /* 0x000fe4000f8e10ff */
[----:B------:R-:W-:Y:S02]  /*c340*/  LEA R29, R29, UR4, 0x2 ;  /* 0x000000041d1d7c11 */ /* 0x000fe4000f8e10ff */
[----:B------:R-:W-:Y:S01]  /*c350*/  LEA R46, R46, UR4, 0x2 ;  /* 0x000000042e2e7c11 */ /* 0x000fe2000f8e10ff */
[----:B-1----:R-:W-:Y:S01]  /*c360*/  IMAD.IADD R9, R9, 0x1, R50 ;  /* 0x0000000109097824 */ /* 0x002fe200078e0232 */
[----:B------:R-:W-:-:S03]  /*c370*/  LEA R50, R37, UR4, 0x2 ;  /* 0x0000000425327c11 */ /* 0x000fc6000f8e10ff */
[----:B--2---:R-:W-:-:S05]  /*c380*/  IMAD.WIDE.U32 R8, R9, 0x4, R6 ;  /* 0x0000000409087825 */ /* 0x004fca00078e0006 */
[----:B------:R-:W-:Y:S01]  /*c390*/  STG.E desc[UR6][R8.64], R43 ;  /* 0x0000002b08007986 */ /* 0x000fe2000c101906 */
[----:B------:R-:W-:-:S03]  /*c3a0*/  NOP ;  /* 0x0000000000007918 */ /* 0x000fc60000000000 */
[----:B------:R-:W1:Y:S04]  /*c3b0*/  LDS R26, [R40+0x8a00] ;  /* 0x008a0000281a7984 */ /* 0x000e680000000800 */
[----:B------:R-:W2:Y:S01]  /*c3c0*/  LDS R49, [R5+0x600] ;  /* 0x0006000005317984 */ /* 0x000ea20000000800 */
[----:B-1----:R-:W-:-:S04]  /*c3d0*/  IMAD.IADD R27, R53, 0x1, R26 ;  /* 0x00000001351b7824 */ /* 0x002fc800078e021a */
[----:B------:R-:W-:-:S05]  /*c3e0*/  IMAD.WIDE.U32 R26, R27, 0x4, R6 ;  /* 0x000000041b1a7825 */ /* 0x000fca00078e0006 */
[----:B--2---:R-:W-:Y:S01]  /*c3f0*/  STG.E desc[UR6][R26.64], R49 ;  /* 0x000000311a007986 */ /* 0x004fe2000c101906 */
        /* <DEDUP_REMOVED lines=15> */
[----:B-1----:R-:W-:Y:S01]  /*c4f0*/  IMAD.IADD R9, R52, 0x1, R51 ;  /* 0x0000000134097824 */ /* 0x002fe200078e0233 */
[----:B------:R-:W-:-:S03]  /*c500*/  LEA R51, R0, UR4, 0x2 ;  /* 0x0000000400337c11 */ /* 0x000fc6000f8e10ff */
        /* <DEDUP_REMOVED lines=9> */
[----:B------:R1:W2:Y:S04]  /*c5a0*/  LDS R0, [R2+0x8a00] ;  /* 0x008a000002007984 */ /* 0x0002a80000000800 */
[----:B------:R-:W3:Y:S01]  /*c5b0*/  LDS R43, [R5+0x2400] ;  /* 0x00240000052b7984 */ /* 0x000ee20000000800 */
[----:B-1----:R-:W-:Y:S01]  /*c5c0*/  LEA R2, R11, UR4, 0x2 ;  /* 0x000000040b027c11 */ /* 0x002fe2000f8e10ff */
[----:B--2---:R-:W-:Y:S01]  /*c5d0*/  IMAD.IADD R9, R45, 0x1, R0 ;  /* 0x000000012d097824 */ /* 0x004fe200078e0200 */
[----:B------:R-:W-:-:S03]  /*c5e0*/  LEA R0, R4, UR4, 0x2 ;  /* 0x0000000404007c11 */ /* 0x000fc6000f8e10ff */
[----:B------:R-:W-:-:S05]  /*c5f0*/  IMAD.WIDE.U32 R8, R9, 0x4, R6 ;  /* 0x0000000409087825 */ /* 0x000fca00078e0006 */
[----:B---3--:R-:W-:Y:S01]  /*c600*/  STG.E desc[UR6][R8.64], R43 ;  /* 0x0000002b08007986 */ /* 0x008fe2000c101906 */
        /* <DEDUP_REMOVED lines=10> */
[----:B--2---:R-:W-:-:S04]  /*c6b0*/  IMAD.IADD R9, R44, 0x1, R37 ;  /* 0x000000012c097824 */ /* 0x004fc800078e0225 */
        /* <DEDUP_REMOVED lines=93> */
[----:B------:R-:W-:Y:S01]  /*cc90*/  NOP ;  /* 0x0000000000007918 */ /* 0x000fe20000000000 */
[----:B------:R-:W-:Y:S05]  /*cca0*/  EXIT ;  /* 0x000000000000794d */ /* 0x000fea0003800000 */
.L_x_751:
[----:B------:R-:W1:Y:S01]  /*ccb0*/  S2UR UR5, SR_CgaCtaId ;  /* 0x00000000000579c3 */ /* 0x000e620000008800 */
[----:B------:R-:W-:Y:S01]  /*ccc0*/  UMOV UR4, 0x400 ;  /* 0x0000040000047882 */ /* 0x000fe20000000000 */
[----:B------:R-:W-:-:S05]  /*ccd0*/  IMAD R43, R72, -0x2280, R43 ;  /* 0xffffdd80482b7824 */ /* 0x000fca00078e022b */
[-C--:B------:R-:W-:Y:S02]  /*cce0*/  ISETP.GE.AND P0, PT, R50, R43.reuse, PT ;  /* 0x0000002b3200720c */ /* 0x080fe40003f06270 */
[----:B------:R-:W-:-:S11]  /*ccf0*/  ISETP.GE.AND P1, PT, R53, R43, PT ;  /* 0x0000002b3500720c */ /* 0x000fd60003f26270 */
[----:B------:R-:W-:Y:S01]  /*cd00*/  @!P0 LDS R27, [R5] ;  /* 0x00000000051b8984 */ /* 0x000fe20000000800 */
[----:B------:R-:W2:Y:S01]  /*cd10*/  @!P0 LDC.64 R6, c[0x0][0x3b0] ;  /* 0x0000ec00ff068b82 */ /* 0x000ea20000000a00 */
        /* <DEDUP_REMOVED lines=12> */
[----:B------:R-:W-:Y:S02]  /*cde0*/  LEA R22, R22, UR4, 0x2 ;  /* 0x0000000416167c11 */ /* 0x000fe4000f8e10ff */
[----:B------:R-:W-:-:S02]  /*cdf0*/  LEA R25, R25, UR4, 0x2 ;  /* 0x0000000419197c11 */ /* 0x000fc4000f8e10ff */
[----:B------:R-:W-:Y:S02]  /*ce00*/  LEA R29, R29, UR4, 0x2 ;  /* 0x000000041d1d7c11 */ /* 0x000fe4000f8e10ff */
[----:B------:R-:W-:Y:S01]  /*ce10*/  LEA R46, R46, UR4, 0x2 ;  /* 0x000000042e2e7c11 */ /* 0x000fe2000f8e10ff */
[----:B-1----:R-:W-:-:S04]  /*ce20*/  IMAD.IADD R9, R9, 0x1, R50 ;  /* 0x0000000109097824 */ /* 0x002fc800078e0232 */
[----:B--2---:R-:W-:Y:S02]  /*ce30*/  @!P0 IMAD.WIDE.U32 R6, R9, 0x4, R6 ;  /* 0x0000000409068825 */ /* 0x004fe400078e0006 */
[----:B------:R-:W1:Y:S03]  /*ce40*/  @!P1 LDC.64 R8, c[0x0][0x3b0] ;  /* 0x0000ec00ff089b82 */ /* 0x000e660000000a00 */
[----:B------:R2:W-:Y:S01]  /*ce50*/  @!P0 STG.E desc[UR6][R6.64], R27 ;  /* 0x0000001b06008986 */ /* 0x0005e2000c101906 */
[----:B------:R-:W-:-:S03]  /*ce60*/  NOP ;  /* 0x0000000000007918 */ /* 0x000fc60000000000 */
[----:B------:R-:W3:Y:S01]  /*ce70*/  LDS R26, [R26+0x8a00] ;  /* 0x008a00001a1a7984 */ /* 0x000ee20000000800 */
[----:B------:R-:W-:-:S03]  /*ce80*/  ISETP.GE.AND P0, PT, R56, R43, PT ;  /* 0x0000002b3800720c */ /* 0x000fc60003f06270 */
[----:B------:R-:W4:Y:S10]  /*ce90*/  @!P1 LDS R51, [R5+0x600] ;  /* 0x0006000005339984 */ /* 0x000f340000000800 */
[----:B--2---:R-:W2:Y:S01]  /*cea0*/  @!P0 LDC.64 R6, c[0x0][0x3b0] ;  /* 0x0000ec00ff068b82 */ /* 0x004ea20000000a00 */
[----:B---3--:R-:W-:Y:S01]  /*ceb0*/  IMAD.IADD R49, R53, 0x1, R26 ;  /* 0x0000000135317824 */ /* 0x008fe200078e021a */
[----:B------:R-:W-:-:S03]  /*cec0*/  LEA R26, R0, UR4, 0x2 ;  /* 0x00000004001a7c11 */ /* 0x000fc6000f8e10ff */
[----:B-1----:R-:W-:-:S05]  /*ced0*/  @!P1 IMAD.WIDE.U32 R8, R49, 0x4, R8 ;  /* 0x0000000431089825 */ /* 0x002fca00078e0008 */
[----:B----4-:R1:W-:Y:S01]  /*cee0*/  @!P1 STG.E desc[UR6][R8.64], R51 ;  /* 0x0000003308009986 */ /* 0x0103e2000c101906 */
[----:B------:R-:W-:-:S03]  /*cef0*/  NOP ;  /* 0x0000000000007918 */ /* 0x000fc60000000000 */
[----:B------:R-:W3:Y:S01]  /*cf00*/  LDS R27, [R40+0x8a00] ;  /* 0x008a0000281b7984 */ /* 0x000ee20000000800 */
[----:B------:R-:W-:-:S03]  /*cf10*/  ISETP.GE.AND P1, PT, R54, R43, PT ;  /* 0x0000002b3600720c */ /* 0x000fc60003f26270 */
[----:B------:R-:W4:Y:S10]  /*cf20*/  @!P0 LDS R37, [R5+0xc00] ;  /* 0x000c000005258984 */ /* 0x000f340000000800 */
[----:B-1----:R-:W1:Y:S01]  /*cf30*/  @!P1 LDC.64 R8, c[0x0][0x3b0] ;  /* 0x0000ec00ff089b82 */ /* 0x002e620000000a00 */
[----:B---3--:R-:W-:-:S04]  /*cf40*/  IMAD.IADD R27, R56, 0x1, R27 ;  /* 0x00000001381b7824 */ /* 0x008fc800078e021b */
[----:B--2---:R-:W-:-:S05]  /*cf50*/  @!P0 IMAD.WIDE.U32 R6, R27, 0x4, R6 ;  /* 0x000000041b068825 */ /* 0x004fca00078e0006 */
[----:B----4-:R2:W-:Y:S01]  /*cf60*/  @!P0 STG.E desc[UR6][R6.64], R37 ;  /* 0x0000002506008986 */ /* 0x0105e2000c101906 */
[----:B------:R-:W-:-:S03]  /*cf70*/  NOP ;  /* 0x0000000000007918 */ /* 0x000fc60000000000 */
[----:B------:R-:W3:Y:S01]  /*cf80*/  LDS R27, [R36+0x8a00] ;  /* 0x008a0000241b7984 */ /* 0x000ee20000000800 */
[----:B------:R-:W-:-:S03]  /*cf90*/  ISETP.GE.AND P0, PT, R52, R43, PT ;  /* 0x0000002b3400720c */ /* 0x000fc60003f06270 */
[----:B------:R-:W4:Y:S10]  /*cfa0*/  @!P1 LDS R49, [R5+0x1200] ;  /* 0x0012000005319984 */ /* 0x000f340000000800 */
[----:B--2---:R-:W2:Y:S01]  /*cfb0*/  @!P0 LDC.64 R6, c[0x0][0x3b0] ;  /* 0x0000ec00ff068b82 */ /* 0x004ea20000000a00 */
[----:B---3--:R-:W-:-:S04]  /*cfc0*/  IMAD.IADD R27, R54, 0x1, R27 ;  /* 0x00000001361b7824 */ /* 0x008fc800078e021b */
        /* <DEDUP_REMOVED lines=17> */
[----:B----4-:R-:W-:Y:S01]  /*d0e0*/  @!P1 STG.E desc[UR6][R8.64], R49 ;  /* 0x0000003108009986 */ /* 0x010fe2000c101906 */
[----:B------:R-:W-:-:S03]  /*d0f0*/  NOP ;  /* 0x0000000000007918 */ /* 0x000fc60000000000 */
[----:B------:R1:W3:Y:S01]  /*d100*/  LDS R0, [R2+0x8a00] ;  /* 0x008a000002007984 */ /* 0x0002e20000000800 */
[----:B------:R-:W-:-:S03]  /*d110*/  ISETP.GE.AND P1, PT, R47, R43, PT ;  /* 0x0000002b2f00720c */ /* 0x000fc60003f26270 */
[----:B------:R-:W4:Y:S01]  /*d120*/  @!P0 LDS R27, [R5+0x2400] ;  /* 0x00240000051b8984 */ /* 0x000f220000000800 */
[----:B-1----:R-:W-:-:S09]  /*d130*/  LEA R2, R11, UR4, 0x2 ;  /* 0x000000040b027c11 */ /* 0x002fd2000f8e10ff */
[----:B------:R-:W1:Y:S01]  /*d140*/  @!P1 LDC.64 R8, c[0x0][0x3b0] ;  /* 0x0000ec00ff089b82 */ /* 0x000e620000000a00 */
[----:B---3--:R-:W-:Y:S01]  /*d150*/  IMAD.IADD R45, R45, 0x1, R0 ;  /* 0x000000012d2d7824 */ /* 0x008fe200078e0200 */
[----:B------:R-:W-:-:S03]  /*d160*/  LEA R0, R4, UR4, 0x2 ;  /* 0x0000000404007c11 */ /* 0x000fc6000f8e10ff */
        /* <DEDUP_REMOVED lines=129> */
[----:B------:R-:W1:Y:S04]  /*d980*/  LDS R0, [R0+0x8a00] ;  /* 0x008a000000007984 */ /* 0x000e680000000800 */
[----:B------:R-:W3:Y:S01]  /*d990*/  @!P0 LDS R11, [R5+0x8400] ;  /* 0x00840000050b8984 */ /* 0x000ee20000000800 */
[----:B-1----:R-:W-:-:S04]  /*d9a0*/  IMAD.IADD R3, R3, 0x1, R0 ;  /* 0x0000000103037824 */ /* 0x002fc800078e0200 */
[----:B--2---:R-:W-:-:S05]  /*d9b0*/  @!P0 IMAD.WIDE.U32 R2, R3, 0x4, R6 ;  /* 0x0000000403028825 */ /* 0x004fca00078e0006 */
[----:B---3--:R-:W-:Y:S01]  /*d9c0*/  @!P0 STG.E desc[UR6][R2.64], R11 ;  /* 0x0000000b02008986 */ /* 0x008fe2000c101906 */
[----:B------:R-:W-:Y:S01]  /*d9d0*/  NOP ;  /* 0x0000000000007918 */ /* 0x000fe20000000000 */
[----:B------:R-:W-:Y:S05]  /*d9e0*/  EXIT ;  /* 0x000000000000794d */ /* 0x000fea0003800000 */
.L_x_644:
[----:B------:R-:W-:Y:S02]  /*d9f0*/  IMAD.MOV.U32 R0, RZ, RZ, 0x1 ;  /* 0x00000001ff007424 */ /* 0x000fe400078e00ff */
[----:B------:R-:W-:Y:S02]  /*da00*/  IMAD.MOV.U32 R77, RZ, RZ, R2 ;  /* 0x000000ffff4d7224 */ /* 0x000fe400078e0002 */
[----:B------:R-:W-:Y:S02]  /*da10*/  IMAD.MOV.U32 R75, RZ, RZ, RZ ;  /* 0x000000ffff4b7224 */ /* 0x000fe400078e00ff */
[----:B------:R-:W-:-:S07]  /*da20*/  IMAD.MOV.U32 R76, RZ, RZ, -0x1 ;  /* 0xffffffffff4c7424 */ /* 0x000fce00078e00ff */
[----:B------:R-:W-:Y:S05]  /*da30*/  WARPSYNC.COLLECTIVE R76, `(.L_x_752) ;  /* 0x000000004c087348 */ /* 0x000fea0003c00000 */
[----:B------:R0:W1:Y:S02]  /*da40*/  SHFL.UP P0, R0, R77, R0, R75 ;  /* 0x040000004d007389 */ /* 0x000064000000004b */
[----:B01----:R-:W-:Y:S05]  /*da50*/  ENDCOLLECTIVE ;  /* 0x000000000000791b */ /* 0x003fea0003800000 */
.L_x_752:
[----:B------:R-:W-:Y:S02]  /*da60*/  IMAD.MOV.U32 R77, RZ, RZ, R0 ;  /* 0x000000ffff4d7224 */ /* 0x000fe400078e0000 */
[----:B------:R-:W-:Y:S02]  /*da70*/  IMAD.MOV.U32 R0, RZ, RZ, 0x2 ;  /* 0x00000002ff007424 */ /* 0x000fe400078e00ff */
[----:B------:R-:W-:-:S07]  /*da80*/  @P0 IMAD.IADD R77, R2, 0x1, R77 ;  /* 0x00000001024d0824 */ /* 0x000fce00078e024d */
[----:B------:R-:W-:Y:S05]  /*da90*/  WARPSYNC.COLLECTIVE R76, `(.L_x_753) ;  /* 0x000000004c087348 */ /* 0x000fea0003c00000 */
[----:B------:R0:W1:Y:S02]  /*daa0*/  SHFL.UP P0, R0, R77, R0, R75 ;  /* 0x040000004d007389 */ /* 0x000064000000004b */
[----:B01----:R-:W-:Y:S05]  /*dab0*/  ENDCOLLECTIVE ;  /* 0x000000000000791b */ /* 0x003fea0003800000 */
.L_x_753:
[----:B------:R-:W-:Y:S02]  /*dac0*/  IMAD.MOV.U32 R74, RZ, RZ, R0 ;  /* 0x000000ffff4a7224 */ /* 0x000fe400078e0000 */
[----:B------:R-:W-:Y:S02]  /*dad0*/  IMAD.MOV.U32 R0, RZ, RZ, 0x4 ;  /* 0x00000004ff007424 */ /* 0x000fe400078e00ff */
[----:B------:R-:W-:-:S04]  /*dae0*/  @P0 IMAD.IADD R74, R77, 0x1, R74 ;  /* 0x000000014d4a0824 */ /* 0x000fc800078e024a */
[----:B------:R-:W-:-:S07]  /*daf0*/  IMAD.MOV.U32 R77, RZ, RZ, R74 ;  /* 0x000000ffff4d7224 */ /* 0x000fce00078e004a */
[----:B------:R-:W-:Y:S05]  /*db00*/  WARPSYNC.COLLECTIVE R76, `(.L_x_754) ;  /* 0x000000004c087348 */ /* 0x000fea0003c00000 */
[----:B------:R0:W1:Y:S02]  /*db10*/  SHFL.UP P0, R0, R77, R0, R75 ;  /* 0x040000004d007389 */ /* 0x000064000000004b */
[----:B01----:R-:W-:Y:S05]  /*db20*/  ENDCOLLECTIVE ;  /* 0x000000000000791b */ /* 0x003fea0003800000 */
.L_x_754:
[----:B------:R-:W-:Y:S02]  /*db30*/  IMAD.MOV.U32 R77, RZ, RZ, R0 ;  /* 0x000000ffff4d7224 */ /* 0x000fe400078e0000 */
[----:B------:R-:W-:Y:S02]  /*db40*/  IMAD.MOV.U32 R0, RZ, RZ, 0x8 ;  /* 0x00000008ff007424 */ /* 0x000fe400078e00ff */
[----:B------:R-:W-:-:S07]  /*db50*/  @P0 IMAD.IADD R77, R74, 0x1, R77 ;  /* 0x000000014a4d0824 */ /* 0x000fce00078e024d */
[----:B------:R-:W-:Y:S05]  /*db60*/  WARPSYNC.COLLECTIVE R76, `(.L_x_755) ;  /* 0x000000004c087348 */ /* 0x000fea0003c00000 */
[----:B------:R0:W1:Y:S02]  /*db70*/  SHFL.UP P0, R0, R77, R0, R75 ;  /* 0x040000004d007389 */ /* 0x000064000000004b */
[----:B01----:R-:W-:Y:S05]  /*db80*/  ENDCOLLECTIVE ;  /* 0x000000000000791b */ /* 0x003fea0003800000 */
.L_x_755:
[----:B------:R-:W-:Y:S02]  /*db90*/  IMAD.MOV.U32 R74, RZ, RZ, R0 ;  /* 0x000000ffff4a7224 */ /* 0x000fe400078e0000 */
[----:B------:R-:W-:Y:S02]  /*dba0*/  IMAD.MOV.U32 R0, RZ, RZ, 0x10 ;  /* 0x00000010ff007424 */ /* 0x000fe400078e00ff */
[----:B------:R-:W-:-:S04]  /*dbb0*/  @P0 IMAD.IADD R74, R77, 0x1, R74 ;  /* 0x000000014d4a0824 */ /* 0x000fc800078e024a */
[----:B------:R-:W-:-:S07]  /*dbc0*/  IMAD.MOV.U32 R77, RZ, RZ, R74 ;  /* 0x000000ffff4d7224 */ /* 0x000fce00078e004a */
[----:B------:R-:W-:Y:S05]  /*dbd0*/  WARPSYNC.COLLECTIVE R76, `(.L_x_756) ;  /* 0x000000004c087348 */ /* 0x000fea0003c00000 */
[----:B------:R0:W1:Y:S02]  /*dbe0*/  SHFL.UP P0, R0, R77, R0, R75 ;  /* 0x040000004d007389 */ /* 0x000064000000004b */
[----:B01----:R-:W-:Y:S05]  /*dbf0*/  ENDCOLLECTIVE ;  /* 0x000000000000791b */ /* 0x003fea0003800000 */
.L_x_756:
[----:B------:R-:W-:Y:S05]  /*dc00*/  BRA `(.L_x_757) ;  /* 0xffffff6000407947 */ /* 0x000fea000383ffff */
.L_x_758:
        /* <DEDUP_REMOVED lines=15> */
.L_x_1342:


//--------------------- .text._ZN3cub18CUB_300001_SM_10006detail10radix_sort33DeviceRadixSortExclusiveSumKernelINS1_5radix10policy_hubIfijE10Policy1000EjEEvPT0_ --------------------------
	.section	.text._ZN3cub18CUB_300001_SM_10006detail10radix_sort33DeviceRadixSortExclusiveSumKernelINS1_5radix10policy_hubIfijE10Policy1000EjEEvPT0_,"ax",@progbits
	.align	128
        .global         _ZN3cub18CUB_300001_SM_10006detail10radix_sort33DeviceRadixSortExclusiveSumKernelINS1_5radix10policy_hubIfijE10Policy1000EjEEvPT0_
        .type           _ZN3cub18CUB_300001_SM_10006detail10radix_sort33DeviceRadixSortExclusiveSumKernelINS1_5radix10policy_hubIfijE10Policy1000EjEEvPT0_,@function
        .size           _ZN3cub18CUB_300001_SM_10006detail10radix_sort33DeviceRadixSortExclusiveSumKernelINS1_5radix10policy_hubIfijE10Policy1000EjEEvPT0_,(.L_x_1343 - _ZN3cub18CUB_300001_SM_10006detail10radix_sort33DeviceRadixSortExclusiveSumKernelINS1_5radix10policy_hubIfijE10Policy1000EjEEvPT0_)
        .other          _ZN3cub18CUB_300001_SM_10006detail10radix_sort33DeviceRadixSortExclusiveSumKernelINS1_5radix10policy_hubIfijE10Policy1000EjEEvPT0_,@"STO_CUDA_ENTRY STV_DEFAULT"
_ZN3cub18CUB_300001_SM_10006detail10radix_sort33DeviceRadixSortExclusiveSumKernelINS1_5radix10policy_hubIfijE10Policy1000EjEEvPT0_:
.text._ZN3cub18CUB_300001_SM_10006detail10radix_sort33DeviceRadixSortExclusiveSumKernelINS1_5radix10policy_hubIfijE10Policy1000EjEEvPT0_:
        /* <DEDUP_REMOVED lines=42> */
.L_x_766:
        /* <DEDUP_REMOVED lines=17> */
.L_x_759:
[----:B------:R-:W-:Y:S05]  /*03b0*/  WARPSYNC.ALL ;  /* 0x0000000000007948 */ /* 0x000fea0003800000 */
[----:B------:R-:W-:Y:S06]  /*03c0*/  BAR.SYNC.DEFER_BLOCKING 0x0 ;  /* 0x0000000000007b1d */ /* 0x000fec0000010000 */
[----:B------:R-:W-:Y:S05]  /*03d0*/  @P1 EXIT ;  /* 0x000000000000194d */ /* 0x000fea0003800000 */
[----:B-1----:R-:W1:Y:S04]  /*03e0*/  LDS R5, [R0+0x10] ;  /* 0x0000100000057984 */ /* 0x002e680000000800 */
[----:B-1----:R-:W-:Y:S01]  /*03f0*/  STG.E desc[UR4][R2.64], R5 ;  /* 0x0000000502007986 */ /* 0x002fe2000c101904 */
[----:B------:R-:W-:Y:S05]  /*0400*/  EXIT ;  /* 0x000000000000794d */ /* 0x000fea0003800000 */
.L_x_760:
[----:B------:R-:W-:Y:S02]  /*0410*/  HFMA2 R20, -RZ, RZ, 0, 5.9604644775390625e-08 ;  /* 0x00000001ff147431 */ /* 0x000fe400000001ff */
[----:B------:R-:W-:Y:S01]  /*0420*/  IMAD.MOV.U32 R19, RZ, RZ, R12 ;  /* 0x000000ffff137224 */ /* 0x000fe200078e000c */
[----:B------:R-:W-:Y:S01]  /*0430*/  MOV R18, 0xffffffff ;  /* 0xffffffff00127802 */ /* 0x000fe20000000f00 */
[----:B------:R-:W-:-:S07]  /*0440*/  IMAD.MOV.U32 R21, RZ, RZ, RZ ;  /* 0x000000ffff157224 */ /* 0x000fce00078e00ff */
[----:B------:R-:W-:Y:S05]  /*0450*/  WARPSYNC.COLLECTIVE R18, `(.L_x_761) ;  /* 0x0000000012087348 */ /* 0x000fea0003c00000 */
[----:B------:R0:W1:Y:S02]  /*0460*/  SHFL.UP P0, R17, R19, R20, R21 ;  /* 0x0400001413117389 */ /* 0x0000640000000015 */
[----:B01----:R-:W-:Y:S05]  /*0470*/  ENDCOLLECTIVE ;  /* 0x000000000000791b */ /* 0x003fea0003800000 */
.L_x_761:
[----:B------:R-:W-:Y:S02]  /*0480*/  HFMA2 R20, -RZ, RZ, 0, 1.1920928955078125e-07 ;  /* 0x00000002ff147431 */ /* 0x000fe400000001ff */
[----:B------:R-:W-:-:S05]  /*0490*/  IMAD.MOV.U32 R13, RZ, RZ, R17 ;  /* 0x000000ffff0d7224 */ /* 0x000fca00078e0011 */
[----:B------:R-:W-:-:S05]  /*04a0*/  @P0 IADD3 R13, PT, PT, R12, R13, RZ ;  /* 0x0000000d0c0d0210 */ /* 0x000fca0007ffe0ff */
[----:B------:R-:W-:-:S07]  /*04b0*/  IMAD.MOV.U32 R19, RZ, RZ, R13 ;  /* 0x000000ffff137224 */ /* 0x000fce00078e000d */
[----:B------:R-:W-:Y:S05]  /*04c0*/  WARPSYNC.COLLECTIVE R18, `(.L_x_762) ;  /* 0x0000000012087348 */ /* 0x000fea0003c00000 */
[----:B------:R0:W1:Y:S02]  /*04d0*/  SHFL.UP P0, R17, R19, R20, R21 ;  /* 0x0400001413117389 */ /* 0x0000640000000015 */
[----:B01----:R-:W-:Y:S05]  /*04e0*/  ENDCOLLECTIVE ;  /* 0x000000000000791b */ /* 0x003fea0003800000 */
.L_x_762:
[----:B------:R-:W-:Y:S01]  /*04f0*/  MOV R20, 0x4 ;  /* 0x0000000400147802 */ /* 0x000fe20000000f00 */
[----:B------:R-:W-:-:S05]  /*0500*/  IMAD.MOV.U32 R14, RZ, RZ, R17 ;  /* 0x000000ffff0e7224 */ /* 0x000fca00078e0011 */
[----:B------:R-:W-:-:S05]  /*0510*/  @P0 IADD3 R14, PT, PT, R13, R14, RZ ;  /* 0x0000000e0d0e0210 */ /* 0x000fca0007ffe0ff */
[----:B------:R-:W-:-:S07]  /*0520*/  IMAD.MOV.U32 R19, RZ, RZ, R14 ;  /* 0x000000ffff137224 */ /* 0x000fce00078e000e */
[----:B------:R-:W-:Y:S05]  /*0530*/  WARPSYNC.COLLECTIVE R18, `(.L_x_763) ;  /* 0x0000000012087348 */ /* 0x000fea0003c00000 */
[----:B------:R0:W1:Y:S02]  /*0540*/  SHFL.UP P0, R17, R19, R20, R21 ;  /* 0x0400001413117389 */ /* 0x0000640000000015 */
[----:B01----:R-:W-:Y:S05]  /*0550*/  ENDCOLLECTIVE ;  /* 0x000000000000791b */ /* 0x003fea0003800000 */
.L_x_763:
[----:B------:R-:W-:Y:S02]  /*0560*/  HFMA2 R20, -RZ, RZ, 0, 4.76837158203125e-07 ;  /* 0x00000008ff147431 */ /* 0x000fe400000001ff */
[----:B------:R-:W-:-:S05]  /*0570*/  IMAD.MOV.U32 R15, RZ, RZ, R17 ;  /* 0x000000ffff0f7224 */ /* 0x000fca00078e0011 */
[----:B------:R-:W-:-:S05]  /*0580*/  @P0 IADD3 R15, PT, PT, R14, R15, RZ ;  /* 0x0000000f0e0f0210 */ /* 0x000fca0007ffe0ff */
[----:B------:R-:W-:-:S07]  /*0590*/  IMAD.MOV.U32 R19, RZ, RZ, R15 ;  /* 0x000000ffff137224 */ /* 0x000fce00078e000f */
[----:B------:R-:W-:Y:S05]  /*05a0*/  WARPSYNC.COLLECTIVE R18, `(.L_x_764) ;  /* 0x0000000012087348 */ /* 0x000fea0003c00000 */
[----:B------:R0:W1:Y:S02]  /*05b0*/  SHFL.UP P0, R17, R19, R20, R21 ;  /* 0x0400001413117389 */ /* 0x0000640000000015 */
[----:B01----:R-:W-:Y:S05]  /*05c0*/  ENDCOLLECTIVE ;  /* 0x000000000000791b */ /* 0x003fea0003800000 */
.L_x_764:
[----:B------:R-:W-:Y:S01]  /*05d0*/  MOV R20, 0x10 ;  /* 0x0000001000147802 */ /* 0x000fe20000000f00 */
[----:B------:R-:W-:-:S05]  /*05e0*/  IMAD.MOV.U32 R16, RZ, RZ, R17 ;  /* 0x000000ffff107224 */ /* 0x000fca00078e0011 */
[----:B------:R-:W-:-:S05]  /*05f0*/  @P0 IADD3 R16, PT, PT, R15, R16, RZ ;  /* 0x000000100f100210 */ /* 0x000fca0007ffe0ff */
[----:B------:R-:W-:-:S07]  /*0600*/  IMAD.MOV.U32 R19, RZ, RZ, R16 ;  /* 0x000000ffff137224 */ /* 0x000fce00078e0010 */
[----:B------:R-:W-:Y:S05]  /*0610*/  WARPSYNC.COLLECTIVE R18, `(.L_x_765) ;  /* 0x0000000012087348 */ /* 0x000fea0003c00000 */
[----:B------:R0:W1:Y:S02]  /*0620*/  SHFL.UP P0, R17, R19, R20, R21 ;  /* 0x0400001413117389 */ /* 0x0000640000000015 */
[----:B01----:R-:W-:Y:S05]  /*0630*/  ENDCOLLECTIVE ;  /* 0x000000000000791b */ /* 0x003fea0003800000 */
.L_x_765:
[----:B------:R-:W-:Y:S05]  /*0640*/  BRA `(.L_x_766) ;  /* 0xfffffffc00147947 */ /* 0x000fea000383ffff */
.L_x_767:
        /* <DEDUP_REMOVED lines=11> */
.L_x_1343:


//--------------------- .text._ZN3cub18CUB_300001_SM_10006detail10radix_sort30DeviceRadixSortHistogramKernelINS1_5radix10policy_hubIfijE10Policy1000ELNS0_9SortOrderE0EfjNS1_21identity_decomposer_tEEEvPT2_PKT1_SA_iiT3_ --------------------------
	.section	.text._ZN3cub18CUB_300001_SM_10006detail10radix_sort30DeviceRadixSortHistogramKernelINS1_5radix10policy_hubIfijE10Policy1000ELNS0_9SortOrderE0EfjNS1_21identity_decomposer_tEEEvPT2_PKT1_SA_iiT3_,"ax",@progbits
	.align	128
        .global         _ZN3cub18CUB_300001_SM_10006detail10radix_sort30DeviceRadixSortHistogramKernelINS1_5radix10policy_hubIfijE10Policy1000ELNS0_9SortOrderE0EfjNS1_21identity_decomposer_tEEEvPT2_PKT1_SA_iiT3_
        .type           _ZN3cub18CUB_300001_SM_10006detail10radix_sort30DeviceRadixSortHistogramKernelINS1_5radix10policy_hubIfijE10Policy1000ELNS0_9SortOrderE0EfjNS1_21identity_decomposer_tEEEvPT2_PKT1_SA_iiT3_,@function
        .size           _ZN3cub18CUB_300001_SM_10006detail10radix_sort30DeviceRadixSortHistogramKernelINS1_5radix10policy_hubIfijE10Policy1000ELNS0_9SortOrderE0EfjNS1_21identity_decomposer_tEEEvPT2_PKT1_SA_iiT3_,(.L_x_1344 - _ZN3cub18CUB_300001_SM_10006detail10radix_sort30DeviceRadixSortHistogramKernelINS1_5radix10policy_hubIfijE10Policy1000ELNS0_9SortOrderE0EfjNS1_21identity_decomposer_tEEEvPT2_PKT1_SA_iiT3_)
        .other          _ZN3cub18CUB_300001_SM_10006detail10radix_sort30DeviceRadixSortHistogramKernelINS1_5radix10policy_hubIfijE10Policy1000ELNS0_9SortOrderE0EfjNS1_21identity_decomposer_tEEEvPT2_PKT1_SA_iiT3_,@"STO_CUDA_ENTRY STV_DEFAULT"
_ZN3cub18CUB_300001_SM_10006detail10radix_sort30DeviceRadixSortHistogramKernelINS1_5radix10policy_hubIfijE10Policy1000ELNS0_9SortOrderE0EfjNS1_21identity_decomposer_tEEEvPT2_PKT1_SA_iiT3_:
.text._ZN3cub18CUB_300001_SM_10006detail10radix_sort30DeviceRadixSortHistogramKernelINS1_5radix10policy_hubIfijE10Policy1000ELNS0_9SortOrderE0EfjNS1_21identity_decomposer_tEEEvPT2_PKT1_SA_iiT3_:
        /* <DEDUP_REMOVED lines=15> */
[----:B------:R-:W-:Y:S01]  /*00f0*/  ULEA.HI UR5, UR5, UR4, URZ, 0x3 ;  /* 0x0000000405057291 */ /* 0x000fe2000f8f18ff */
[C---:B-1----:R-:W-:Y:S02]  /*0100*/  VIADD R20, R0.reuse, 0x300 ;  /* 0x0000030000147836 */ /* 0x042fe40000000000 */
[C---:B------:R-:W-:Y:S01]  /*0110*/  ISETP.GT.U32.OR P0, PT, R0.reuse, 0xff, !P0 ;  /* 0x000000ff0000780c */ /* 0x040fe20004704470 */
[----:B------:R-:W-:Y:S01]  /*0120*/  USHF.R.S32.HI UR5, URZ, 0x3, UR5 ;  /* 0x00000003ff057899 */ /* 0x000fe20008011405 */
[C---:B------:R-:W-:Y:S01]  /*0130*/  VIADD R21, R0.reuse, 0x500 ;  /* 0x0000050000157836 */ /* 0x040fe20000000000 */
[----:B------:R-:W-:Y:S01]  /*0140*/  UMOV UR4, URZ ;  /* 0x000000ff00047c82 */ /* 0x000fe20008000000 */
[----:B------:R-:W-:Y:S01]  /*0150*/  P2R R23, PR, RZ, 0x1 ;  /* 0x00000001ff177803 */ /* 0x000fe20000000000 */
[----:B------:R-:W-:Y:S01]  /*0160*/  VIADD R22, R0, 0x780 ;  /* 0x0000078000167836 */ /* 0x000fe20000000000 */
[----:B------:R-:W-:-:S02]  /*0170*/  UIADD3 UR11, UPT, UPT, UR5, -0x1, URZ ;  /* 0xffffffff050b7890 */ /* 0x000fc4000fffe0ff */
[----:B------:R-:W-:Y:S02]  /*0180*/  ULOP3.LUT UR12, UR5, 0x7, URZ, 0xc0, !UPT ;  /* 0x00000007050c7892 */ /* 0x000fe4000f8ec0ff */
[----:B---34-:R-:W-:-:S12]  /*0190*/  ULOP3.LUT UR7, UR5, 0x3, URZ, 0xc0, !UPT ;  /* 0x0000000305077892 */ /* 0x018fd8000f8ec0ff */
.L_x_851:
[----:B------:R-:W-:Y:S01]  /*01a0*/  ISETP.NE.AND P0, PT, R23, RZ, PT ;  /* 0x000000ff1700720c */ /* 0x000fe20003f05270 */
[----:B------:R-:W-:-:S12]  /*01b0*/  BSSY.RECONVERGENT B0, `(.L_x_768) ;  /* 0x0000087000007945 */ /* 0x000fd80003800200 */
[----:B0-2345:R-:W-:Y:S05]  /*01c0*/  @P0 BRA `(.L_x_769) ;  /* 0x0000000800140947 */ /* 0x03dfea0003800000 */
[----:B------:R-:W0:Y:S01]  /*01d0*/  LDC R2, c[0x0][0x398] ;  /* 0x0000e600ff027b82 */ /* 0x000e220000000800 */
[----:B------:R-:W-:Y:S01]  /*01e0*/  IMAD.U32 R4, RZ, RZ, UR11 ;  /* 0x0000000bff047e24 */ /* 0x000fe2000f8e00ff */
[----:B------:R-:W-:-:S04]  /*01f0*/  UMOV UR5, 0x400 ;  /* 0x0000040000057882 */ /* 0x000fc80000000000 */
[----:B------:R-:W-:Y:S02]  /*0200*/  ISETP.GE.U32.AND P0, PT, R4, 0xf, PT ;  /* 0x0000000f0400780c */ /* 0x000fe40003f06070 */
        /* <DEDUP_REMOVED lines=13> */
.L_x_771:
        /* <DEDUP_REMOVED lines=21> */
.L_x_770:
        /* <DEDUP_REMOVED lines=19> */
.L_x_773:
        /* <DEDUP_REMOVED lines=18> */
.L_x_772:
[----:B------:R-:W-:-:S13]  /*0680*/  ISETP.GT.U32.AND P2, PT, R0, 0x7f, PT ;  /* 0x0000007f0000780c */ /* 0x000fda0003f44070 */
[----:B------:R-:W-:Y:S05]  /*0690*/  @P2 BRA `(.L_x_769) ;  /* 0x0000000000e02947 */ /* 0x000fea0003800000 */
[----:B--23--:R-:W-:Y:S01]  /*06a0*/  IMAD.MOV.U32 R2, RZ, RZ, RZ ;  /* 0x000000ffff027224 */ /* 0x00cfe200078e00ff */
[----:B------:R-:W-:Y:S06]  /*06b0*/  @!P0 BRA `(.L_x_774) ;  /* 0x0000000000588947 */ /* 0x000fec0003800000 */
[----:B------:R-:W-:-:S07]  /*06c0*/  IMAD.MOV.U32 R2, RZ, RZ, RZ ;  /* 0x000000ffff027224 */ /* 0x000fce00078e00ff */
.L_x_775:
        /* <DEDUP_REMOVED lines=21> */
.L_x_774:
        /* <DEDUP_REMOVED lines=14> */
.L_x_776:
        /* <DEDUP_REMOVED lines=18> */
.L_x_769:
[----:B------:R-:W-:Y:S05]  /*0a20*/  BSYNC.RECONVERGENT B0 ;  /* 0x0000000000007941 */ /* 0x000fea0003800200 */
.L_x_768:
        /* <DEDUP_REMOVED lines=9> */
.L_x_782:
[----:B-----5:R-:W5:Y:S01]  /*0ac0*/  LDCU UR5, c[0x0][0x390] ;  /* 0x00007200ff0577ac */ /* 0x020f620008000800 */
[----:B------:R-:W-:Y:S02]  /*0ad0*/  ULEA UR10, UR4, UR8, 0x1e ;  /* 0x00000008040a7291 */ /* 0x000fe4000f8ef0ff */
[----:B------:R-:W-:-:S04]  /*0ae0*/  ULEA UR8, UR15, UR8, 0xb ;  /* 0x000000080f087291 */ /* 0x000fc8000f8e58ff */
[----:B------:R-:W-:Y:S02]  /*0af0*/  UISETP.GE.U32.AND UP1, UPT, UR8, UR9, UPT ;  /* 0x000000090800728c */ /* 0x000fe4000bf26070 */
[----:B-----5:R-:W-:-:S04]  /*0b00*/  UIADD3 UR5, UPT, UPT, -UR10, UR5, URZ ;  /* 0x000000050a057290 */ /* 0x020fc8000fffe1ff */
[----:B------:R-:W-:-:S09]  /*0b10*/  UISETP.GE.U32.AND UP0, UPT, UR5, 0x800, UPT ;  /* 0x000008000500788c */ /* 0x000fd2000bf06070 */
[----:B-1----:R-:W-:Y:S05]  /*0b20*/  BRA.U !UP0, `(.L_x_778) ;  /* 0x0000000108507547 */ /* 0x002fea000b800000 */
[----:B------:R-:W0:Y:S02]  /*0b30*/  LDC.64 R8, c[0x0][0x388] ;  /* 0x0000e200ff087b82 */ /* 0x000e240000000a00 */
[----:B01234-:R-:W-:-:S04]  /*0b40*/  VIADD R3, R0, UR10 ;  /* 0x0000000a00037c36 */ /* 0x01ffc80008000000 */
[----:B------:R-:W-:-:S05]  /*0b50*/  IMAD.WIDE.U32 R8, R3, 0x4, R8 ;  /* 0x0000000403087825 */ /* 0x000fca00078e0008 */
        /* <DEDUP_REMOVED lines=17> */
.L_x_778:
[----:B------:R-:W4:Y:S01]  /*0c70*/  LDC.64 R8, c[0x0][0x388] ;  /* 0x0000e200ff087b82 */ /* 0x000f220000000a00 */
[C---:B0123--:R-:W-:Y:S01]  /*0c80*/  VIADD R2, R0.reuse, 0x80 ;  /* 0x0000008000027836 */ /* 0x04ffe20000000000 */
[C---:B------:R-:W-:Y:S01]  /*0c90*/  ISETP.GE.AND P1, PT, R0.reuse, UR5, PT ;  /* 0x0000000500007c0c */ /* 0x040fe2000bf26270 */
[C---:B------:R-:W-:Y:S02]  /*0ca0*/  VIADD R5, R0.reuse, 0x100 ;  /* 0x0000010000057836 */ /* 0x040fe40000000000 */
[----:B------:R-:W-:Y:S01]  /*0cb0*/  VIADD R4, R0, 0x180 ;  /* 0x0000018000047836 */ /* 0x000fe20000000000 */
[----:B------:R-:W-:Y:S01]  /*0cc0*/  ISETP.GE.AND P2, PT, R2, UR5, PT ;  /* 0x0000000502007c0c */ /* 0x000fe2000bf46270 */
[C---:B----4-:R-:W-:Y:S01]  /*0cd0*/  VIADD R3, R0.reuse, UR10 ;  /* 0x0000000a00037c36 */ /* 0x050fe20008000000 */
[----:B------:R-:W-:Y:S01]  /*0ce0*/  ISETP.GE.AND P3, PT, R5, UR5, PT ;  /* 0x0000000505007c0c */ /* 0x000fe2000bf66270 */
[----:B------:R-:W-:Y:S01]  /*0cf0*/  VIADD R2, R0, 0x200 ;  /* 0x0000020000027836 */ /* 0x000fe20000000000 */
[----:B------:R-:W-:Y:S01]  /*0d00*/  ISETP.GE.AND P4, PT, R4, UR5, PT ;  /* 0x0000000504007c0c */ /* 0x000fe2000bf86270 */
[----:B------:R-:W-:-:S02]  /*0d10*/  IMAD.MOV.U32 R16, RZ, RZ, 0x7fffffff ;  /* 0x7fffffffff107424 */ /* 0x000fc400078e00ff */
[----:B------:R-:W-:Y:S01]  /*0d20*/  IMAD.MOV.U32 R11, RZ, RZ, 0x7fffffff ;  /* 0x7fffffffff0b7424 */ /* 0x000fe200078e00ff */
[----:B------:R-:W-:Y:S01]  /*0d30*/  ISETP.GE.AND P5, PT, R2, UR5, PT ;  /* 0x0000000502007c0c */ /* 0x000fe2000bfa6270 */
[----:B------:R-:W-:Y:S02]  /*0d40*/  VIADD R2, R0, 0x380 ;  /* 0x0000038000027836 */ /* 0x000fe40000000000 */
[----:B------:R-:W-:Y:S02]  /*0d50*/  IMAD.MOV.U32 R12, RZ, RZ, 0x7fffffff ;  /* 0x7fffffffff0c7424 */ /* 0x000fe400078e00ff */
[----:B------:R-:W-:Y:S02]  /*0d60*/  IMAD.MOV.U32 R13, RZ, RZ, 0x7fffffff ;  /* 0x7fffffffff0d7424 */ /* 0x000fe400078e00ff */
[----:B------:R-:W-:-:S04]  /*0d70*/  IMAD.WIDE.U32 R8, R3, 0x4, R8 ;  /* 0x0000000403087825 */ /* 0x000fc800078e0008 */
[----:B------:R-:W-:Y:S01]  /*0d80*/  VIADD R3, R0, 0x280 ;  /* 0x0000028000037836 */ /* 0x000fe20000000000 */
[----:B------:R1:W5:Y:S01]  /*0d90*/  @!P1 LDG.E R16, desc[UR16][R8.64] ;  /* 0x0000001008109981 */ /* 0x000362000c1e1900 */
[----:B------:R-:W-:-:S03]  /*0da0*/  ISETP.GE.AND P1, PT, R2, UR5, PT ;  /* 0x0000000502007c0c */ /* 0x000fc6000bf26270 */
[----:B------:R-:W-:Y:S01]  /*0db0*/  ISETP.GE.AND P0, PT, R3, UR5, PT ;  /* 0x0000000503007c0c */ /* 0x000fe2000bf06270 */
[C---:B------:R-:W-:Y:S01]  /*0dc0*/  VIADD R3, R0.reuse, 0x480 ;  /* 0x0000048000037836 */ /* 0x040fe20000000000 */
[----:B------:R-:W-:Y:S01]  /*0dd0*/  LOP3.LUT R2, R0, 0x400, RZ, 0xfc, !PT ;  /* 0x0000040000027812 */ /* 0x000fe200078efcff */
[----:B------:R1:W5:Y:S01]  /*0de0*/  @!P2 LDG.E R11, desc[UR16][R8.64+0x200] ;  /* 0x00020010080ba981 */ /* 0x000362000c1e1900 */
[----:B------:R-:W-:Y:S01]  /*0df0*/  ISETP.GE.AND P2, PT, R20, UR5, PT ;  /* 0x0000000514007c0c */ /* 0x000fe2000bf46270 */
[----:B------:R-:W-:Y:S02]  /*0e00*/  IMAD.MOV.U32 R14, RZ, RZ, 0x7fffffff ;  /* 0x7fffffffff0e7424 */ /* 0x000fe400078e00ff */
[----:B------:R1:W5:Y:S01]  /*0e10*/  @!P3 LDG.E R12, desc[UR16][R8.64+0x400] ;  /* 0x00040010080cb981 */ /* 0x000362000c1e1900 */
[----:B------:R-:W-:Y:S01]  /*0e20*/  ISETP.GE.AND P3, PT, R2, UR5, PT ;  /* 0x0000000502007c0c */ /* 0x000fe2000bf66270 */
[----:B------:R-:W-:Y:S02]  /*0e30*/  IMAD.MOV.U32 R15, RZ, RZ, 0x7fffffff ;  /* 0x7fffffffff0f7424 */ /* 0x000fe400078e00ff */
[----:B------:R1:W5:Y:S01]  /*0e40*/  @!P4 LDG.E R13, desc[UR16][R8.64+0x600] ;  /* 0x00060010080dc981 */ /* 0x000362000c1e1900 */
[----:B------:R-:W-:Y:S01]  /*0e50*/  ISETP.GE.AND P4, PT, R3, UR5, PT ;  /* 0x0000000503007c0c */ /* 0x000fe2000bf86270 */
[----:B------:R-:W-:-:S02]  /*0e60*/  VIADD R2, R0, 0x580 ;  /* 0x0000058000027836 */ /* 0x000fc40000000000 */
[----:B------:R-:W-:Y:S01]  /*0e70*/  VIADD R3, R0, 0x600 ;  /* 0x0000060000037836 */ /* 0x000fe20000000000 */
[----:B------:R1:W5:Y:S01]  /*0e80*/  @!P5 LDG.E R14, desc[UR16][R8.64+0x800] ;  /* 0x00080010080ed981 */ /* 0x000362000c1e1900 */
[----:B------:R-:W-:Y:S01]  /*0e90*/  IMAD.MOV.U32 R17, RZ, RZ, 0x7fffffff ;  /* 0x7fffffffff117424 */ /* 0x000fe200078e00ff */
[----:B------:R-:W-:Y:S01]  /*0ea0*/  ISETP.GE.AND P5, PT, R2, UR5, PT ;  /* 0x0000000502007c0c */ /* 0x000fe2000bfa6270 */
[----:B------:R-:W-:Y:S01]  /*0eb0*/  IMAD.MOV.U32 R18, RZ, RZ, 0x7fffffff ;  /* 0x7fffffffff127424 */ /* 0x000fe200078e00ff */
[----:B------:R1:W5:Y:S01]  /*0ec0*/  @!P0 LDG.E R15, desc[UR16][R8.64+0xa00] ;  /* 0x000a0010080f8981 */ /* 0x000362000c1e1900 */
[----:B------:R-:W-:Y:S01]  /*0ed0*/  IMAD.MOV.U32 R19, RZ, RZ, 0x7fffffff ;  /* 0x7fffffffff137424 */ /* 0x000fe200078e00ff */
[----:B------:R-:W-:Y:S01]  /*0ee0*/  ISETP.GE.AND P0, PT, R3, UR5, PT ;  /* 0x0000000503007c0c */ /* 0x000fe2000bf06270 */
[----:B------:R-:W-:Y:S01]  /*0ef0*/  IMAD.MOV.U32 R10, RZ, RZ, 0x7fffffff ;  /* 0x7fffffffff0a7424 */ /* 0x000fe200078e00ff */
[----:B------:R1:W5:Y:S01]  /*0f00*/  @!P2 LDG.E R17, desc[UR16][R8.64+0xc00] ;  /* 0x000c00100811a981 */ /* 0x000362000c1e1900 */
[----:B------:R-:W-:-:S02]  /*0f10*/  VIADD R2, R0, 0x680 ;  /* 0x0000068000027836 */ /* 0x000fc40000000000 */
[----:B------:R-:W-:Y:S01]  /*0f20*/  VIADD R3, R0, 0x700 ;  /* 0x0000070000037836 */ /* 0x000fe20000000000 */
[----:B------:R1:W5:Y:S01]  /*0f30*/  @!P1 LDG.E R18, desc[UR16][R8.64+0xe00] ;  /* 0x000e001008129981 */ /* 0x000362000c1e1900 */
[----:B------:R-:W-:Y:S02]  /*0f40*/  ISETP.GE.AND P2, PT, R21, UR5, PT ;  /* 0x0000000515007c0c */ /* 0x000fe4000bf46270 */
[----:B------:R-:W-:Y:S01]  /*0f50*/  ISETP.GE.AND P1, PT, R2, UR5, PT ;  /* 0x0000000502007c0c */ /* 0x000fe2000bf26270 */
[----:B------:R1:W5:Y:S01]  /*0f60*/  @!P3 LDG.E R19, desc[UR16][R8.64+0x1000] ;  /* 0x001000100813b981 */ /* 0x000362000c1e1900 */
[----:B------:R-:W-:-:S03]  /*0f70*/  ISETP.GE.AND P3, PT, R3, UR5, PT ;  /* 0x0000000503007c0c */ /* 0x000fc6000bf66270 */
[----:B------:R1:W5:Y:S01]  /*0f80*/  @!P4 LDG.E R10, desc[UR16][R8.64+0x1200] ;  /* 0x00120010080ac981 */ /* 0x000362000c1e1900 */
[----:B------:R-:W-:Y:S01]  /*0f90*/  ISETP.GE.AND P4, PT, R22, UR5, PT ;  /* 0x0000000516007c0c */ /* 0x000fe2000bf86270 */
[----:B------:R-:W-:Y:S02]  /*0fa0*/  IMAD.MOV.U32 R6, RZ, RZ, 0x7fffffff ;  /* 0x7fffffffff067424 */ /* 0x000fe400078e00ff */
[----:B------:R-:W-:Y:S02]  /*0fb0*/  IMAD.MOV.U32 R5, RZ, RZ, 0x7fffffff ;  /* 0x7fffffffff057424 */ /* 0x000fe400078e00ff */
[----:B------:R-:W-:Y:S02]  /*0fc0*/  IMAD.MOV.U32 R3, RZ, RZ, 0x7fffffff ;  /* 0x7fffffffff037424 */ /* 0x000fe400078e00ff */
[----:B------:R-:W-:Y:S01]  /*0fd0*/  IMAD.MOV.U32 R2, RZ, RZ, 0x7fffffff ;  /* 0x7fffffffff027424 */ /* 0x000fe200078e00ff */
[----:B------:R1:W5:Y:S01]  /*0fe0*/  @!P2 LDG.E R6, desc[UR16][R8.64+0x1400] ;  /* 0x001400100806a981 */ /* 0x000362000c1e1900 */
[----:B------:R-:W-:-:S02]  /*0ff0*/  IMAD.MOV.U32 R4, RZ, RZ, 0x7fffffff ;  /* 0x7fffffffff047424 */ /* 0x000fc400078e00ff */
[----:B------:R-:W-:Y:S01]  /*1000*/  IMAD.MOV.U32 R7, RZ, RZ, 0x7fffffff ;  /* 0x7fffffffff077424 */ /* 0x000fe200078e00ff */
[----:B------:R1:W5:Y:S04]  /*1010*/  @!P5 LDG.E R5, desc[UR16][R8.64+0x1600] ;  /* 0x001600100805d981 */ /* 0x000368000c1e1900 */
[----:B------:R1:W5:Y:S04]  /*1020*/  @!P0 LDG.E R3, desc[UR16][R8.64+0x1800] ;  /* 0x0018001008038981 */ /* 0x000368000c1e1900 */
[----:B------:R1:W5:Y:S04]  /*1030*/  @!P1 LDG.E R2, desc[UR16][R8.64+0x1a00] ;  /* 0x001a001008029981 */ /* 0x000368000c1e1900 */
[----:B------:R1:W5:Y:S04]  /*1040*/  @!P3 LDG.E R4, desc[UR16][R8.64+0x1c00] ;  /* 0x001c00100804b981 */ /* 0x000368000c1e1900 */
[----:B------:R1:W5:Y:S02]  /*1050*/  @!P4 LDG.E R7, desc[UR16][R8.64+0x1e00] ;  /* 0x001e00100807c981 */ /* 0x000364000c1e1900 */
.L_x_779:
[----:B01----:R-:W0:Y:S01]  /*1060*/  LDC R8, c[0x0][0x398] ;  /* 0x0000e600ff087b82 */ /* 0x003e220000000800 */
[----:B------:R-:W0:Y:S02]  /*1070*/  LDCU UR5, c[0x0][0x394] ;  /* 0x00007280ff0577ac */ /* 0x000e240008000800 */
[----:B0-----:R-:W-:-:S13]  /*1080*/  ISETP.GT.AND P0, PT, R8, UR5, PT ;  /* 0x0000000508007c0c */ /* 0x001fda000bf04270 */
[----:B------:R-:W-:Y:S05]  /*1090*/  @!P0 BRA `(.L_x_780) ;  /* 0x0000000800788947 */ /* 0x000fea0003800000 */
[----:B------:R-:W-:Y:S01]  /*10a0*/  IMAD.MOV.U32 R9, RZ, RZ, -0x1 ;  /* 0xffffffffff097424 */ /* 0x000fe200078e00ff */
[----:B-----5:R-:W-:Y:S01]  /*10b0*/  ISETP.GT.AND P0, PT, R16, -0x1, PT ;  /* 0xffffffff1000780c */ /* 0x020fe20003f04270 */
[----:B------:R-:W0:Y:S01]  /*10c0*/  S2UR UR10, SR_CgaCtaId ;  /* 0x00000000000a79c3 */ /* 0x000e220000008800 */
[----:B------:R-:W-:Y:S01]  /*10d0*/  ISETP.GT.AND P1, PT, R12, -0x1, PT ;  /* 0xffffffff0c00780c */ /* 0x000fe20003f24270 */
[----:B------:R-:W-:Y:S01]  /*10e0*/  UMOV UR5, 0x400 ;  /* 0x0000040000057882 */ /* 0x000fe20000000000 */
[----:B------:R-:W-:Y:S01]  /*10f0*/  SEL R25, R9, 0x80000000, !P0 ;  /* 0x8000000009197807 */ /* 0x000fe20004000000 */
[----:B------:R-:W1:Y:S01]  /*1100*/  LDCU UR13, c[0x0][0x394] ;  /* 0x00007280ff0d77ac */ /* 0x000e620008000800 */
[----:B------:R-:W-:Y:S02]  /*1110*/  ISETP.GT.AND P0, PT, R11, -0x1, PT ;  /* 0xffffffff0b00780c */ /* 0x000fe40003f04270 */
        /* <DEDUP_REMOVED lines=8> */
[----:B------:R-:W-:Y:S01]  /*11a0*/  LOP3.LUT R11, R24, R11, RZ, 0x3c, !PT ;  /* 0x0000000b180b7212 */ /* 0x000fe200078e3cff */
[----:B0-----:R-:W-:Y:S01]  /*11b0*/  ULEA UR10, UR10, UR5, 0x18 ;  /* 0x000000050a0a7291 */ /* 0x001fe2000f8ec0ff */
[----:B------:R-:W-:Y:S02]  /*11c0*/  SEL R24, R9, 0x80000000, !P0 ;  /* 0x8000000009187807 */ /* 0x000fe40004000000 */
[----:B------:R-:W-:Y:S01]  /*11d0*/  ISETP.GT.AND P0, PT, R19, -0x1, PT ;  /* 0xffffffff1300780c */ /* 0x000fe20003f04270 */
[----:B------:R-:W-:Y:S01]  /*11e0*/  UMOV UR5, URZ ;  /* 0x000000ff00057c82 */ /* 0x000fe20008000000 */
[----:B------:R-:W-:Y:S02]  /*11f0*/  SEL R26, R9, 0x80000000, !P2 ;  /* 0x80000000091a7807 */ /* 0x000fe40005000000 */
[----:B------:R-:W-:Y:S02]  /*1200*/  ISETP.GT.AND P1, PT, R17, -0x1, PT ;  /* 0xffffffff1100780c */ /* 0x000fe40003f24270 */
[----:B------:R-:W-:-:S02]  /*1210*/  ISETP.GT.AND P2, PT, R18, -0x1, PT ;  /* 0xffffffff1200780c */ /* 0x000fc40003f44270 */
[----:B------:R-:W-:Y:S02]  /*1220*/  LOP3.LUT R15, R24, R15, RZ, 0x3c, !PT ;  /* 0x0000000f180f7212 */ /* 0x000fe400078e3cff */
[----:B------:R-:W-:Y:S02]  /*1230*/  SEL R24, R9, 0x80000000, !P0 ;  /* 0x8000000009187807 */ /* 0x000fe40004000000 */
[----:B------:R-:W-:Y:S02]  /*1240*/  LOP3.LUT R13, R26, R13, RZ, 0x3c, !PT ;  /* 0x0000000d1a0d7212 */ /* 0x000fe400078e3cff */
[----:B------:R-:W-:Y:S02]  /*1250*/  LOP3.LUT R14, R25, R14, RZ, 0x3c, !PT ;  /* 0x0000000e190e7212 */ /* 0x000fe400078e3cff */
[----:B------:R-:W-:Y:S02]  /*1260*/  ISETP.GT.AND P0, PT, R5, -0x1, PT ;  /* 0xffffffff0500780c */ /* 0x000fe40003f04270 */
[----:B------:R-:W-:-:S02]  /*1270*/  SEL R26, R9, 0x80000000, !P1 ;  /* 0x80000000091a7807 */ /* 0x000fc40004800000 */
[C---:B------:R-:W-:Y:S02]  /*1280*/  SEL R25, R9.reuse, 0x80000000, !P2 ;  /* 0x8000000009197807 */ /* 0x040fe40005000000 */
[----:B------:R-:W-:Y:S02]  /*1290*/  ISETP.GT.AND P1, PT, R10, -0x1, PT ;  /* 0xffffffff0a00780c */ /* 0x000fe40003f24270 */
[----:B------:R-:W-:Y:S02]  /*12a0*/  ISETP.GT.AND P2, PT, R6, -0x1, PT ;  /* 0xffffffff0600780c */ /* 0x000fe40003f44270 */
[----:B------:R-:W-:Y:S02]  /*12b0*/  LOP3.LUT R19, R24, R19, RZ, 0x3c, !PT ;  /* 0x0000001318137212 */ /* 0x000fe400078e3cff */
[----:B------:R-:W-:Y:S02]  /*12c0*/  SEL R24, R9, 0x80000000, !P0 ;  /* 0x8000000009187807 */ /* 0x000fe40004000000 */
[----:B------:R-:W-:-:S02]  /*12d0*/  LOP3.LUT R18, R25, R18, RZ, 0x3c, !PT ;  /* 0x0000001219127212 */ /* 0x000fc400078e3cff */
[----:B------:R-:W-:Y:S02]  /*12e0*/  ISETP.GT.AND P0, PT, R3, -0x1, PT ;  /* 0xffffffff0300780c */ /* 0x000fe40003f04270 */
[C---:B------:R-:W-:Y:S02]  /*12f0*/  SEL R25, R9.reuse, 0x80000000, !P1 ;  /* 0x8000000009197807 */ /* 0x040fe40004800000 */
[----:B------:R-:W-:Y:S02]  /*1300*/  SEL R27, R9, 0x80000000, !P2 ;  /* 0x80000000091b7807 */ /* 0x000fe40005000000 */
[----:B------:R-:W-:Y:S02]  /*1310*/  ISETP.GT.AND P1, PT, R2, -0x1, PT ;  /* 0xffffffff0200780c */ /* 0x000fe40003f24270 */
[----:B------:R-:W-:Y:S02]  /*1320*/  ISETP.GT.AND P2, PT, R4, -0x1, PT ;  /* 0xffffffff0400780c */ /* 0x000fe40003f44270 */
[----:B------:R-:W-:-:S02]  /*1330*/  LOP3.LUT R5, R24, R5, RZ, 0x3c, !PT ;  /* 0x0000000518057212 */ /* 0x000fc400078e3cff */
[----:B------:R-:W-:Y:S02]  /*1340*/  SEL R24, R9, 0x80000000, !P0 ;  /* 0x8000000009187807 */ /* 0x000fe40004000000 */
[----:B------:R-:W-:Y:S02]  /*1350*/  LOP3.LUT R10, R25, R10, RZ, 0x3c, !PT ;  /* 0x0000000a190a7212 */ /* 0x000fe400078e3cff */
[----:B------:R-:W-:Y:S02]  /*1360*/  LOP3.LUT R6, R27, R6, RZ, 0x3c, !PT ;  /* 0x000000061b067212 */ /* 0x000fe400078e3cff */
[----:B------:R-:W-:Y:S02]  /*1370*/  ISETP.GT.AND P0, PT, R7, -0x1, PT ;  /* 0xffffffff0700780c */ /* 0x000fe40003f04270 */
[C---:B------:R-:W-:Y:S02]  /*1380*/  SEL R25, R9.reuse, 0x80000000, !P1 ;  /* 0x8000000009197807 */ /* 0x040fe40004800000 */
[----:B------:R-:W-:-:S02]  /*1390*/  SEL R27, R9, 0x80000000, !P2 ;  /* 0x80000000091b7807 */ /* 0x000fc40005000000 */
[----:B------:R-:W-:Y:S02]  /*13a0*/  ISETP.NE.AND P1, PT, R16, 0x7fffffff, PT ;  /* 0x7fffffff1000780c */ /* 0x000fe40003f25270 */
[----:B------:R-:W-:Y:S02]  /*13b0*/  ISETP.NE.AND P2, PT, R11, 0x7fffffff, PT ;  /* 0x7fffffff0b00780c */ /* 0x000fe40003f45270 */
[----:B------:R-:W-:Y:S02]  /*13c0*/  ISETP.NE.AND P3, PT, R12, 0x7fffffff, PT ;  /* 0x7fffffff0c00780c */ /* 0x000fe40003f65270 */
[----:B------:R-:W-:Y:S02]  /*13d0*/  ISETP.NE.AND P4, PT, R13, 0x7fffffff, PT ;  /* 0x7fffffff0d00780c */ /* 0x000fe40003f85270 */
[----:B------:R-:W-:Y:S02]  /*13e0*/  LOP3.LUT R17, R26, R17, RZ, 0x3c, !PT ;  /* 0x000000111a117212 */ /* 0x000fe400078e3cff */
[----:B------:R-:W-:-:S02]  /*13f0*/  LOP3.LUT R3, R24, R3, RZ, 0x3c, !PT ;  /* 0x0000000318037212 */ /* 0x000fc400078e3cff */
[----:B------:R-:W-:Y:S02]  /*1400*/  SEL R24, R9, 0x80000000, !P0 ;  /* 0x8000000009187807 */ /* 0x000fe40004000000 */
[----:B------:R-:W-:Y:S02]  /*1410*/  SEL R16, R16, 0x80000000, P1 ;  /* 0x8000000010107807 */ /* 0x000fe40000800000 */
[----:B------:R-:W-:Y:S02]  /*1420*/  SEL R11, R11, 0x80000000, P2 ;  /* 0x800000000b0b7807 */ /* 0x000fe40001000000 */
[----:B------:R-:W-:Y:S02]  /*1430*/  SEL R12, R12, 0x80000000, P3 ;  /* 0x800000000c0c7807 */ /* 0x000fe40001800000 */
[----:B------:R-:W-:Y:S02]  /*1440*/  SEL R13, R13, 0x80000000, P4 ;  /* 0x800000000d0d7807 */ /* 0x000fe40002000000 */
[----:B------:R-:W-:-:S02]  /*1450*/  ISETP.NE.AND P5, PT, R14, 0x7fffffff, PT ;  /* 0x7fffffff0e00780c */ /* 0x000fc40003fa5270 */
[----:B------:R-:W-:Y:S02]  /*1460*/  ISETP.NE.AND P0, PT, R15, 0x7fffffff, PT ;  /* 0x7fffffff0f00780c */ /* 0x000fe40003f05270 */
[----:B------:R-:W-:Y:S02]  /*1470*/  ISETP.NE.AND P1, PT, R17, 0x7fffffff, PT ;  /* 0x7fffffff1100780c */ /* 0x000fe40003f25270 */
[----:B------:R-:W-:Y:S02]  /*1480*/  ISETP.NE.AND P2, PT, R18, 0x7fffffff, PT ;  /* 0x7fffffff1200780c */ /* 0x000fe40003f45270 */
[----:B------:R-:W-:Y:S02]  /*1490*/  ISETP.NE.AND P3, PT, R19, 0x7fffffff, PT ;  /* 0x7fffffff1300780c */ /* 0x000fe40003f65270 */
[----:B------:R-:W-:Y:S02]  /*14a0*/  ISETP.NE.AND P4, PT, R10, 0x7fffffff, PT ;  /* 0x7fffffff0a00780c */ /* 0x000fe40003f85270 */
[----:B------:R-:W-:-:S02]  /*14b0*/  LOP3.LUT R2, R25, R2, RZ, 0x3c, !PT ;  /* 0x0000000219027212 */ /* 0x000fc400078e3cff */
        /* <DEDUP_REMOVED lines=20> */
.L_x_781:
[----:B-1----:R-:W-:Y:S01]  /*1600*/  IMAD R25, RZ, RZ, -UR13 ;  /* 0x8000000dff197e24 */ /* 0x002fe2000f8e02ff */
[----:B------:R-:W-:Y:S01]  /*1610*/  ULEA UR14, UR5, UR10, 0xa ;  /* 0x0000000a050e7291 */ /* 0x000fe2000f8e50ff */
[----:B------:R-:W-:Y:S01]  /*1620*/  SHF.R.U32.HI R27, RZ, UR13, R11 ;  /* 0x0000000dff1b7c19 */ /* 0x000fe2000801160b */
[----:B------:R-:W-:Y:S01]  /*1630*/  UIADD3 UR5, UPT, UPT, UR5, 0x1, URZ ;  /* 0x0000000105057890 */ /* 0x000fe2000fffe0ff */
[----:B------:R-:W-:Y:S02]  /*1640*/  SHF.R.U32.HI R29, RZ, UR13, R12 ;  /* 0x0000000dff1d7c19 */ /* 0x000fe4000801160c */
[----:B------:R-:W-:Y:S02]  /*1650*/  VIADDMNMX R24, R25, R8, 0x8, PT ;  /* 0x0000000819187446 */ /* 0x000fe40003800108 */
[----:B------:R-:W-:Y:S02]  /*1660*/  SHF.R.U32.HI R25, RZ, UR13, R16 ;  /* 0x0000000dff197c19 */ /* 0x000fe40008011610 */
[----:B------:R-:W-:-:S02]  /*1670*/  SHF.L.U32 R24, R9, R24, RZ ;  /* 0x0000001809187219 */ /* 0x000fc400000006ff */
[----:B------:R-:W-:Y:S02]  /*1680*/  SHF.R.U32.HI R26, RZ, UR13, R13 ;  /* 0x0000000dff1a7c19 */ /* 0x000fe4000801160d */
[-C--:B------:R-:W-:Y:S02]  /*1690*/  LOP3.LUT R25, R25, R24.reuse, RZ, 0x30, !PT ;  /* 0x0000001819197212 */ /* 0x080fe400078e30ff */
[-C--:B------:R-:W-:Y:S02]  /*16a0*/  LOP3.LUT R27, R27, R24.reuse, RZ, 0x30, !PT ;  /* 0x000000181b1b7212 */ /* 0x080fe400078e30ff */
[----:B------:R-:W-:Y:S02]  /*16b0*/  LEA R25, R25, UR14, 0x2 ;  /* 0x0000000e19197c11 */ /* 0x000fe4000f8e10ff */
[-C--:B------:R-:W-:Y:S02]  /*16c0*/  LOP3.LUT R29, R29, R24.reuse, RZ, 0x30, !PT ;  /* 0x000000181d1d7212 */ /* 0x080fe400078e30ff */
[----:B------:R-:W-:Y:S01]  /*16d0*/  LOP3.LUT R26, R26, R24, RZ, 0x30, !PT ;  /* 0x000000181a1a7212 */ /* 0x000fe200078e30ff */
[----:B------:R0:W-:Y:S01]  /*16e0*/  ATOMS.POPC.INC.32 RZ, [R25+URZ] ;  /* 0x0000000019ff7f8c */ /* 0x0001e2000d8000ff */
[----:B------:R-:W-:-:S02]  /*16f0*/  LEA R27, R27, UR14, 0x2 ;  /* 0x0000000e1b1b7c11 */ /* 0x000fc4000f8e10ff */
[----:B------:R-:W-:Y:S02]  /*1700*/  LEA R29, R29, UR14, 0x2 ;  /* 0x0000000e1d1d7c11 */ /* 0x000fe4000f8e10ff */
[----:B------:R-:W-:Y:S01]  /*1710*/  LEA R26, R26, UR14, 0x2 ;  /* 0x0000000e1a1a7c11 */ /* 0x000fe2000f8e10ff */
[----:B------:R1:W-:Y:S01]  /*1720*/  ATOMS.POPC.INC.32 RZ, [R27+URZ] ;  /* 0x000000001bff7f8c */ /* 0x0003e2000d8000ff */
[----:B------:R-:W-:Y:S02]  /*1730*/  SHF.R.U32.HI R28, RZ, UR13, R15 ;  /* 0x0000000dff1c7c19 */ /* 0x000fe4000801160f */
[----:B0-----:R-:W-:Y:S01]  /*1740*/  SHF.R.U32.HI R25, RZ, UR13, R14 ;  /* 0x0000000dff197c19 */ /* 0x001fe2000801160e */
[----:B------:R0:W-:Y:S01]  /*1750*/  ATOMS.POPC.INC.32 RZ, [R29+URZ] ;  /* 0x000000001dff7f8c */ /* 0x0001e2000d8000ff */
[-C--:B------:R-:W-:Y:S02]  /*1760*/  LOP3.LUT R28, R28, R24.reuse, RZ, 0x30, !PT ;  /* 0x000000181c1c7212 */ /* 0x080fe400078e30ff */
[----:B------:R-:W-:Y:S01]  /*1770*/  LOP3.LUT R25, R25, R24, RZ, 0x30, !PT ;  /* 0x0000001819197212 */ /* 0x000fe200078e30ff */
[----:B------:R2:W-:Y:S01]  /*1780*/  ATOMS.POPC.INC.32 RZ, [R26+URZ] ;  /* 0x000000001aff7f8c */ /* 0x0005e2000d8000ff */
[----:B-1----:R-:W-:-:S02]  /*1790*/  SHF.R.U32.HI R27, RZ, UR13, R17 ;  /* 0x0000000dff1b7c19 */ /* 0x002fc40008011611 */
[----:B------:R-:W-:Y:S02]  /*17a0*/  LEA R25, R25, UR14, 0x2 ;  /* 0x0000000e19197c11 */ /* 0x000fe4000f8e10ff */
[----:B0-----:R-:W-:Y:S02]  /*17b0*/  SHF.R.U32.HI R29, RZ, UR13, R18 ;  /* 0x0000000dff1d7c19 */ /* 0x001fe40008011612 */
[-C--:B------:R-:W-:Y:S01]  /*17c0*/  LOP3.LUT R27, R27, R24.reuse, RZ, 0x30, !PT ;  /* 0x000000181b1b7212 */ /* 0x080fe200078e30ff */
[----:B------:R0:W-:Y:S01]  /*17d0*/  ATOMS.POPC.INC.32 RZ, [R25+URZ] ;  /* 0x0000000019ff7f8c */ /* 0x0001e2000d8000ff */
[----:B--2---:R-:W-:Y:S02]  /*17e0*/  SHF.R.U32.HI R26, RZ, UR13, R19 ;  /* 0x0000000dff1a7c19 */ /* 0x004fe40008011613 */
[----:B------:R-:W-:Y:S02]  /*17f0*/  LEA R28, R28, UR14, 0x2 ;  /* 0x0000000e1c1c7c11 */ /* 0x000fe4000f8e10ff */
[----:B------:R-:W-:-:S02]  /*1800*/  LOP3.LUT R29, R29, R24, RZ, 0x30, !PT ;  /* 0x000000181d1d7212 */ /* 0x000fc400078e30ff */
[----:B------:R-:W-:Y:S01]  /*1810*/  LEA R27, R27, UR14, 0x2 ;  /* 0x0000000e1b1b7c11 */ /* 0x000fe2000f8e10ff */
[----:B------:R-:W-:Y:S01]  /*1820*/  ATOMS.POPC.INC.32 RZ, [R28+URZ] ;  /* 0x000000001cff7f8c */ /* 0x000fe2000d8000ff */
[----:B0-----:R-:W-:Y:S02]  /*1830*/  SHF.R.U32.HI R25, RZ, UR13, R10 ;  /* 0x0000000dff197c19 */ /* 0x001fe4000801160a */
[-C--:B------:R-:W-:Y:S01]  /*1840*/  LOP3.LUT R26, R26, R24.reuse, RZ, 0x30, !PT ;  /* 0x000000181a1a7212 */ /* 0x080fe200078e30ff */
[----:B------:R0:W-:Y:S01]  /*1850*/  ATOMS.POPC.INC.32 RZ, [R27+URZ] ;  /* 0x000000001bff7f8c */ /* 0x0001e2000d8000ff */
[----:B------:R-:W-:Y:S02]  /*1860*/  LOP3.LUT R25, R25, R24, RZ, 0x30, !PT ;  /* 0x0000001819197212 */ /* 0x000fe400078e30ff */
[----:B------:R-:W-:Y:S02]  /*1870*/  LEA R29, R29, UR14, 0x2 ;  /* 0x0000000e1d1d7c11 */ /* 0x000fe4000f8e10ff */
[----:B------:R-:W-:-:S02]  /*1880*/  LEA R26, R26, UR14, 0x2 ;  /* 0x0000000e1a1a7c11 */ /* 0x000fc4000f8e10ff */
[----:B------:R-:W-:Y:S01]  /*1890*/  LEA R25, R25, UR14, 0x2 ;  /* 0x0000000e19197c11 */ /* 0x000fe2000f8e10ff */
[----:B------:R-:W-:Y:S01]  /*18a0*/  ATOMS.POPC.INC.32 RZ, [R29+URZ] ;  /* 0x000000001dff7f8c */ /* 0x000fe2000d8000ff */
[----:B0-----:R-:W-:Y:S02]  /*18b0*/  SHF.R.U32.HI R27, RZ, UR13, R6 ;  /* 0x0000000dff1b7c19 */ /* 0x001fe40008011606 */
[----:B------:R-:W-:Y:S01]  /*18c0*/  SHF.R.U32.HI R28, RZ, UR13, R5 ;  /* 0x0000000dff1c7c19 */ /* 0x000fe20008011605 */
[----:B------:R0:W-:Y:S01]  /*18d0*/  ATOMS.POPC.INC.32 RZ, [R26+URZ] ;  /* 0x000000001aff7f8c */ /* 0x0001e2000d8000ff */
[-C--:B------:R-:W-:Y:S02]  /*18e0*/  LOP3.LUT R27, R27, R24.reuse, RZ, 0x30, !PT ;  /* 0x000000181b1b7212 */ /* 0x080fe400078e30ff */
[----:B------:R-:W-:Y:S01]  /*18f0*/  LOP3.LUT R28, R28, R24, RZ, 0x30, !PT ;  /* 0x000000181c1c7212 */ /* 0x000fe200078e30ff */
[----:B------:R1:W-:Y:S01]  /*1900*/  ATOMS.POPC.INC.32 RZ, [R25+URZ] ;  /* 0x0000000019ff7f8c */ /* 0x0003e2000d8000ff */
[----:B------:R-:W-:-:S02]  /*1910*/  LEA R27, R27, UR14, 0x2 ;  /* 0x0000000e1b1b7c11 */ /* 0x000fc4000f8e10ff */
[----:B------:R-:W-:Y:S02]  /*1920*/  LEA R28, R28, UR14, 0x2 ;  /* 0x0000000e1c1c7c11 */ /* 0x000fe4000f8e10ff */
[----:B0-----:R-:W-:Y:S01]  /*1930*/  SHF.R.U32.HI R26, RZ, UR13, R4 ;  /* 0x0000000dff1a7c19 */ /* 0x001fe20008011604 */
[----:B------:R0:W-:Y:S01]  /*1940*/  ATOMS.POPC.INC.32 RZ, [R27+URZ] ;  /* 0x000000001bff7f8c */ /* 0x0001e2000d8000ff */
[----:B-1----:R-:W-:Y:S02]  /*1950*/  SHF.R.U32.HI R25, RZ, UR13, R3 ;  /* 0x0000000dff197c19 */ /* 0x002fe40008011603 */
[-C--:B------:R-:W-:Y:S01]  /*1960*/  LOP3.LUT R26, R26, R24.reuse, RZ, 0x30, !PT ;  /* 0x000000181a1a7212 */ /* 0x080fe200078e30ff */
[----:B------:R1:W-:Y:S01]  /*1970*/  ATOMS.POPC.INC.32 RZ, [R28+URZ] ;  /* 0x000000001cff7f8c */ /* 0x0003e2000d8000ff */
[----:B------:R-:W-:Y:S02]  /*1980*/  LOP3.LUT R25, R25, R24, RZ, 0x30, !PT ;  /* 0x0000001819197212 */ /* 0x000fe400078e30ff */
[----:B0-----:R-:W-:-:S02]  /*1990*/  SHF.R.U32.HI R27, RZ, UR13, R7 ;  /* 0x0000000dff1b7c19 */ /* 0x001fc40008011607 */
[----:B------:R-:W-:Y:S02]  /*19a0*/  LEA R29, R25, UR14, 0x2 ;  /* 0x0000000e191d7c11 */ /* 0x000fe4000f8e10ff */
[----:B------:R-:W-:Y:S01]  /*19b0*/  SHF.R.U32.HI R25, RZ, UR13, R2 ;  /* 0x0000000dff197c19 */ /* 0x000fe20008011602 */
[----:B------:R-:W-:Y:S01]  /*19c0*/  UIADD3 UR13, UPT, UPT, UR13, 0x8, URZ ;  /* 0x000000080d0d7890 */ /* 0x000fe2000fffe0ff */
[----:B------:R-:W-:Y:S01]  /*19d0*/  LEA R26, R26, UR14, 0x2 ;  /* 0x0000000e1a1a7c11 */ /* 0x000fe2000f8e10ff */
[----:B------:R1:W-:Y:S01]  /*19e0*/  ATOMS.POPC.INC.32 RZ, [R29+URZ] ;  /* 0x000000001dff7f8c */ /* 0x0003e2000d8000ff */
[-C--:B------:R-:W-:Y:S02]  /*19f0*/  LOP3.LUT R25, R25, R24.reuse, RZ, 0x30, !PT ;  /* 0x0000001819197212 */ /* 0x080fe400078e30ff */
[----:B------:R-:W-:Y:S02]  /*1a00*/  LOP3.LUT R24, R27, R24, RZ, 0x30, !PT ;  /* 0x000000181b187212 */ /* 0x000fe400078e30ff */
[----:B------:R-:W-:-:S02]  /*1a10*/  ISETP.LE.AND P0, PT, R8, UR13, PT ;  /* 0x0000000d08007c0c */ /* 0x000fc4000bf03270 */
[----:B------:R-:W-:Y:S02]  /*1a20*/  LEA R25, R25, UR14, 0x2 ;  /* 0x0000000e19197c11 */ /* 0x000fe4000f8e10ff */
[----:B------:R-:W-:-:S03]  /*1a30*/  LEA R24, R24, UR14, 0x2 ;  /* 0x0000000e18187c11 */ /* 0x000fc6000f8e10ff */
[----:B------:R1:W-:Y:S04]  /*1a40*/  ATOMS.POPC.INC.32 RZ, [R25+URZ] ;  /* 0x0000000019ff7f8c */ /* 0x0003e8000d8000ff */
[----:B------:R1:W-:Y:S04]  /*1a50*/  ATOMS.POPC.INC.32 RZ, [R26+URZ] ;  /* 0x000000001aff7f8c */ /* 0x0003e8000d8000ff */
[----:B------:R1:W-:Y:S01]  /*1a60*/  ATOMS.POPC.INC.32 RZ, [R24+URZ] ;  /* 0x0000000018ff7f8c */ /* 0x0003e2000d8000ff */
[----:B------:R-:W-:Y:S05]  /*1a70*/  @!P0 BRA `(.L_x_781) ;  /* 0xfffffff800e08947 */ /* 0x000fea000383ffff */
.L_x_780:
[----:B------:R-:W-:Y:S05]  /*1a80*/  BRA.U !UP1, `(.L_x_782) ;  /* 0xfffffff1090c7547 */ /* 0x000fea000b83ffff */
.L_x_777:
[----:B------:R-:W-:Y:S01]  /*1a90*/  BAR.SYNC.DEFER_BLOCKING 0x0 ;  /* 0x0000000000007b1d */ /* 0x000fe20000010000 */
[----:B------:R-:W-:-:S05]  /*1aa0*/  ISETP.NE.AND P0, PT, R23, RZ, PT ;  /* 0x000000ff1700720c */ /* 0x000fca0003f05270 */
[----:B------:R-:W-:Y:S08]  /*1ab0*/  BSSY.RECONVERGENT B0, `(.L_x_783) ;  /* 0x0000143000007945 */ /* 0x000ff00003800200 */
[----:B------:R-:W-:Y:S05]  /*1ac0*/  @P0 BRA `(.L_x_784) ;  /* 0x0000001400040947 */ /* 0x000fea0003800000 */
[----:B0123-5:R-:W0:Y:S01]  /*1ad0*/  LDC R2, c[0x0][0x398] ;  /* 0x0000e600ff027b82 */ /* 0x02fe220000000800 */
[----:B------:R-:W-:Y:S01]  /*1ae0*/  UISETP.GE.U32.AND UP0, UPT, UR11, 0x7, UPT ;  /* 0x000000070b00788c */ /* 0x000fe2000bf06070 */
[----:B------:R-:W-:Y:S01]  /*1af0*/  IMAD.MOV.U32 R7, RZ, RZ, RZ ;  /* 0x000000ffff077224 */ /* 0x000fe200078e00ff */
[----:B------:R-:W-:-:S05]  /*1b00*/  UMOV UR5, 0x400 ;  /* 0x0000040000057882 */ /* 0x000fca0000000000 */
[----:B----4-:R-:W0:Y:S08]  /*1b10*/  LDC R3, c[0x0][0x394] ;  /* 0x0000e500ff037b82 */ /* 0x010e300000000800 */
[----:B------:R-:W1:Y:S01]  /*1b20*/  S2UR UR8, SR_CgaCtaId ;  /* 0x00000000000879c3 */ /* 0x000e620000008800 */
[----:B0-----:R-:W-:-:S04]  /*1b30*/  IADD3 R2, PT, PT, R2, 0x7, -R3 ;  /* 0x0000000702027810 */ /* 0x001fc80007ffe803 */
[----:B------:R-:W-:-:S04]  /*1b40*/  SHF.R.S32.HI R3, RZ, 0x1f, R2 ;  /* 0x0000001fff037819 */ /* 0x000fc80000011402 */
[----:B------:R-:W-:Y:S01]  /*1b50*/  LEA.HI R3, R3, R2, RZ, 0x3 ;  /* 0x0000000203037211 */ /* 0x000fe200078f18ff */
[----:B-1----:R-:W-:-:S03]  /*1b60*/  ULEA UR5, UR8, UR5, 0x18 ;  /* 0x0000000508057291 */ /* 0x002fc6000f8ec0ff */
[----:B------:R-:W-:-:S03]  /*1b70*/  SHF.R.S32.HI R8, RZ, 0x3, R3 ;  /* 0x00000003ff087819 */ /* 0x000fc60000011403 */
[----:B------:R-:W-:Y:S02]  /*1b80*/  LEA R5, R0, UR5, 0x2 ;  /* 0x0000000500057c11 */ /* 0x000fe4000f8e10ff */
[----:B------:R-:W-:Y:S01]  /*1b90*/  LOP3.LUT R4, R8, 0xffffff8, RZ, 0xc0, !PT ;  /* 0x0ffffff808047812 */ /* 0x000fe200078ec0ff */
[----:B------:R-:W-:Y:S06]  /*1ba0*/  BRA.U !UP0, `(.L_x_785) ;  /* 0x0000000508387547 */ /* 0x000fec000b800000 */
[----:B------:R-:W0:Y:S01]  /*1bb0*/  LDC.64 R2, c[0x0][0x380] ;  /* 0x0000e000ff027b82 */ /* 0x000e220000000a00 */
[----:B------:R-:W-:-:S07]  /*1bc0*/  IMAD.MOV.U32 R9, RZ, RZ, RZ ;  /* 0x000000ffff097224 */ /* 0x000fce00078e00ff */
.L_x_802:
        /* <DEDUP_REMOVED lines=15> */
.L_x_787:
[----:B------:R-:W-:Y:S05]  /*1cc0*/  BSYNC.RECONVERGENT B1 ;  /* 0x0000000000017941 */ /* 0x000fea0003800200 */
.L_x_786:
        /* <DEDUP_REMOVED lines=13> */
.L_x_789:
[----:B------:R-:W-:Y:S05]  /*1da0*/  BSYNC.RECONVERGENT B1 ;  /* 0x0000000000017941 */ /* 0x000fea0003800200 */
.L_x_788:
[----:B------:R-:W-:Y:S04]  /*1db0*/  BSSY.RECONVERGENT B1, `(.L_x_790) ;  /* 0x0000006000017945 */ /* 0x000fe80003800200 */
[----:B------:R-:W-:Y:S05]  /*1dc0*/  @!P0 BRA `(.L_x_791) ;  /* 0x0000000000108947 */ /* 0x000fea0003800000 */
[----:B01----:R-:W-:-:S04]  /*1dd0*/  IMAD R7, R9, 0x100, R0 ;  /* 0x0000010009077824 */ /* 0x003fc800078e0200 */
[----:B------:R-:W-:-:S04]  /*1de0*/  VIADD R7, R7, 0x200 ;  /* 0x0000020007077836 */ /* 0x000fc80000000000 */
[----:B------:R-:W-:-:S05]  /*1df0*/  IMAD.WIDE.U32 R6, R7, 0x4, R2 ;  /* 0x0000000407067825 */ /* 0x000fca00078e0002 */
[----:B------:R2:W-:Y:S02]  /*1e00*/  REDG.E.ADD.STRONG.GPU desc[UR16][R6.64], R17 ;  /* 0x000000110600798e */ /* 0x0005e4000c12e110 */
.L_x_791:
[----:B------:R-:W-:Y:S05]  /*1e10*/  BSYNC.RECONVERGENT B1 ;  /* 0x0000000000017941 */ /* 0x000fea0003800200 */
.L_x_790:
[----:B------:R-:W-:Y:S04]  /*1e20*/  BSSY.RECONVERGENT B1, `(.L_x_792) ;  /* 0x0000006000017945 */ /* 0x000fe80003800200 */
[----:B------:R-:W-:Y:S05]  /*1e30*/  @!P1 BRA `(.L_x_793) ;  /* 0x0000000000109947 */ /* 0x000fea0003800000 */
[----:B012---:R-:W-:-:S04]  /*1e40*/  IMAD R7, R9, 0x100, R0 ;  /* 0x0000010009077824 */ /* 0x007fc800078e0200 */
[----:B------:R-:W-:-:S04]  /*1e50*/  VIADD R7, R7, 0x300 ;  /* 0x0000030007077836 */ /* 0x000fc80000000000 */
[----:B------:R-:W-:-:S05]  /*1e60*/  IMAD.WIDE.U32 R6, R7, 0x4, R2 ;  /* 0x0000000407067825 */ /* 0x000fca00078e0002 */
[----:B------:R3:W-:Y:S02]  /*1e70*/  REDG.E.ADD.STRONG.GPU desc[UR16][R6.64], R15 ;  /* 0x0000000f0600798e */ /* 0x0007e4000c12e110 */
.L_x_793:
[----:B------:R-:W-:Y:S05]  /*1e80*/  BSYNC.RECONVERGENT B1 ;  /* 0x0000000000017941 */ /* 0x000fea0003800200 */
.L_x_792:
[----:B------:R-:W-:Y:S04]  /*1e90*/  BSSY.RECONVERGENT B1, `(.L_x_794) ;  /* 0x0000006000017945 */ /* 0x000fe80003800200 */
[----:B------:R-:W-:Y:S05]  /*1ea0*/  @!P2 BRA `(.L_x_795) ;  /* 0x000000000010a947 */ /* 0x000fea0003800000 */
[----:B0123--:R-:W-:-:S04]  /*1eb0*/  IMAD R7, R9, 0x100, R0 ;  /* 0x0000010009077824 */ /* 0x00ffc800078e0200 */
[----:B------:R-:W-:-:S04]  /*1ec0*/  VIADD R7, R7, 0x400 ;  /* 0x0000040007077836 */ /* 0x000fc80000000000 */
[----:B------:R-:W-:-:S05]  /*1ed0*/  IMAD.WIDE.U32 R6, R7, 0x4, R2 ;  /* 0x0000000407067825 */ /* 0x000fca00078e0002 */
[----:B------:R4:W-:Y:S02]  /*1ee0*/  REDG.E.ADD.STRONG.GPU desc[UR16][R6.64], R13 ;  /* 0x0000000d0600798e */ /* 0x0009e4000c12e110 */
.L_x_795:
[----:B------:R-:W-:Y:S05]  /*1ef0*/  BSYNC.RECONVERGENT B1 ;  /* 0x0000000000017941 */ /* 0x000fea0003800200 */
.L_x_794:
[----:B------:R-:W-:Y:S04]  /*1f00*/  BSSY.RECONVERGENT B1, `(.L_x_796) ;  /* 0x0000006000017945 */ /* 0x000fe80003800200 */
[----:B------:R-:W-:Y:S05]  /*1f10*/  @!P3 BRA `(.L_x_797) ;  /* 0x000000000010b947 */ /* 0x000fea0003800000 */
[----:B01234-:R-:W-:-:S04]  /*1f20*/  IMAD R7, R9, 0x100, R0 ;  /* 0x0000010009077824 */ /* 0x01ffc800078e0200 */
[----:B------:R-:W-:-:S04]  /*1f30*/  VIADD R7, R7, 0x500 ;  /* 0x0000050007077836 */ /* 0x000fc80000000000 */
[----:B------:R-:W-:-:S05]  /*1f40*/  IMAD.WIDE.U32 R6, R7, 0x4, R2 ;  /* 0x0000000407067825 */ /* 0x000fca00078e0002 */
[----:B------:R0:W-:Y:S02]  /*1f50*/  REDG.E.ADD.STRONG.GPU desc[UR16][R6.64], R12 ;  /* 0x0000000c0600798e */ /* 0x0001e4000c12e110 */
.L_x_797:
[----:B------:R-:W-:Y:S05]  /*1f60*/  BSYNC.RECONVERGENT B1 ;  /* 0x0000000000017941 */ /* 0x000fea0003800200 */
.L_x_796:
[----:B------:R-:W-:Y:S04]  /*1f70*/  BSSY.RECONVERGENT B1, `(.L_x_798) ;  /* 0x0000006000017945 */ /* 0x000fe80003800200 */
[----:B------:R-:W-:Y:S05]  /*1f80*/  @!P4 BRA `(.L_x_799) ;  /* 0x000000000010c947 */ /* 0x000fea0003800000 */
[----:B01234-:R-:W-:-:S04]  /*1f90*/  IMAD R7, R9, 0x100, R0 ;  /* 0x0000010009077824 */ /* 0x01ffc800078e0200 */
[----:B------:R-:W-:-:S04]  /*1fa0*/  VIADD R7, R7, 0x600 ;  /* 0x0000060007077836 */ /* 0x000fc80000000000 */
[----:B------:R-:W-:-:S05]  /*1fb0*/  IMAD.WIDE.U32 R6, R7, 0x4, R2 ;  /* 0x0000000407067825 */ /* 0x000fca00078e0002 */
[----:B------:R0:W-:Y:S02]  /*1fc0*/  REDG.E.ADD.STRONG.GPU desc[UR16][R6.64], R11 ;  /* 0x0000000b0600798e */ /* 0x0001e4000c12e110 */
.L_x_799:
[----:B------:R-:W-:Y:S05]  /*1fd0*/  BSYNC.RECONVERGENT B1 ;  /* 0x0000000000017941 */ /* 0x000fea0003800200 */
.L_x_798:
[----:B------:R-:W-:Y:S04]  /*1fe0*/  BSSY.RECONVERGENT B1, `(.L_x_800) ;  /* 0x0000006000017945 */ /* 0x000fe80003800200 */
[----:B------:R-:W-:Y:S05]  /*1ff0*/  @!P5 BRA `(.L_x_801) ;  /* 0x000000000010d947 */ /* 0x000fea0003800000 */
[----:B01234-:R-:W-:-:S04]  /*2000*/  IMAD R7, R9, 0x100, R0 ;  /* 0x0000010009077824 */ /* 0x01ffc800078e0200 */
[----:B------:R-:W-:-:S04]  /*2010*/  VIADD R7, R7, 0x700 ;  /* 0x0000070007077836 */ /* 0x000fc80000000000 */
[----:B------:R-:W-:-:S05]  /*2020*/  IMAD.WIDE.U32 R6, R7, 0x4, R2 ;  /* 0x0000000407067825 */ /* 0x000fca00078e0002 */
[----:B------:R0:W-:Y:S02]  /*2030*/  REDG.E.ADD.STRONG.GPU desc[UR16][R6.64], R10 ;  /* 0x0000000a0600798e */ /* 0x0001e4000c12e110 */
.L_x_801:
[----:B------:R-:W-:Y:S05]  /*2040*/  BSYNC.RECONVERGENT B1 ;  /* 0x0000000000017941 */ /* 0x000fea0003800200 */
.L_x_800:
[----:B------:R-:W-:-:S05]  /*2050*/  VIADD R9, R9, 0x8 ;  /* 0x0000000809097836 */ /* 0x000fca0000000000 */
[----:B------:R-:W-:-:S13]  /*2060*/  ISETP.NE.AND P0, PT, R9, R4, PT ;  /* 0x000000040900720c */ /* 0x000fda0003f05270 */
[----:B------:R-:W-:Y:S05]  /*2070*/  @P0 BRA `(.L_x_802) ;  /* 0xfffffff800d40947 */ /* 0x000fea000383ffff */
[----:B01234-:R-:W-:-:S07]  /*2080*/  IMAD.MOV.U32 R7, RZ, RZ, R4 ;  /* 0x000000ffff077224 */ /* 0x01ffce00078e0004 */
.L_x_785:
[----:B------:R-:W-:Y:S02]  /*2090*/  UISETP.NE.AND UP0, UPT, UR12, URZ, UPT ;  /* 0x000000ff0c00728c */ /* 0x000fe4000bf05270 */
[----:B------:R-:W-:Y:S01]  /*20a0*/  IMAD.U32 R6, RZ, RZ, UR12 ;  /* 0x0000000cff067e24 */ /* 0x000fe2000f8e00ff */
[----:B------:R-:W-:Y:S01]  /*20b0*/  LOP3.LUT R2, R8, 0x1, RZ, 0xc0, !PT ;  /* 0x0000000108027812 */ /* 0x000fe200078ec0ff */
[----:B------:R-:W-:Y:S02]  /*20c0*/  IMAD.U32 R3, RZ, RZ, UR7 ;  /* 0x00000007ff037e24 */ /* 0x000fe4000f8e00ff */
[----:B------:R-:W-:Y:S02]  /*20d0*/  VIADD R6, R6, 0xffffffff ;  /* 0xffffffff06067836 */ /* 0x000fe40000000000 */
[----:B------:R-:W-:Y:S01]  /*20e0*/  VIADD R3, R3, 0xffffffff ;  /* 0xffffffff03037836 */ /* 0x000fe20000000000 */
[----:B------:R-:W-:Y:S06]  /*20f0*/  BRA.U !UP0, `(.L_x_803) ;  /* 0x0000000508407547 */ /* 0x000fec000b800000 */
        /* <DEDUP_REMOVED lines=17> */
.L_x_806:
[----:B------:R-:W-:Y:S05]  /*2210*/  BSYNC.RECONVERGENT B1 ;  /* 0x0000000000017941 */ /* 0x000fea0003800200 */
.L_x_805:
[----:B------:R-:W-:Y:S04]  /*2220*/  BSSY.RECONVERGENT B1, `(.L_x_807) ;  /* 0x0000007000017945 */ /* 0x000fe80003800200 */
[----:B------:R-:W-:Y:S05]  /*2230*/  @!P1 BRA `(.L_x_808) ;  /* 0x0000000000149947 */ /* 0x000fea0003800000 */
[----:B0-----:R-:W0:Y:S01]  /*2240*/  LDC.64 R10, c[0x0][0x380] ;  /* 0x0000e000ff0a7b82 */ /* 0x001e220000000a00 */
[----:B------:R-:W-:-:S04]  /*2250*/  IMAD R13, R7, 0x100, R0 ;  /* 0x00000100070d7824 */ /* 0x000fc800078e0200 */
[----:B------:R-:W-:-:S04]  /*2260*/  VIADD R13, R13, 0x100 ;  /* 0x000001000d0d7836 */ /* 0x000fc80000000000 */
[----:B0-----:R-:W-:-:S05]  /*2270*/  IMAD.WIDE.U32 R10, R13, 0x4, R10 ;  /* 0x000000040d0a7825 */ /* 0x001fca00078e000a */
[----:B------:R1:W-:Y:S02]  /*2280*/  REDG.E.ADD.STRONG.GPU desc[UR16][R10.64], R17 ;  /* 0x000000110a00798e */ /* 0x0003e4000c12e110 */
.L_x_808:
[----:B------:R-:W-:Y:S05]  /*2290*/  BSYNC.RECONVERGENT B1 ;  /* 0x0000000000017941 */ /* 0x000fea0003800200 */
.L_x_807:
[----:B------:R-:W-:Y:S04]  /*22a0*/  BSSY.RECONVERGENT B1, `(.L_x_809) ;  /* 0x0000007000017945 */ /* 0x000fe80003800200 */
[----:B------:R-:W-:Y:S05]  /*22b0*/  @!P2 BRA `(.L_x_810) ;  /* 0x000000000014a947 */ /* 0x000fea0003800000 */
[----:B01----:R-:W0:Y:S01]  /*22c0*/  LDC.64 R10, c[0x0][0x380] ;  /* 0x0000e000ff0a7b82 */ /* 0x003e220000000a00 */
[----:B------:R-:W-:-:S04]  /*22d0*/  IMAD R13, R7, 0x100, R0 ;  /* 0x00000100070d7824 */ /* 0x000fc800078e0200 */
[----:B------:R-:W-:-:S04]  /*22e0*/  VIADD R13, R13, 0x200 ;  /* 0x000002000d0d7836 */ /* 0x000fc80000000000 */
[----:B0-----:R-:W-:-:S05]  /*22f0*/  IMAD.WIDE.U32 R10, R13, 0x4, R10 ;  /* 0x000000040d0a7825 */ /* 0x001fca00078e000a */
[----:B------:R2:W-:Y:S02]  /*2300*/  REDG.E.ADD.STRONG.GPU desc[UR16][R10.64], R9 ;  /* 0x000000090a00798e */ /* 0x0005e4000c12e110 */
.L_x_810:
[----:B------:R-:W-:Y:S05]  /*2310*/  BSYNC.RECONVERGENT B1 ;  /* 0x0000000000017941 */ /* 0x000fea0003800200 */
.L_x_809:
[----:B------:R-:W-:Y:S04]  /*2320*/  BSSY.RECONVERGENT B1, `(.L_x_811) ;  /* 0x0000007000017945 */ /* 0x000fe80003800200 */
[----:B------:R-:W-:Y:S05]  /*2330*/  @!P3 BRA `(.L_x_812) ;  /* 0x000000000014b947 */ /* 0x000fea0003800000 */
[----:B012---:R-:W0:Y:S01]  /*2340*/  LDC.64 R10, c[0x0][0x380] ;  /* 0x0000e000ff0a7b82 */ /* 0x007e220000000a00 */
[----:B------:R-:W-:-:S04]  /*2350*/  IMAD R9, R7, 0x100, R0 ;  /* 0x0000010007097824 */ /* 0x000fc800078e0200 */
[----:B------:R-:W-:-:S04]  /*2360*/  VIADD R9, R9, 0x300 ;  /* 0x0000030009097836 */ /* 0x000fc80000000000 */
[----:B0-----:R-:W-:-:S05]  /*2370*/  IMAD.WIDE.U32 R10, R9, 0x4, R10 ;  /* 0x00000004090a7825 */ /* 0x001fca00078e000a */
[----:B------:R3:W-:Y:S02]  /*2380*/  REDG.E.ADD.STRONG.GPU desc[UR16][R10.64], R8 ;  /* 0x000000080a00798e */ /* 0x0007e4000c12e110 */
.L_x_812:
[----:B------:R-:W-:Y:S05]  /*2390*/  BSYNC.RECONVERGENT B1 ;  /* 0x0000000000017941 */ /* 0x000fea0003800200 */
.L_x_811:
[----:B------:R-:W-:-:S07]  /*23a0*/  VIADD R7, R7, 0x4 ;  /* 0x0000000407077836 */ /* 0x000fce0000000000 */
.L_x_804:
[----:B------:R-:W-:Y:S01]  /*23b0*/  UISETP.NE.AND UP0, UPT, UR7, URZ, UPT ;  /* 0x000000ff0700728c */ /* 0x000fe2000bf05270 */
[----:B------:R-:W-:Y:S08]  /*23c0*/  BSSY.RECONVERGENT B1, `(.L_x_803) ;  /* 0x0000023000017945 */ /* 0x000ff00003800200 */
[----:B------:R-:W-:Y:S05]  /*23d0*/  BRA.U !UP0, `(.L_x_813) ;  /* 0x0000000108847547 */ /* 0x000fea000b800000 */
[----:B------:R-:W-:-:S13]  /*23e0*/  ISETP.NE.AND P0, PT, R3, RZ, PT ;  /* 0x000000ff0300720c */ /* 0x000fda0003f05270 */
[----:B------:R-:W-:Y:S05]  /*23f0*/  @!P0 BRA `(.L_x_814) ;  /* 0x0000000000548947 */ /* 0x000fea0003800000 */
[----:B---3--:R-:W-:Y:S01]  /*2400*/  IMAD R8, R7, 0x400, R5 ;  /* 0x0000040007087824 */ /* 0x008fe200078e0205 */
[----:B------:R-:W-:Y:S04]  /*2410*/  BSSY.RECONVERGENT B2, `(.L_x_815) ;  /* 0x000000a000027945 */ /* 0x000fe80003800200 */
[----:B012---:R-:W0:Y:S04]  /*2420*/  LDS R11, [R8] ;  /* 0x00000000080b7984 */ /* 0x007e280000000800 */
        /* <DEDUP_REMOVED lines=8> */
.L_x_816:
[----:B------:R-:W-:Y:S05]  /*24b0*/  BSYNC.RECONVERGENT B2 ;  /* 0x0000000000027941 */ /* 0x000fea0003800200 */
.L_x_815:
[----:B------:R-:W-:Y:S04]  /*24c0*/  BSSY.RECONVERGENT B2, `(.L_x_817) ;  /* 0x0000007000027945 */ /* 0x000fe80003800200 */
[----:B------:R-:W-:Y:S05]  /*24d0*/  @!P1 BRA `(.L_x_818) ;  /* 0x0000000000149947 */ /* 0x000fea0003800000 */
[----:B0-----:R-:W0:Y:S01]  /*24e0*/  LDC.64 R8, c[0x0][0x380] ;  /* 0x0000e000ff087b82 */ /* 0x001e220000000a00 */
[----:B------:R-:W-:-:S04]  /*24f0*/  IMAD R10, R7, 0x100, R0 ;  /* 0x00000100070a7824 */ /* 0x000fc800078e0200 */
[----:B------:R-:W-:-:S04]  /*2500*/  VIADD R11, R10, 0x100 ;  /* 0x000001000a0b7836 */ /* 0x000fc80000000000 */
[----:B0-----:R-:W-:-:S05]  /*2510*/  IMAD.WIDE.U32 R8, R11, 0x4, R8 ;  /* 0x000000040b087825 */ /* 0x001fca00078e0008 */
[----:B------:R1:W-:Y:S02]  /*2520*/  REDG.E.ADD.STRONG.GPU desc[UR16][R8.64], R13 ;  /* 0x0000000d0800798e */ /* 0x0003e4000c12e110 */
.L_x_818:
[----:B------:R-:W-:Y:S05]  /*2530*/  BSYNC.RECONVERGENT B2 ;  /* 0x0000000000027941 */ /* 0x000fea0003800200 */
.L_x_817:
[----:B------:R-:W-:-:S07]  /*2540*/  VIADD R7, R7, 0x2 ;  /* 0x0000000207077836 */ /* 0x000fce0000000000 */
.L_x_814:
[----:B------:R-:W-:-:S13]  /*2550*/  ISETP.NE.AND P0, PT, R2, RZ, PT ;  /* 0x000000ff0200720c */ /* 0x000fda0003f05270 */
[----:B------:R-:W-:Y:S05]  /*2560*/  @!P0 BRA `(.L_x_813) ;  /* 0x0000000000208947 */ /* 0x000fea0003800000 */
[----:B01-3--:R-:W-:-:S05]  /*2570*/  IMAD R8, R7, 0x400, R5 ;  /* 0x0000040007087824 */ /* 0x00bfca00078e0205 */
[----:B--2---:R-:W0:Y:S02]  /*2580*/  LDS R11, [R8] ;  /* 0x00000000080b7984 */ /* 0x004e240000000800 */
[----:B0-----:R-:W-:-:S13]  /*2590*/  ISETP.NE.AND P0, PT, R11, RZ, PT ;  /* 0x000000ff0b00720c */ /* 0x001fda0003f05270 */
[----:B------:R-:W-:Y:S05]  /*25a0*/  @!P0 BRA `(.L_x_813) ;  /* 0x0000000000108947 */ /* 0x000fea0003800000 */
[----:B------:R-:W0:Y:S01]  /*25b0*/  LDC.64 R8, c[0x0][0x380] ;  /* 0x0000e000ff087b82 */ /* 0x000e220000000a00 */
[----:B------:R-:W-:-:S04]  /*25c0*/  IMAD R7, R7, 0x100, R0 ;  /* 0x0000010007077824 */ /* 0x000fc800078e0200 */
[----:B0-----:R-:W-:-:S05]  /*25d0*/  IMAD.WIDE.U32 R8, R7, 0x4, R8 ;  /* 0x0000000407087825 */ /* 0x001fca00078e0008 */
[----:B------:R4:W-:Y:S02]  /*25e0*/  REDG.E.ADD.STRONG.GPU desc[UR16][R8.64], R11 ;  /* 0x0000000b0800798e */ /* 0x0009e4000c12e110 */
.L_x_813:
[----:B------:R-:W-:Y:S05]  /*25f0*/  BSYNC.RECONVERGENT B1 ;  /* 0x0000000000017941 */ /* 0x000fea0003800200 */
.L_x_803:
[----:B------:R-:W-:-:S13]  /*2600*/  ISETP.GT.U32.AND P0, PT, R0, 0x7f, PT ;  /* 0x0000007f0000780c */ /* 0x000fda0003f04070 */
[----:B------:R-:W-:Y:S05]  /*2610*/  @P0 BRA `(.L_x_784) ;  /* 0x0000000800300947 */ /* 0x000fea0003800000 */
[----:B------:R-:W-:Y:S01]  /*2620*/  UISETP.GE.U32.AND UP0, UPT, UR11, 0x7, UPT ;  /* 0x000000070b00788c */ /* 0x000fe2000bf06070 */
[----:B------:R-:W-:-:S08]  /*2630*/  IMAD.MOV.U32 R7, RZ, RZ, RZ ;  /* 0x000000ffff077224 */ /* 0x000fd000078e00ff */
[----:B------:R-:W-:Y:S05]  /*2640*/  BRA.U !UP0, `(.L_x_819) ;  /* 0x0000000108e47547 */ /* 0x000fea000b800000 */
[----:B01234-:R-:W0:Y:S01]  /*2650*/  LDC.64 R8, c[0x0][0x380] ;  /* 0x0000e000ff087b82 */ /* 0x01fe220000000a00 */
[----:B------:R-:W-:-:S07]  /*2660*/  IMAD.MOV.U32 R7, RZ, RZ, RZ ;  /* 0x000000ffff077224 */ /* 0x000fce00078e00ff */
.L_x_836:
        /* <DEDUP_REMOVED lines=17> */
.L_x_821:
[----:B------:R-:W-:Y:S05]  /*2780*/  BSYNC.RECONVERGENT B1 ;  /* 0x0000000000017941 */ /* 0x000fea0003800200 */
.L_x_820:
[----:B------:R-:W-:Y:S04]  /*2790*/  BSSY.RECONVERGENT B1, `(.L_x_822) ;  /* 0x0000003000017945 */ /* 0x000fe80003800200 */
[----:B------:R-:W-:Y:S05]  /*27a0*/  @!P1 BRA `(.L_x_823) ;  /* 0x0000000000049947 */ /* 0x000fea0003800000 */
[----:B------:R1:W-:Y:S02]  /*27b0*/  REDG.E.ADD.STRONG.GPU desc[UR16][R10.64+0x600], R15 ;  /* 0x0006000f0a00798e */ /* 0x0003e4000c12e110 */
.L_x_823:
[----:B------:R-:W-:Y:S05]  /*27c0*/  BSYNC.RECONVERGENT B1 ;  /* 0x0000000000017941 */ /* 0x000fea0003800200 */
.L_x_822:
        /* <DEDUP_REMOVED lines=10> */
.L_x_825:
[----:B------:R-:W-:Y:S05]  /*2870*/  BSYNC.RECONVERGENT B1 ;  /* 0x0000000000017941 */ /* 0x000fea0003800200 */
.L_x_824:
[----:B------:R-:W-:Y:S04]  /*2880*/  BSSY.RECONVERGENT B1, `(.L_x_826) ;  /* 0x0000003000017945 */ /* 0x000fe80003800200 */
[----:B------:R-:W-:Y:S05]  /*2890*/  @!P1 BRA `(.L_x_827) ;  /* 0x0000000000049947 */ /* 0x000fea0003800000 */
[----:B------:R3:W-:Y:S02]  /*28a0*/  REDG.E.ADD.STRONG.GPU desc[UR16][R10.64+0xe00], R19 ;  /* 0x000e00130a00798e */ /* 0x0007e4000c12e110 */
.L_x_827:
[----:B------:R-:W-:Y:S05]  /*28b0*/  BSYNC.RECONVERGENT B1 ;  /* 0x0000000000017941 */ /* 0x000fea0003800200 */
.L_x_826:
[----:B------:R-:W-:Y:S04]  /*28c0*/  BSSY.RECONVERGENT B1, `(.L_x_828) ;  /* 0x0000003000017945 */ /* 0x000fe80003800200 */
[----:B------:R-:W-:Y:S05]  /*28d0*/  @!P2 BRA `(.L_x_829) ;  /* 0x000000000004a947 */ /* 0x000fea0003800000 */
[----:B------:R4:W-:Y:S02]  /*28e0*/  REDG.E.ADD.STRONG.GPU desc[UR16][R10.64+0x1200], R25 ;  /* 0x001200190a00798e */ /* 0x0009e4000c12e110 */
.L_x_829:
[----:B------:R-:W-:Y:S05]  /*28f0*/  BSYNC.RECONVERGENT B1 ;  /* 0x0000000000017941 */ /* 0x000fea0003800200 */
.L_x_828:
[----:B------:R-:W-:Y:S04]  /*2900*/  BSSY.RECONVERGENT B1, `(.L_x_830) ;  /* 0x0000003000017945 */ /* 0x000fe80003800200 */
[----:B------:R-:W-:Y:S05]  /*2910*/  @!P3 BRA `(.L_x_831) ;  /* 0x000000000004b947 */ /* 0x000fea0003800000 */
[----:B------:R0:W-:Y:S02]  /*2920*/  REDG.E.ADD.STRONG.GPU desc[UR16][R10.64+0x1600], R27 ;  /* 0x0016001b0a00798e */ /* 0x0001e4000c12e110 */
.L_x_831:
[----:B------:R-:W-:Y:S05]  /*2930*/  BSYNC.RECONVERGENT B1 ;  /* 0x0000000000017941 */ /* 0x000fea0003800200 */
.L_x_830:
[----:B------:R-:W-:Y:S04]  /*2940*/  BSSY.RECONVERGENT B1, `(.L_x_832) ;  /* 0x0000003000017945 */ /* 0x000fe80003800200 */
[----:B------:R-:W-:Y:S05]  /*2950*/  @!P4 BRA `(.L_x_833) ;  /* 0x000000000004c947 */ /* 0x000fea0003800000 */
[----:B------:R0:W-:Y:S02]  /*2960*/  REDG.E.ADD.STRONG.GPU desc[UR16][R10.64+0x1a00], R29 ;  /* 0x001a001d0a00798e */ /* 0x0001e4000c12e110 */
.L_x_833:
[----:B------:R-:W-:Y:S05]  /*2970*/  BSYNC.RECONVERGENT B1 ;  /* 0x0000000000017941 */ /* 0x000fea0003800200 */
.L_x_832:
[----:B------:R-:W-:Y:S04]  /*2980*/  BSSY.RECONVERGENT B1, `(.L_x_834) ;  /* 0x0000003000017945 */ /* 0x000fe80003800200 */
[----:B------:R-:W-:Y:S05]  /*2990*/  @!P5 BRA `(.L_x_835) ;  /* 0x000000000004d947 */ /* 0x000fea0003800000 */
[----:B------:R0:W-:Y:S02]  /*29a0*/  REDG.E.ADD.STRONG.GPU desc[UR16][R10.64+0x1e00], R14 ;  /* 0x001e000e0a00798e */ /* 0x0001e4000c12e110 */
.L_x_835:
[----:B------:R-:W-:Y:S05]  /*29b0*/  BSYNC.RECONVERGENT B1 ;  /* 0x0000000000017941 */ /* 0x000fea0003800200 */
.L_x_834:
[----:B------:R-:W-:Y:S05]  /*29c0*/  @P0 BRA `(.L_x_836) ;  /* 0xfffffffc00280947 */ /* 0x000fea000383ffff */
[----:B------:R-:W-:-:S07]  /*29d0*/  IMAD.MOV.U32 R7, RZ, RZ, R4 ;  /* 0x000000ffff077224 */ /* 0x000fce00078e0004 */
.L_x_819:
[----:B------:R-:W-:-:S09]  /*29e0*/  UISETP.NE.AND UP0, UPT, UR12, URZ, UPT ;  /* 0x000000ff0c00728c */ /* 0x000fd2000bf05270 */
[----:B------:R-:W-:Y:S05]  /*29f0*/  BRA.U !UP0, `(.L_x_784) ;  /* 0x0000000508387547 */ /* 0x000fea000b800000 */
[----:B------:R-:W-:-:S13]  /*2a00*/  ISETP.GE.U32.AND P0, PT, R6, 0x3, PT ;  /* 0x000000030600780c */ /* 0x000fda0003f06070 */
[----:B------:R-:W-:Y:S05]  /*2a10*/  @!P0 BRA `(.L_x_837) ;  /* 0x0000000000a48947 */ /* 0x000fea0003800000 */
[----:B01-34-:R-:W-:Y:S01]  /*2a20*/  IMAD R8, R7, 0x400, R5 ;  /* 0x0000040007087824 */ /* 0x01bfe200078e0205 */
[----:B------:R-:W-:Y:S04]  /*2a30*/  BSSY.RECONVERGENT B1, `(.L_x_838) ;  /* 0x000000e000017945 */ /* 0x000fe80003800200 */
[----:B------:R-:W0:Y:S04]  /*2a40*/  LDS R13, [R8+0x200] ;  /* 0x00020000080d7984 */ /* 0x000e280000000800 */
[----:B------:R-:W1:Y:S04]  /*2a50*/  LDS R15, [R8+0x600] ;  /* 0x00060000080f7984 */ /* 0x000e680000000800 */
[----:B------:R-:W3:Y:S04]  /*2a60*/  LDS R6, [R8+0xa00] ;  /* 0x000a000008067984 */ /* 0x000ee80000000800 */
[----:B------:R-:W4:Y:S01]  /*2a70*/  LDS R4, [R8+0xe00] ;  /* 0x000e000008047984 */ /* 0x000f220000000800 */
[----:B0-----:R-:W-:-:S02]  /*2a80*/  ISETP.NE.AND P0, PT, R13, RZ, PT ;  /* 0x000000ff0d00720c */ /* 0x001fc40003f05270 */
[----:B-1----:R-:W-:Y:S02]  /*2a90*/  ISETP.NE.AND P1, PT, R15, RZ, PT ;  /* 0x000000ff0f00720c */ /* 0x002fe40003f25270 */
[----:B---3--:R-:W-:Y:S02]  /*2aa0*/  ISETP.NE.AND P2, PT, R6, RZ, PT ;  /* 0x000000ff0600720c */ /* 0x008fe40003f45270 */
[----:B----4-:R-:W-:-:S07]  /*2ab0*/  ISETP.NE.AND P3, PT, R4, RZ, PT ;  /* 0x000000ff0400720c */ /* 0x010fce0003f65270 */
[----:B------:R-:W-:Y:S06]  /*2ac0*/  @!P0 BRA `(.L_x_839) ;  /* 0x0000000000108947 */ /* 0x000fec0003800000 */
[----:B--2---:R-:W0:Y:S01]  /*2ad0*/  LDC.64 R8, c[0x0][0x380] ;  /* 0x0000e000ff087b82 */ /* 0x004e220000000a00 */
[----:B------:R-:W-:-:S04]  /*2ae0*/  IMAD R11, R7, 0x100, R0 ;  /* 0x00000100070b7824 */ /* 0x000fc800078e0200 */
[----:B0-----:R-:W-:-:S05]  /*2af0*/  IMAD.WIDE.U32 R8, R11, 0x4, R8 ;  /* 0x000000040b087825 */ /* 0x001fca00078e0008 */
[----:B------:R0:W-:Y:S02]  /*2b00*/  REDG.E.ADD.STRONG.GPU desc[UR16][R8.64+0x200], R13 ;  /* 0x0002000d0800798e */ /* 0x0001e4000c12e110 */
.L_x_839:
[----:B------:R-:W-:Y:S05]  /*2b10*/  BSYNC.RECONVERGENT B1 ;  /* 0x0000000000017941 */ /* 0x000fea0003800200 */
.L_x_838:
[----:B------:R-:W-:Y:S04]  /*2b20*/  BSSY.RECONVERGENT B1, `(.L_x_840) ;  /* 0x0000007000017945 */ /* 0x000fe80003800200 */
[----:B------:R-:W-:Y:S05]  /*2b30*/  @!P1 BRA `(.L_x_841) ;  /* 0x0000000000149947 */ /* 0x000fea0003800000 */
[----:B0-2---:R-:W0:Y:S01]  /*2b40*/  LDC.64 R8, c[0x0][0x380] ;  /* 0x0000e000ff087b82 */ /* 0x005e220000000a00 */
[----:B------:R-:W-:-:S04]  /*2b50*/  IMAD R11, R7, 0x100, R0 ;  /* 0x00000100070b7824 */ /* 0x000fc800078e0200 */
[----:B------:R-:W-:-:S04]  /*2b60*/  VIADD R11, R11, 0x100 ;  /* 0x000001000b0b7836 */ /* 0x000fc80000000000 */
[----:B0-----:R-:W-:-:S05]  /*2b70*/  IMAD.WIDE.U32 R8, R11, 0x4, R8 ;  /* 0x000000040b087825 */ /* 0x001fca00078e0008 */
[----:B------:R1:W-:Y:S02]  /*2b80*/  REDG.E.ADD.STRONG.GPU desc[UR16][R8.64+0x200], R15 ;  /* 0x0002000f0800798e */ /* 0x0003e4000c12e110 */
.L_x_841:
[----:B------:R-:W-:Y:S05]  /*2b90*/  BSYNC.RECONVERGENT B1 ;  /* 0x0000000000017941 */ /* 0x000fea0003800200 */
.L_x_840:
[----:B------:R-:W-:Y:S04]  /*2ba0*/  BSSY.RECONVERGENT B1, `(.L_x_842) ;  /* 0x0000007000017945 */ /* 0x000fe80003800200 */
[----:B------:R-:W-:Y:S05]  /*2bb0*/  @!P2 BRA `(.L_x_843) ;  /* 0x000000000014a947 */ /* 0x000fea0003800000 */
[----:B012---:R-:W0:Y:S01]  /*2bc0*/  LDC.64 R8, c[0x0][0x380] ;  /* 0x0000e000ff087b82 */ /* 0x007e220000000a00 */
[----:B------:R-:W-:-:S04]  /*2bd0*/  IMAD R11, R7, 0x100, R0 ;  /* 0x00000100070b7824 */ /* 0x000fc800078e0200 */
[----:B------:R-:W-:-:S04]  /*2be0*/  VIADD R11, R11, 0x200 ;  /* 0x000002000b0b7836 */ /* 0x000fc80000000000 */
[----:B0-----:R-:W-:-:S05]  /*2bf0*/  IMAD.WIDE.U32 R8, R11, 0x4, R8 ;  /* 0x000000040b087825 */ /* 0x001fca00078e0008 */
[----:B------:R3:W-:Y:S02]  /*2c00*/  REDG.E.ADD.STRONG.GPU desc[UR16][R8.64+0x200], R6 ;  /* 0x000200060800798e */ /* 0x0007e4000c12e110 */
.L_x_843:
[----:B------:R-:W-:Y:S05]  /*2c10*/  BSYNC.RECONVERGENT B1 ;  /* 0x0000000000017941 */ /* 0x000fea0003800200 */
.L_x_842:
[----:B------:R-:W-:Y:S04]  /*2c20*/  BSSY.RECONVERGENT B1, `(.L_x_844) ;  /* 0x0000007000017945 */ /* 0x000fe80003800200 */
[----:B------:R-:W-:Y:S05]  /*2c30*/  @!P3 BRA `(.L_x_845) ;  /* 0x000000000014b947 */ /* 0x000fea0003800000 */
[----:B0123--:R-:W0:Y:S01]  /*2c40*/  LDC.64 R8, c[0x0][0x380] ;  /* 0x0000e000ff087b82 */ /* 0x00fe220000000a00 */
[----:B------:R-:W-:-:S04]  /*2c50*/  IMAD R11, R7, 0x100, R0 ;  /* 0x00000100070b7824 */ /* 0x000fc800078e0200 */
[----:B------:R-:W-:-:S04]  /*2c60*/  VIADD R11, R11, 0x300 ;  /* 0x000003000b0b7836 */ /* 0x000fc80000000000 */
[----:B0-----:R-:W-:-:S05]  /*2c70*/  IMAD.WIDE.U32 R8, R11, 0x4, R8 ;  /* 0x000000040b087825 */ /* 0x001fca00078e0008 */
[----:B------:R4:W-:Y:S02]  /*2c80*/  REDG.E.ADD.STRONG.GPU desc[UR16][R8.64+0x200], R4 ;  /* 0x000200040800798e */ /* 0x0009e4000c12e110 */
.L_x_845:
[----:B------:R-:W-:Y:S05]  /*2c90*/  BSYNC.RECONVERGENT B1 ;  /* 0x0000000000017941 */ /* 0x000fea0003800200 */
.L_x_844:
[----:B------:R-:W-:-:S07]  /*2ca0*/  VIADD R7, R7, 0x4 ;  /* 0x0000000407077836 */ /* 0x000fce0000000000 */
.L_x_837:
[----:B------:R-:W-:-:S09]  /*2cb0*/  UISETP.NE.AND UP0, UPT, UR7, URZ, UPT ;  /* 0x000000ff0700728c */ /* 0x000fd2000bf05270 */
[----:B------:R-:W-:Y:S05]  /*2cc0*/  BRA.U !UP0, `(.L_x_784) ;  /* 0x0000000108847547 */ /* 0x000fea000b800000 */
[----:B------:R-:W-:-:S13]  /*2cd0*/  ISETP.NE.AND P0, PT, R3, RZ, PT ;  /* 0x000000ff0300720c */ /* 0x000fda0003f05270 */
[----:B------:R-:W-:Y:S05]  /*2ce0*/  @!P0 BRA `(.L_x_846) ;  /* 0x0000000000548947 */ /* 0x000fea0003800000 */
[----:B----4-:R-:W-:Y:S01]  /*2cf0*/  IMAD R4, R7, 0x400, R5 ;  /* 0x0000040007047824 */ /* 0x010fe200078e0205 */
[----:B------:R-:W-:Y:S04]  /*2d00*/  BSSY.RECONVERGENT B1, `(.L_x_847) ;  /* 0x000000a000017945 */ /* 0x000fe80003800200 */
[----:B------:R-:W4:Y:S04]  /*2d10*/  LDS R3, [R4+0x200] ;  /* 0x0002000004037984 */ /* 0x000f280000000800 */
[----:B0123--:R-:W0:Y:S01]  /*2d20*/  LDS R11, [R4+0x600] ;  /* 0x00060000040b7984 */ /* 0x00fe220000000800 */
[----:B----4-:R-:W-:-:S02]  /*2d30*/  ISETP.NE.AND P0, PT, R3, RZ, PT ;  /* 0x000000ff0300720c */ /* 0x010fc40003f05270 */
[----:B0-----:R-:W-:-:S11]  /*2d40*/  ISETP.NE.AND P1, PT, R11, RZ, PT ;  /* 0x000000ff0b00720c */ /* 0x001fd60003f25270 */
[----:B------:R-:W-:Y:S05]  /*2d50*/  @!P0 BRA `(.L_x_848) ;  /* 0x0000000000108947 */ /* 0x000fea0003800000 */
[----:B------:R-:W0:Y:S01]  /*2d60*/  LDC.64 R8, c[0x0][0x380] ;  /* 0x0000e000ff087b82 */ /* 0x000e220000000a00 */
[----:B------:R-:W-:-:S04]  /*2d70*/  IMAD R13, R7, 0x100, R0 ;  /* 0x00000100070d7824 */ /* 0x000fc800078e0200 */
[----:B0-----:R-:W-:-:S05]  /*2d80*/  IMAD.WIDE.U32 R8, R13, 0x4, R8 ;  /* 0x000000040d087825 */ /* 0x001fca00078e0008 */
[----:B------:R0:W-:Y:S02]  /*2d90*/  REDG.E.ADD.STRONG.GPU desc[UR16][R8.64+0x200], R3 ;  /* 0x000200030800798e */ /* 0x0001e4000c12e110 */
.L_x_848:
[----:B------:R-:W-:Y:S05]  /*2da0*/  BSYNC.RECONVERGENT B1 ;  /* 0x0000000000017941 */ /* 0x000fea0003800200 */
.L_x_847:
[----:B------:R-:W-:Y:S04]  /*2db0*/  BSSY.RECONVERGENT B1, `(.L_x_849) ;  /* 0x0000007000017945 */ /* 0x000fe80003800200 */
[----:B------:R-:W-:Y:S05]  /*2dc0*/  @!P1 BRA `(.L_x_850) ;  /* 0x0000000000149947 */ /* 0x000fea0003800000 */
[----:B0-----:R-:W0:Y:S01]  /*2dd0*/  LDC.64 R8, c[0x0][0x380] ;  /* 0x0000e000ff087b82 */ /* 0x001e220000000a00 */
[----:B------:R-:W-:-:S04]  /*2de0*/  IMAD R3, R7, 0x100, R0 ;  /* 0x0000010007037824 */ /* 0x000fc800078e0200 */
[----:B------:R-:W-:-:S04]  /*2df0*/  VIADD R3, R3, 0x100 ;  /* 0x0000010003037836 */ /* 0x000fc80000000000 */
[----:B0-----:R-:W-:-:S05]  /*2e00*/  IMAD.WIDE.U32 R8, R3, 0x4, R8 ;  /* 0x0000000403087825 */ /* 0x001fca00078e0008 */
[----:B------:R1:W-:Y:S02]  /*2e10*/  REDG.E.ADD.STRONG.GPU desc[UR16][R8.64+0x200], R11 ;  /* 0x0002000b0800798e */ /* 0x0003e4000c12e110 */
.L_x_850:
[----:B------:R-:W-:Y:S05]  /*2e20*/  BSYNC.RECONVERGENT B1 ;  /* 0x0000000000017941 */ /* 0x000fea0003800200 */
.L_x_849:
[----:B------:R-:W-:-:S07]  /*2e30*/  VIADD R7, R7, 0x2 ;  /* 0x0000000207077836 */ /* 0x000fce0000000000 */
.L_x_846:
[----:B------:R-:W-:-:S13]  /*2e40*/  ISETP.NE.AND P0, PT, R2, RZ, PT ;  /* 0x000000ff0200720c */ /* 0x000fda0003f05270 */
[----:B------:R-:W-:Y:S05]  /*2e50*/  @!P0 BRA `(.L_x_784) ;  /* 0x0000000000208947 */ /* 0x000fea0003800000 */
[----:B------:R-:W-:-:S06]  /*2e60*/  IMAD R5, R7, 0x400, R5 ;  /* 0x0000040007057824 */ /* 0x000fcc00078e0205 */
[----:B------:R-:W5:Y:S02]  /*2e70*/  LDS R5, [R5+0x200] ;  /* 0x0002000005057984 */ /* 0x000f640000000800 */
[----:B-----5:R-:W-:-:S13]  /*2e80*/  ISETP.NE.AND P0, PT, R5, RZ, PT ;  /* 0x000000ff0500720c */ /* 0x020fda0003f05270 */
[----:B------:R-:W-:Y:S05]  /*2e90*/  @!P0 BRA `(.L_x_784) ;  /* 0x0000000000108947 */ /* 0x000fea0003800000 */
[----:B0-----:R-:W0:Y:S01]  /*2ea0*/  LDC.64 R2, c[0x0][0x380] ;  /* 0x0000e000ff027b82 */ /* 0x001e220000000a00 */
[----:B------:R-:W-:-:S04]  /*2eb0*/  IMAD R7, R7, 0x100, R0 ;  /* 0x0000010007077824 */ /* 0x000fc800078e0200 */
[----:B0-----:R-:W-:-:S05]  /*2ec0*/  IMAD.WIDE.U32 R2, R7, 0x4, R2 ;  /* 0x0000000407027825 */ /* 0x001fca00078e0002 */
[----:B------:R0:W-:Y:S02]  /*2ed0*/  REDG.E.ADD.STRONG.GPU desc[UR16][R2.64+0x200], R5 ;  /* 0x000200050200798e */ /* 0x0001e4000c12e110 */
.L_x_784:
[----:B------:R-:W-:Y:S05]  /*2ee0*/  BSYNC.RECONVERGENT B0 ;  /* 0x0000000000007941 */ /* 0x000fea0003800200 */
.L_x_783:
        /* <DEDUP_REMOVED lines=10> */
.L_x_852:
        /* <DEDUP_REMOVED lines=15> */
.L_x_1344:


//--------------------- .text._ZN3cub18CUB_300001_SM_10006detail10radix_sort31DeviceRadixSortSingleTileKernelINS1_5radix10policy_hubIfijE10Policy1000ELNS0_9SortOrderE0EfijNS1_21identity_decomposer_tEEEvPKT1_PSA_PKT2_PSE_T3_iiT4_ --------------------------
	.section	.text._ZN3cub18CUB_300001_SM_10006detail10radix_sort31DeviceRadixSortSingleTileKernelINS1_5radix10policy_hubIfijE10Policy1000ELNS0_9SortOrderE0EfijNS1_21identity_decomposer_tEEEvPKT1_PSA_PKT2_PSE_T3_iiT4_,"ax",@progbits
	.align	128
        .global         _ZN3cub18CUB_300001_SM_10006detail10radix_sort31DeviceRadixSortSingleTileKernelINS1_5radix10policy_hubIfijE10Policy1000ELNS0_9SortOrderE0EfijNS1_21identity_decomposer_tEEEvPKT1_PSA_PKT2_PSE_T3_iiT4_
        .type           _ZN3cub18CUB_300001_SM_10006detail10radix_sort31DeviceRadixSortSingleTileKernelINS1_5radix10policy_hubIfijE10Policy1000ELNS0_9SortOrderE0EfijNS1_21identity_decomposer_tEEEvPKT1_PSA_PKT2_PSE_T3_iiT4_,@function
        .size           _ZN3cub18CUB_300001_SM_10006detail10radix_sort31DeviceRadixSortSingleTileKernelINS1_5radix10policy_hubIfijE10Policy1000ELNS0_9SortOrderE0EfijNS1_21identity_decomposer_tEEEvPKT1_PSA_PKT2_PSE_T3_iiT4_,(.L_x_1345 - _ZN3cub18CUB_300001_SM_10006detail10radix_sort31DeviceRadixSortSingleTileKernelINS1_5radix10policy_hubIfijE10Policy1000ELNS0_9SortOrderE0EfijNS1_21identity_decomposer_tEEEvPKT1_PSA_PKT2_PSE_T3_iiT4_)
        .other          _ZN3cub18CUB_300001_SM_10006detail10radix_sort31DeviceRadixSortSingleTileKernelINS1_5radix10policy_hubIfijE10Policy1000ELNS0_9SortOrderE0EfijNS1_21identity_decomposer_tEEEvPKT1_PSA_PKT2_PSE_T3_iiT4_,@"STO_CUDA_ENTRY STV_DEFAULT"
_ZN3cub18CUB_300001_SM_10006detail10radix_sort31DeviceRadixSortSingleTileKernelINS1_5radix10policy_hubIfijE10Policy1000ELNS0_9SortOrderE0EfijNS1_21identity_decomposer_tEEEvPKT1_PSA_PKT2_PSE_T3_iiT4_:
.text._ZN3cub18CUB_300001_SM_10006detail10radix_sort31DeviceRadixSortSingleTileKernelINS1_5radix10policy_hubIfijE10Policy1000ELNS0_9SortOrderE0EfijNS1_21identity_decomposer_tEEEvPKT1_PSA_PKT2_PSE_T3_iiT4_:
[----:B------:R-:W-:Y:S01]  /*0000*/  LDC R1, c[0x0][0x37c] ;  /* 0x0000df00ff017b82 */ /* 0x000fe20000000800 */
[----:B------:R-:W0:Y:S01]  /*0010*/  S2R R0, SR_TID.X ;  /* 0x0000000000007919 */ /* 0x000e220000002100 */
[----:B------:R-:W1:Y:S01]  /*0020*/  LDCU UR4, c[0x0][0x3a0] ;  /* 0x00007400ff0477ac */ /* 0x000e620008000800 */
[----:B------:R-:W-:Y:S02]  /*0030*/  IMAD.MOV.U32 R35, RZ, RZ, 0x7fffffff ;  /* 0x7fffffffff237424 */ /* 0x000fe400078e00ff */
[----:B------:R-:W-:Y:S01]  /*0040*/  IMAD.MOV.U32 R36, RZ, RZ, 0x7fffffff ;  /* 0x7fffffffff247424 */ /* 0x000fe200078e00ff */
[----:B------:R-:W2:Y:S01]  /*0050*/  LDCU.64 UR10, c[0x0][0x358] ;  /* 0x00006b00ff0a77ac */ /* 0x000ea20008000a00 */
[----:B------:R-:W-:Y:S02]  /*0060*/  IMAD.MOV.U32 R37, RZ, RZ, 0x7fffffff ;  /* 0x7fffffffff257424 */ /* 0x000fe400078e00ff */
[----:B------:R-:W-:Y:S02]  /*0070*/  IMAD.MOV.U32 R38, RZ, RZ, 0x7fffffff ;  /* 0x7fffffffff267424 */ /* 0x000fe400078e00ff */
[----:B------:R-:W-:-:S02]  /*0080*/  IMAD.MOV.U32 R39, RZ, RZ, 0x7fffffff ;  /* 0x7fffffffff277424 */ /* 0x000fc400078e00ff */
[----:B------:R-:W-:Y:S02]  /*0090*/  IMAD.MOV.U32 R29, RZ, RZ, 0x7fffffff ;  /* 0x7fffffffff1d7424 */ /* 0x000fe400078e00ff */
[----:B------:R-:W-:Y:S02]  /*00a0*/  IMAD.MOV.U32 R30, RZ, RZ, 0x7fffffff ;  /* 0x7fffffffff1e7424 */ /* 0x000fe400078e00ff */
[----:B------:R-:W-:Y:S02]  /*00b0*/  IMAD.MOV.U32 R32, RZ, RZ, 0x7fffffff ;  /* 0x7fffffffff207424 */ /* 0x000fe400078e00ff */
        /* <DEDUP_REMOVED lines=10> */
[----:B------:R-:W-:Y:S01]  /*0160*/  IMAD.MOV.U32 R49, RZ, RZ, 0x7fffffff ;  /* 0x7fffffffff317424 */ /* 0x000fe200078e00ff */
        /* <DEDUP_REMOVED lines=200> */
.L_x_854:
        /* <DEDUP_REMOVED lines=23> */
[----:B------:R-:W-:Y:S02]  /*0f60*/  IADD3 R54, PT, PT, R4, R45, R54 ;  /* 0x0000002d04367210 */ /* 0x000fe40007ffe036 */
        /* <DEDUP_REMOVED lines=14> */
[----:B------:R-:W-:Y:S02]  /*1050*/  IADD3 R55, PT, PT, R6, R45, R4 ;  /* 0x0000002d06377210 */ /* 0x000fe40007ffe004 */
        /* <DEDUP_REMOVED lines=15> */
[----:B------:R-:W-:-:S03]  /*1150*/  IADD3 R57, PT, PT, R57, R45, R6 ;  /* 0x0000002d39397210 */ /* 0x000fc60007ffe006 */
        /* <DEDUP_REMOVED lines=13> */
[----:B------:R-:W0:Y:S01]  /*1230*/  LDS.U16 R52, [R54] ;  /* 0x0000000036347984 */ /* 0x000e220000000400 */
[----:B------:R-:W1:Y:S02]  /*1240*/  S2R R127, SR_LANEID ;  /* 0x00000000007f7919 */ /* 0x000e640000000000 */
[----:B-1----:R-:W-:Y:S01]  /*1250*/  ISETP.NE.AND P1, PT, R127, 0x1f, PT ;  /* 0x0000001f7f00780c */ /* 0x002fe20003f25270 */
[----:B0-----:R-:W-:-:S05]  /*1260*/  VIADD R5, R52, 0x1 ;  /* 0x0000000134057836 */ /* 0x001fca0000000000 */
[----:B------:R0:W-:Y:S04]  /*1270*/  STS.U16 [R54], R5 ;  /* 0x0000000536007388 */ /* 0x0001e80000000400 */
[----:B------:R-:W1:Y:S01]  /*1280*/  LDS.U16 R56, [R55] ;  /* 0x0000000037387984 */ /* 0x000e620000000400 */
        /* <DEDUP_REMOVED lines=8> */
[----:B------:R-:W-:Y:S01]  /*1310*/  IADD3 R59, PT, PT, R5, R45, R8 ;  /* 0x0000002d053b7210 */ /* 0x000fe20007ffe008 */
[----:B-1----:R-:W-:-:S05]  /*1320*/  VIADD R4, R56, 0x1 ;  /* 0x0000000138047836 */ /* 0x002fca0000000000 */
        /* <DEDUP_REMOVED lines=11> */
[----:B------:R-:W-:Y:S02]  /*13e0*/  IADD3 R61, PT, PT, R61, R45, R8 ;  /* 0x0000002d3d3d7210 */ /* 0x000fe40007ffe008 */
[----:B------:R-:W-:Y:S02]  /*13f0*/  SHF.R.U32.HI R5, RZ, UR6, R5 ;  /* 0x00000006ff057c19 */ /* 0x000fe40008011605 */
[----:B------:R-:W-:-:S02]  /*1400*/  ISETP.NE.AND P0, PT, R35, 0x7fffffff, PT ;  /* 0x7fffffff2300780c */ /* 0x000fc40003f05270 */
[----:B------:R-:W-:Y:S01]  /*1410*/  LOP3.LUT R5, R5, UR4, RZ, 0xc0, !PT ;  /* 0x0000000405057c12 */ /* 0x000fe2000f8ec0ff */
[----:B-1----:R-:W-:-:S05]  /*1420*/  VIADD R6, R58, 0x1 ;  /* 0x000000013a067836 */ /* 0x002fca0000000000 */
[----:B------:R0:W-:Y:S04]  /*1430*/  STS.U16 [R57], R6 ;  /* 0x0000000639007388 */ /* 0x0001e80000000400 */
[----:B------:R-:W1:Y:S01]  /*1440*/  LDS.U16 R60, [R59] ;  /* 0x000000003b3c7984 */ /* 0x000e620000000400 */
[----:B0-----:R-:W-:Y:S01]  /*1450*/  IMAD.SHL.U32 R6, R5, 0x400, RZ ;  /* 0x0000040005067824 */ /* 0x001fe200078e00ff */
        /* <DEDUP_REMOVED lines=160> */
[----:B------:R-:W-:Y:S01]  /*1e60*/  IADD3 R89, PT, PT, R89, R45, R8 ;  /* 0x0000002d59597210 */ /* 0x000fe20007ffe008 */
[----:B0-----:R-:W-:Y:S01]  /*1e70*/  ULEA UR4, UR6, UR4, 0x18 ;  /* 0x0000000406047291 */ /* 0x001fe2000f8ec0ff */
        /* <DEDUP_REMOVED lines=194> */
[----:B------:R-:W4:Y:S04]  /*2aa0*/  LDS.U16 R69, [R69] ;  /* 0x0000000045457984 */ /* 0x000f280000000400 */
[----:B------:R-:W4:Y:S04]  /*2ab0*/  LDS.U16 R71, [R71] ;  /* 0x0000000047477984 */ /* 0x000f280000000400 */
[----:B------:R-:W4:Y:S01]  /*2ac0*/  LDS.U16 R73, [R73] ;  /* 0x0000000049497984 */ /* 0x000f220000000400 */
[----:B0-----:R-:W-:-:S03]  /*2ad0*/  IMAD.IADD R5, R52, 0x1, R5 ;  /* 0x0000000134057824 */ /* 0x001fc600078e0205 */
[----:B------:R-:W0:Y:S01]  /*2ae0*/  LDS.U16 R75, [R75] ;  /* 0x000000004b4b7984 */ /* 0x000e220000000400 */
[----:B-1----:R-:W-:-:S03]  /*2af0*/  IMAD.IADD R55, R56, 0x1, R55 ;  /* 0x0000000138377824 */ /* 0x002fc600078e0237 */
[----:B------:R-:W1:Y:S01]  /*2b00*/  LDS.U16 R77, [R77] ;  /* 0x000000004d4d7984 */ /* 0x000e620000000400 */
[----:B--2---:R-:W-:-:S03]  /*2b10*/  IMAD.IADD R57, R58, 0x1, R57 ;  /* 0x000000013a397824 */ /* 0x004fc600078e0239 */
[----:B------:R-:W2:Y:S01]  /*2b20*/  LDS.U16 R79, [R79] ;  /* 0x000000004f4f7984 */ /* 0x000ea20000000400 */
[----:B---3--:R-:W-:-:S03]  /*2b30*/  IMAD.IADD R59, R60, 0x1, R59 ;  /* 0x000000013c3b7824 */ /* 0x008fc600078e023b */
[----:B------:R-:W3:Y:S01]  /*2b40*/  LDS.U16 R81, [R81] ;  /* 0x0000000051517984 */ /* 0x000ee20000000400 */
[----:B----4-:R-:W-:-:S03]  /*2b50*/  IMAD.IADD R61, R62, 0x1, R61 ;  /* 0x000000013e3d7824 */ /* 0x010fc600078e023d */
[----:B------:R-:W4:Y:S01]  /*2b60*/  LDS.U16 R83, [R83] ;  /* 0x0000000053537984 */ /* 0x000f220000000400 */
[----:B------:R-:W-:-:S03]  /*2b70*/  IMAD.IADD R63, R64, 0x1, R63 ;  /* 0x00000001403f7824 */ /* 0x000fc600078e023f */
[----:B------:R-:W4:Y:S01]  /*2b80*/  LDS.U16 R85, [R85] ;  /* 0x0000000055557984 */ /* 0x000f220000000400 */
[----:B------:R-:W-:-:S03]  /*2b90*/  IMAD.IADD R65, R66, 0x1, R65 ;  /* 0x0000000142417824 */ /* 0x000fc600078e0241 */
[----:B------:R-:W4:Y:S01]  /*2ba0*/  LDS.U16 R87, [R87] ;  /* 0x0000000057577984 */ /* 0x000f220000000400 */
[----:B------:R-:W-:-:S03]  /*2bb0*/  IMAD.IADD R67, R68, 0x1, R67 ;  /* 0x0000000144437824 */ /* 0x000fc600078e0243 */
[----:B------:R-:W4:Y:S01]  /*2bc0*/  LDS.U16 R89, [R89] ;  /* 0x0000000059597984 */ /* 0x000f220000000400 */
        /* <DEDUP_REMOVED lines=115> */
.L_x_853:
        /* <DEDUP_REMOVED lines=257> */
.L_x_855:
        /* <DEDUP_REMOVED lines=15> */
.L_x_1345:


//--------------------- .text._ZN3cub18CUB_300001_SM_10006detail10radix_sort29DeviceRadixSortOnesweepKernelINS1_5radix10policy_hubIiijE10Policy1000ELNS0_9SortOrderE1EiijiiNS1_21identity_decomposer_tEEEvPT5_SB_PT3_PKSC_PT1_PKSG_PT2_PKSK_T4_iiT6_ --------------------------
	.section	.text._ZN3cub18CUB_300001_SM_10006detail10radix_sort29DeviceRadixSortOnesweepKernelINS1_5radix10policy_hubIiijE10Policy1000ELNS0_9SortOrderE1EiijiiNS1_21identity_decomposer_tEEEvPT5_SB_PT3_PKSC_PT1_PKSG_PT2_PKSK_T4_iiT6_,"ax",@progbits
	.align	128
        .global         _ZN3cub18CUB_300001_SM_10006detail10radix_sort29DeviceRadixSortOnesweepKernelINS1_5radix10policy_hubIiijE10Policy1000ELNS0_9SortOrderE1EiijiiNS1_21identity_decomposer_tEEEvPT5_SB_PT3_PKSC_PT1_PKSG_PT2_PKSK_T4_iiT6_
        .type           _ZN3cub18CUB_300001_SM_10006detail10radix_sort29DeviceRadixSortOnesweepKernelINS1_5radix10policy_hubIiijE10Policy1000ELNS0_9SortOrderE1EiijiiNS1_21identity_decomposer_tEEEvPT5_SB_PT3_PKSC_PT1_PKSG_PT2_PKSK_T4_iiT6_,@function
        .size           _ZN3cub18CUB_300001_SM_10006detail10radix_sort29DeviceRadixSortOnesweepKernelINS1_5radix10policy_hubIiijE10Policy1000ELNS0_9SortOrderE1EiijiiNS1_21identity_decomposer_tEEEvPT5_SB_PT3_PKSC_PT1_PKSG_PT2_PKSK_T4_iiT6_,(.L_x_1346 - _ZN3cub18CUB_300001_SM_10006detail10radix_sort29DeviceRadixSortOnesweepKernelINS1_5radix10policy_hubIiijE10Policy1000ELNS0_9SortOrderE1EiijiiNS1_21identity_decomposer_tEEEvPT5_SB_PT3_PKSC_PT1_PKSG_PT2_PKSK_T4_iiT6_)
        .other          _ZN3cub18CUB_300001_SM_10006detail10radix_sort29DeviceRadixSortOnesweepKernelINS1_5radix10policy_hubIiijE10Policy1000ELNS0_9SortOrderE1EiijiiNS1_21identity_decomposer_tEEEvPT5_SB_PT3_PKSC_PT1_PKSG_PT2_PKSK_T4_iiT6_,@"STO_CUDA_ENTRY STV_DEFAULT"
_ZN3cub18CUB_300001_SM_10006detail10radix_sort29DeviceRadixSortOnesweepKernelINS1_5radix10policy_hubIiijE10Policy1000ELNS0_9SortOrderE1EiijiiNS1_21identity_decomposer_tEEEvPT5_SB_PT3_PKSC_PT1_PKSG_PT2_PKSK_T4_iiT6_:
.text._ZN3cub18CUB_300001_SM_10006detail10radix_sort29DeviceRadixSortOnesweepKernelINS1_5radix10policy_hubIiijE10Policy1000ELNS0_9SortOrderE1EiijiiNS1_21identity_decomposer_tEEEvPT5_SB_PT3_PKSC_PT1_PKSG_PT2_PKSK_T4_iiT6_:
        /* <DEDUP_REMOVED lines=16> */
.L_x_857:
[----:B------:R-:W-:Y:S05]  /*0100*/  BSYNC.RECONVERGENT B0 ;  /* 0x0000000000007941 */ /* 0x000fea0003800200 */
.L_x_856:
        /* <DEDUP_REMOVED lines=41> */
.L_x_858:
[C---:B------:R-:W-:Y:S01]  /*03a0*/  LOP3.LUT R70, R35.reuse, 0x1f, RZ, 0xc0, !PT ;  /* 0x0000001f23467812 */ /* 0x040fe200078ec0ff */
[----:B------:R-:W1:Y:S01]  /*03b0*/  LDCU.64 UR6, c[0x0][0x3a8] ;  /* 0x00007500ff0677ac */ /* 0x000e620008000a00 */
[----:B------:R-:W-:Y:S01]  /*03c0*/  LOP3.LUT R3, R35, 0x3e0, RZ, 0xc0, !PT ;  /* 0x000003e023037812 */ /* 0x000fe200078ec0ff */
[----:B------:R-:W-:Y:S01]  /*03d0*/  IMAD.MOV.U32 R69, RZ, RZ, -0x80000000 ;  /* 0x80000000ff457424 */ /* 0x000fe200078e00ff */
[----:B------:R-:W-:-:S03]  /*03e0*/  IADD3 R5, PT, PT, -R73, UR4, RZ ;  /* 0x0000000449057c10 */ /* 0x000fc6000fffe1ff */
[----:B------:R-:W-:-:S04]  /*03f0*/  IMAD R70, R3, 0x17, R70 ;  /* 0x0000001703467824 */ /* 0x000fc800078e0246 */
        /* <DEDUP_REMOVED lines=9> */
[C---:B-1----:R-:W-:Y:S02]  /*0490*/  LEA R2, P4, R39.reuse, UR6, 0x2 ;  /* 0x0000000627027c11 */ /* 0x042fe4000f8810ff */
[-C--:B------:R-:W-:Y:S01]  /*04a0*/  ISETP.GE.AND P2, PT, R4, R5.reuse, PT ;  /* 0x000000050400720c */ /* 0x080fe20003f46270 */
[----:B------:R-:W-:Y:S01]  /*04b0*/  VIADD R4, R70, 0xa0 ;  /* 0x000000a046047836 */ /* 0x000fe20000000000 */
[----:B------:R-:W-:Y:S01]  /*04c0*/  LEA.HI.X R3, R39, UR7, R40, 0x2, P4 ;  /* 0x0000000727037c11 */ /* 0x000fe2000a0f1428 */
[----:B------:R-:W-:Y:S01]  /*04d0*/  IMAD.MOV.U32 R68, RZ, RZ, -0x80000000 ;  /* 0x80000000ff447424 */ /* 0x000fe200078e00ff */
[-C--:B------:R-:W-:Y:S01]  /*04e0*/  ISETP.GE.AND P3, PT, R6, R5.reuse, PT ;  /* 0x000000050600720c */ /* 0x080fe20003f66270 */
[----:B------:R-:W-:Y:S01]  /*04f0*/  VIADD R6, R70, 0xc0 ;  /* 0x000000c046067836 */ /* 0x000fe20000000000 */
[-C--:B------:R-:W-:Y:S01]  /*0500*/  ISETP.GE.AND P4, PT, R4, R5.reuse, PT ;  /* 0x000000050400720c */ /* 0x080fe20003f86270 */
[----:B------:R-:W-:Y:S01]  /*0510*/  VIADD R4, R70, 0xe0 ;  /* 0x000000e046047836 */ /* 0x000fe20000000000 */
[----:B------:R1:W5:Y:S01]  /*0520*/  @!P6 LDG.E R69, desc[UR8][R2.64] ;  /* 0x000000080245e981 */ /* 0x000362000c1e1900 */
[----:B------:R-:W-:Y:S01]  /*0530*/  IMAD.MOV.U32 R66, RZ, RZ, -0x80000000 ;  /* 0x80000000ff427424 */ /* 0x000fe200078e00ff */
[----:B------:R-:W-:-:S02]  /*0540*/  ISETP.GE.AND P5, PT, R6, R5, PT ;  /* 0x000000050600720c */ /* 0x000fc40003fa6270 */
[-C--:B------:R-:W-:Y:S01]  /*0550*/  ISETP.GE.AND P6, PT, R4, R5.reuse, PT ;  /* 0x000000050400720c */ /* 0x080fe20003fc6270 */
[----:B------:R-:W-:Y:S01]  /*0560*/  VIADD R4, R70, 0x100 ;  /* 0x0000010046047836 */ /* 0x000fe20000000000 */
[----:B------:R1:W5:Y:S04]  /*0570*/  @!P0 LDG.E R68, desc[UR8][R2.64+0x80] ;  /* 0x0000800802448981 */ /* 0x000368000c1e1900 */
[----:B------:R-:W-:Y:S01]  /*0580*/  ISETP.GE.AND P0, PT, R4, R5, PT ;  /* 0x000000050400720c */ /* 0x000fe20003f06270 */
[----:B------:R-:W-:Y:S01]  /*0590*/  VIADD R4, R70, 0x140 ;  /* 0x0000014046047836 */ /* 0x000fe20000000000 */
[----:B------:R1:W5:Y:S01]  /*05a0*/  @!P2 LDG.E R66, desc[UR8][R2.64+0x180] ;  /* 0x000180080242a981 */ /* 0x000362000c1e1900 */
[----:B------:R-:W-:-:S03]  /*05b0*/  IMAD.MOV.U32 R65, RZ, RZ, -0x80000000 ;  /* 0x80000000ff417424 */ /* 0x000fc600078e00ff */
[-C--:B------:R-:W-:Y:S01]  /*05c0*/  ISETP.GE.AND P2, PT, R4, R5.reuse, PT ;  /* 0x000000050400720c */ /* 0x080fe20003f46270 */
[C---:B------:R-:W-:Y:S02]  /*05d0*/  VIADD R4, R70.reuse, 0x160 ;  /* 0x0000016046047836 */ /* 0x040fe40000000000 */
[----:B------:R-:W-:Y:S01]  /*05e0*/  IMAD.MOV.U32 R67, RZ, RZ, -0x80000000 ;  /* 0x80000000ff437424 */ /* 0x000fe200078e00ff */
[----:B------:R1:W5:Y:S01]  /*05f0*/  @!P3 LDG.E R65, desc[UR8][R2.64+0x200] ;  /* 0x000200080241b981 */ /* 0x000362000c1e1900 */
[----:B------:R-:W-:Y:S01]  /*0600*/  VIADD R6, R70, 0x120 ;  /* 0x0000012046067836 */ /* 0x000fe20000000000 */
[-C--:B------:R-:W-:Y:S01]  /*0610*/  ISETP.GE.AND P3, PT, R4, R5.reuse, PT ;  /* 0x000000050400720c */ /* 0x080fe20003f66270 */
[----:B------:R-:W-:Y:S02]  /*0620*/  IMAD.MOV.U32 R63, RZ, RZ, -0x80000000 ;  /* 0x80000000ff3f7424 */ /* 0x000fe400078e00ff */
[----:B------:R-:W-:Y:S01]  /*0630*/  VIADD R4, R70, 0x1a0 ;  /* 0x000001a046047836 */ /* 0x000fe20000000000 */
[----:B------:R1:W5:Y:S01]  /*0640*/  @!P1 LDG.E R67, desc[UR8][R2.64+0x100] ;  /* 0x0001000802439981 */ /* 0x000362000c1e1900 */
[----:B------:R-:W-:Y:S01]  /*0650*/  ISETP.GE.AND P1, PT, R6, R5, PT ;  /* 0x000000050600720c */ /* 0x000fe20003f26270 */
[----:B------:R-:W-:-:S02]  /*0660*/  IMAD.MOV.U32 R62, RZ, RZ, -0x80000000 ;  /* 0x80000000ff3e7424 */ /* 0x000fc400078e00ff */
[----:B------:R1:W5:Y:S01]  /*0670*/  @!P5 LDG.E R63, desc[UR8][R2.64+0x300] ;  /* 0x00030008023fd981 */ /* 0x000362000c1e1900 */
        /* <DEDUP_REMOVED lines=24> */
[----:B------:R-:W-:Y:S01]  /*0800*/  IMAD.MOV.U32 R56, RZ, RZ, -0x80000000 ;  /* 0x80000000ff387424 */ /* 0x000fe200078e00ff */
[-C--:B------:R-:W-:Y:S01]  /*0810*/  ISETP.GE.AND P4, PT, R4, R5.reuse, PT ;  /* 0x000000050400720c */ /* 0x080fe20003f86270 */
[C---:B------:R-:W-:Y:S01]  /*0820*/  VIADD R6, R70.reuse, 0x240 ;  /* 0x0000024046067836 */ /* 0x040fe20000000000 */
[----:B------:R1:W5:Y:S01]  /*0830*/  @!P3 LDG.E R58, desc[UR8][R2.64+0x580] ;  /* 0x00058008023ab981 */ /* 0x000362000c1e1900 */
[----:B------:R-:W-:Y:S02]  /*0840*/  VIADD R4, R70, 0x280 ;  /* 0x0000028046047836 */ /* 0x000fe40000000000 */
        /* <DEDUP_REMOVED lines=8> */
[----:B------:R-:W-:-:S02]  /*08d0*/  ISETP.GE.AND P6, PT, R6, R5, PT ;  /* 0x000000050600720c */ /* 0x000fc40003fc6270 */
[----:B------:R1:W5:Y:S01]  /*08e0*/  @!P0 LDG.E R54, desc[UR8][R2.64+0x780] ;  /* 0x0007800802368981 */ /* 0x000362000c1e1900 */
[----:B------:R-:W-:Y:S01]  /*08f0*/  ISETP.GE.AND P0, PT, R4, R5, PT ;  /* 0x000000050400720c */ /* 0x000fe20003f06270 */
[----:B------:R-:W-:Y:S02]  /*0900*/  IMAD.MOV.U32 R53, RZ, RZ, -0x80000000 ;  /* 0x80000000ff357424 */ /* 0x000fe400078e00ff */
[----:B------:R-:W-:Y:S02]  /*0910*/  IMAD.MOV.U32 R52, RZ, RZ, -0x80000000 ;  /* 0x80000000ff347424 */ /* 0x000fe400078e00ff */
[----:B------:R-:W-:Y:S02]  /*0920*/  IMAD.MOV.U32 R51, RZ, RZ, -0x80000000 ;  /* 0x80000000ff337424 */ /* 0x000fe400078e00ff */
[----:B------:R-:W-:Y:S01]  /*0930*/  IMAD.MOV.U32 R50, RZ, RZ, -0x80000000 ;  /* 0x80000000ff327424 */ /* 0x000fe200078e00ff */
[----:B------:R1:W5:Y:S01]  /*0940*/  @!P1 LDG.E R53, desc[UR8][R2.64+0x800] ;  /* 0x0008000802359981 */ /* 0x000362000c1e1900 */
[----:B------:R-:W-:-:S02]  /*0950*/  IMAD.MOV.U32 R49, RZ, RZ, -0x80000000 ;  /* 0x80000000ff317424 */ /* 0x000fc400078e00ff */
        /* <DEDUP_REMOVED lines=8> */
.L_x_859:
[----:B01----:R-:W-:Y:S01]  /*09e0*/  VIMNMX R3, PT, PT, R72, 0xe0, !PT ;  /* 0x000000e048037848 */ /* 0x003fe20007fe0100 */
[----:B------:R-:W0:Y:S01]  /*09f0*/  LDCU UR4, c[0x0][0x3c8] ;  /* 0x00007900ff0477ac */ /* 0x000e220008000800 */
[----:B------:R-:W-:Y:S01]  /*0a00*/  BSSY.RECONVERGENT B0, `(.L_x_860) ;  /* 0x0000027000007945 */ /* 0x000fe20003800200 */
[----:B------:R-:W-:Y:S01]  /*0a10*/  IMAD.SHL.U32 R0, R0, 0x400, RZ ;  /* 0x0000040000007824 */ /* 0x000fe200078e00ff */
[--C-:B------:R-:W-:Y:S01]  /*0a20*/  IADD3 R3, PT, PT, R3, 0x1f, -R72.reuse ;  /* 0x0000001f03037810 */ /* 0x100fe20007ffe848 */
[----:B------:R-:W-:Y:S01]  /*0a30*/  UMOV UR5, 0xffffffff ;  /* 0xffffffff00057882 */ /* 0x000fe20000000000 */
[----:B-----5:R-:W-:Y:S01]  /*0a40*/  LOP3.LUT R46, R62, 0x7fffffff, RZ, 0x3c, !PT ;  /* 0x7fffffff3e2e7812 */ /* 0x020fe200078e3cff */
[----:B------:R-:W-:Y:S01]  /*0a50*/  IMAD.MOV.U32 R4, RZ, RZ, R72 ;  /* 0x000000ffff047224 */ /* 0x000fe200078e0048 */
[C---:B------:R-:W-:Y:S02]  /*0a60*/  ISETP.GE.U32.AND P0, PT, R3.reuse, 0x1e0, PT ;  /* 0x000001e00300780c */ /* 0x040fe40003f06070 */
[----:B------:R-:W-:-:S02]  /*0a70*/  LEA.HI R2, R3, 0x1, RZ, 0x1b ;  /* 0x0000000103027811 */ /* 0x000fc400078fd8ff */
[----:B------:R-:W-:Y:S02]  /*0a80*/  LOP3.LUT R45, R60, 0x7fffffff, RZ, 0x3c, !PT ;  /* 0x7fffffff3c2d7812 */ /* 0x000fe400078e3cff */
[----:B------:R-:W-:-:S04]  /*0a90*/  LOP3.LUT R5, R2, 0xf, RZ, 0xc0, !PT ;  /* 0x0000000f02057812 */ /* 0x000fc800078ec0ff */
[----:B------:R-:W-:Y:S01]  /*0aa0*/  ISETP.NE.AND P1, PT, R5, RZ, PT ;  /* 0x000000ff0500720c */ /* 0x000fe20003f25270 */
[----:B0-----:R-:W-:Y:S02]  /*0ab0*/  USHF.L.U32 UR4, UR5, UR4, URZ ;  /* 0x0000000405047299 */ /* 0x001fe400080006ff */
[----:B------:R-:W-:Y:S10]  /*0ac0*/  @!P0 BRA `(.L_x_861) ;  /* 0x0000000000688947 */ /* 0x000ff40003800000 */
[----:B------:R-:W-:Y:S01]  /*0ad0*/  IMAD R6, R72, 0x4, R0 ;  /* 0x0000000448067824 */ /* 0x000fe200078e0200 */
[----:B------:R-:W-:Y:S01]  /*0ae0*/  LOP3.LUT R3, R2, 0xffffff0, RZ, 0xc0, !PT ;  /* 0x0ffffff002037812 */ /* 0x000fe200078ec0ff */
[----:B------:R-:W-:-:S03]  /*0af0*/  IMAD.MOV.U32 R4, RZ, RZ, R72 ;  /* 0x000000ffff047224 */ /* 0x000fc600078e0048 */
[----:B------:R-:W-:Y:S01]  /*0b00*/  IADD3 R6, PT, PT, R6, 0x400, R77 ;  /* 0x0000040006067810 */ /* 0x000fe20007ffe04d */
[----:B------:R-:W-:-:S07]  /*0b10*/  IMAD.MOV R3, RZ, RZ, -R3 ;  /* 0x000000ffff037224 */ /* 0x000fce00078e0a03 */
.L_x_862:
        /* <DEDUP_REMOVED lines=21> */
.L_x_861:
[----:B------:R-:W-:Y:S05]  /*0c70*/  BSYNC.RECONVERGENT B0 ;  /* 0x0000000000007941 */ /* 0x000fea0003800200 */
.L_x_860:
        /* <DEDUP_REMOVED lines=19> */
.L_x_866:
[----:B------:R-:W-:Y:S05]  /*0db0*/  BSYNC.RECONVERGENT B1 ;  /* 0x0000000000017941 */ /* 0x000fea0003800200 */
.L_x_865:
        /* <DEDUP_REMOVED lines=14> */
.L_x_867:
[----:B------:R-:W-:Y:S01]  /*0ea0*/  VIADD R2, R2, 0x1 ;  /* 0x0000000102027836 */ /* 0x000fe20000000000 */
[----:B------:R0:W-:Y:S04]  /*0eb0*/  STS [R0], RZ ;  /* 0x000000ff00007388 */ /* 0x0001e80000000800 */
[----:B------:R-:W-:Y:S01]  /*0ec0*/  ISETP.NE.AND P0, PT, R2, RZ, PT ;  /* 0x000000ff0200720c */ /* 0x000fe20003f05270 */
[----:B0-----:R-:W-:-:S12]  /*0ed0*/  VIADD R0, R0, 0x80 ;  /* 0x0000008000007836 */ /* 0x001fd80000000000 */
[----:B------:R-:W-:Y:S05]  /*0ee0*/  @P0 BRA `(.L_x_867) ;  /* 0xfffffffc00ec0947 */ /* 0x000fea000383ffff */
.L_x_864:
[----:B------:R-:W-:Y:S05]  /*0ef0*/  BSYNC.RECONVERGENT B0 ;  /* 0x0000000000007941 */ /* 0x000fea0003800200 */
.L_x_863:
[----:B------:R-:W2:Y:S01]  /*0f00*/  LDCU UR7, c[0x0][0x3c4] ;  /* 0x00007880ff0777ac */ /* 0x000ea20008000800 */
[----:B------:R-:W-:Y:S01]  /*0f10*/  LOP3.LUT R0, R69, 0x7fffffff, RZ, 0x3c, !PT ;  /* 0x7fffffff45007812 */ /* 0x000fe200078e3cff */
[----:B------:R-:W-:Y:S01]  /*0f20*/  BSSY.RECONVERGENT B0, `(.L_x_868) ;  /* 0x000009a000007945 */ /* 0x000fe20003800200 */
[----:B------:R-:W-:Y:S02]  /*0f30*/  LOP3.LUT R32, R68, 0x7fffffff, RZ, 0x3c, !PT ;  /* 0x7fffffff44207812 */ /* 0x000fe400078e3cff */
[----:B01----:R-:W-:Y:S02]  /*0f40*/  LOP3.LUT R3, R67, 0x7fffffff, RZ, 0x3c, !PT ;  /* 0x7fffffff43037812 */ /* 0x003fe400078e3cff */
[----:B------:R-:W-:Y:S02]  /*0f50*/  LOP3.LUT R4, R66, 0x7fffffff, RZ, 0x3c, !PT ;  /* 0x7fffffff42047812 */ /* 0x000fe400078e3cff */
[----:B------:R-:W-:Y:S02]  /*0f60*/  LOP3.LUT R6, R65, 0x7fffffff, RZ, 0x3c, !PT ;  /* 0x7fffffff41067812 */ /* 0x000fe400078e3cff */
[----:B------:R-:W-:-:S02]  /*0f70*/  LOP3.LUT R7, R64, 0x7fffffff, RZ, 0x3c, !PT ;  /* 0x7fffffff40077812 */ /* 0x000fc400078e3cff */
[----:B------:R-:W-:Y:S02]  /*0f80*/  LOP3.LUT R29, R63, 0x7fffffff, RZ, 0x3c, !PT ;  /* 0x7fffffff3f1d7812 */ /* 0x000fe400078e3cff */
[----:B------:R-:W-:Y:S02]  /*0f90*/  LOP3.LUT R27, R61, 0x7fffffff, RZ, 0x3c, !PT ;  /* 0x7fffffff3d1b7812 */ /* 0x000fe400078e3cff */
[----:B------:R-:W-:Y:S02]  /*0fa0*/  LOP3.LUT R26, R59, 0x7fffffff, RZ, 0x3c, !PT ;  /* 0x7fffffff3b1a7812 */ /* 0x000fe400078e3cff */
[----:B--2---:R-:W-:Y:S02]  /*0fb0*/  SHF.R.U32.HI R0, RZ, UR7, R0 ;  /* 0x00000007ff007c19 */ /* 0x004fe40008011600 */
[----:B------:R-:W-:Y:S02]  /*0fc0*/  SHF.R.U32.HI R30, RZ, UR7, R32 ;  /* 0x00000007ff1e7c19 */ /* 0x000fe40008011620 */
[----:B------:R-:W-:-:S02]  /*0fd0*/  LOP3.LUT R31, R0, UR4, RZ, 0x30, !PT ;  /* 0x00000004001f7c12 */ /* 0x000fc4000f8e30ff */
[----:B------:R-:W-:Y:S02]  /*0fe0*/  LOP3.LUT R30, R30, UR4, RZ, 0x30, !PT ;  /* 0x000000041e1e7c12 */ /* 0x000fe4000f8e30ff */
[----:B------:R-:W-:Y:S01]  /*0ff0*/  SHF.R.U32.HI R3, RZ, UR7, R3 ;  /* 0x00000007ff037c19 */ /* 0x000fe20008011603 */
[--C-:B------:R-:W-:Y:S01]  /*1000*/  IMAD R0, R31, 0x4, R33.reuse ;  /* 0x000000041f007824 */ /* 0x100fe200078e0221 */
[----:B------:R-:W-:Y:S01]  /*1010*/  SHF.R.U32.HI R5, RZ, UR7, R4 ;  /* 0x00000007ff057c19 */ /* 0x000fe20008011604 */
[----:B------:R-:W-:Y:S01]  /*1020*/  IMAD R2, R30, 0x4, R33 ;  /* 0x000000041e027824 */ /* 0x000fe200078e0221 */
[----:B------:R-:W-:Y:S01]  /*1030*/  SHF.R.U32.HI R6, RZ, UR7, R6 ;  /* 0x00000007ff067c19 */ /* 0x000fe20008011606 */
[----:B------:R-:W-:Y:S01]  /*1040*/  NOP ;  /* 0x0000000000007918 */ /* 0x000fe20000000000 */
[----:B------:R-:W-:Y:S01]  /*1050*/  SHF.R.U32.HI R7, RZ, UR7, R7 ;  /* 0x00000007ff077c19 */ /* 0x000fe20008011607 */
[----:B------:R0:W-:Y:S01]  /*1060*/  ATOMS.POPC.INC.32 RZ, [R0+URZ] ;  /* 0x0000000000ff7f8c */ /* 0x0001e2000d8000ff */
[----:B------:R-:W-:-:S02]  /*1070*/  LOP3.LUT R4, R3, UR4, RZ, 0x30, !PT ;  /* 0x0000000403047c12 */ /* 0x000fc4000f8e30ff */
[----:B------:R-:W-:Y:S01]  /*1080*/  SHF.R.U32.HI R28, RZ, UR7, R29 ;  /* 0x00000007ff1c7c19 */ /* 0x000fe2000801161d */
[----:B------:R1:W-:Y:S01]  /*1090*/  ATOMS.POPC.INC.32 RZ, [R2+URZ] ;  /* 0x0000000002ff7f8c */ /* 0x0003e2000d8000ff */
[----:B------:R-:W-:Y:S01]  /*10a0*/  LOP3.LUT R6, R6, UR4, RZ, 0x30, !PT ;  /* 0x0000000406067c12 */ /* 0x000fe2000f8e30ff */
[--C-:B------:R-:W-:Y:S01]  /*10b0*/  IMAD R4, R4, 0x4, R33.reuse ;  /* 0x0000000404047824 */ /* 0x100fe200078e0221 */
[----:B------:R-:W-:Y:S02]  /*10c0*/  LOP3.LUT R28, R28, UR4, RZ, 0x30, !PT ;  /* 0x000000041c1c7c12 */ /* 0x000fe4000f8e30ff */
[----:B0-----:R-:W-:Y:S01]  /*10d0*/  LOP3.LUT R0, R5, UR4, RZ, 0x30, !PT ;  /* 0x0000000405007c12 */ /* 0x001fe2000f8e30ff */
[--C-:B------:R-:W-:Y:S01]  /*10e0*/  IMAD R6, R6, 0x4, R33.reuse ;  /* 0x0000000406067824 */ /* 0x100fe200078e0221 */
[----:B------:R-:W-:Y:S01]  /*10f0*/  SHF.R.U32.HI R24, RZ, UR7, R46 ;  /* 0x00000007ff187c19 */ /* 0x000fe2000801162e */
[--C-:B------:R-:W-:Y:S01]  /*1100*/  IMAD R3, R28, 0x4, R33.reuse ;  /* 0x000000041c037824 */ /* 0x100fe200078e0221 */
[----:B-1----:R-:W-:Y:S01]  /*1110*/  LOP3.LUT R2, R7, UR4, RZ, 0x30, !PT ;  /* 0x0000000407027c12 */ /* 0x002fe2000f8e30ff */
[----:B------:R-:W-:Y:S01]  /*1120*/  IMAD R0, R0, 0x4, R33 ;  /* 0x0000000400007824 */ /* 0x000fe200078e0221 */
[----:B------:R-:W-:Y:S01]  /*1130*/  SHF.R.U32.HI R23, RZ, UR7, R27 ;  /* 0x00000007ff177c19 */ /* 0x000fe2000801161b */
[----:B------:R-:W-:Y:S01]  /*1140*/  ATOMS.POPC.INC.32 RZ, [R4+URZ] ;  /* 0x0000000004ff7f8c */ /* 0x000fe2000d8000ff */
[----:B------:R-:W-:Y:S01]  /*1150*/  SHF.R.U32.HI R22, RZ, UR7, R45 ;  /* 0x00000007ff167c19 */ /* 0x000fe2000801162d */
[----:B------:R-:W-:Y:S01]  /*1160*/  IMAD R2, R2, 0x4, R33 ;  /* 0x0000000402027824 */ /* 0x000fe200078e0221 */
[----:B------:R-:W-:Y:S01]  /*1170*/  SHF.R.U32.HI R21, RZ, UR7, R26 ;  /* 0x00000007ff157c19 */ /* 0x000fe2000801161a */
[----:B------:R0:W-:Y:S01]  /*1180*/  ATOMS.POPC.INC.32 RZ, [R0+URZ] ;  /* 0x0000000000ff7f8c */ /* 0x0001e2000d8000ff */
[----:B------:R-:W-:-:S02]  /*1190*/  LOP3.LUT R24, R24, UR4, RZ, 0x30, !PT ;  /* 0x0000000418187c12 */ /* 0x000fc4000f8e30ff */
[----:B------:R-:W-:Y:S01]  /*11a0*/  LOP3.LUT R23, R23, UR4, RZ, 0x30, !PT ;  /* 0x0000000417177c12 */ /* 0x000fe2000f8e30ff */
[----:B------:R-:W-:Y:S01]  /*11b0*/  ATOMS.POPC.INC.32 RZ, [R6+URZ] ;  /* 0x0000000006ff7f8c */ /* 0x000fe2000d8000ff */
[----:B------:R-:W-:Y:S02]  /*11c0*/  LOP3.LUT R22, R22, UR4, RZ, 0x30, !PT ;  /* 0x0000000416167c12 */ /* 0x000fe4000f8e30ff */
[----:B------:R-:W-:Y:S01]  /*11d0*/  LOP3.LUT R21, R21, UR4, RZ, 0x30, !PT ;  /* 0x0000000415157c12 */ /* 0x000fe2000f8e30ff */
[----:B------:R1:W-:Y:S01]  /*11e0*/  ATOMS.POPC.INC.32 RZ, [R2+URZ] ;  /* 0x0000000002ff7f8c */ /* 0x0003e2000d8000ff */
[----:B------:R-:W-:Y:S01]  /*11f0*/  LOP3.LUT R25, R58, 0x7fffffff, RZ, 0x3c, !PT ;  /* 0x7fffffff3a197812 */ /* 0x000fe200078e3cff */
[--C-:B0-----:R-:W-:Y:S01]  /*1200*/  IMAD R0, R24, 0x4, R33.reuse ;  /* 0x0000000418007824 */ /* 0x101fe200078e0221 */
[----:B------:R-:W-:Y:S01]  /*1210*/  LOP3.LUT R19, R57, 0x7fffffff, RZ, 0x3c, !PT ;  /* 0x7fffffff39137812 */ /* 0x000fe200078e3cff */
[----:B------:R0:W-:Y:S01]  /*1220*/  ATOMS.POPC.INC.32 RZ, [R3+URZ] ;  /* 0x0000000003ff7f8c */ /* 0x0001e2000d8000ff */
[----:B------:R-:W-:Y:S01]  /*1230*/  LOP3.LUT R18, R56, 0x7fffffff, RZ, 0x3c, !PT ;  /* 0x7fffffff38127812 */ /* 0x000fe200078e3cff */
[----:B------:R-:W-:Y:S01]  /*1240*/  IMAD R4, R21, 0x4, R33 ;  /* 0x0000000415047824 */ /* 0x000fe200078e0221 */
[----:B------:R-:W-:Y:S01]  /*1250*/  SHF.R.U32.HI R20, RZ, UR7, R25 ;  /* 0x00000007ff147c19 */ /* 0x000fe20008011619 */
[--C-:B-1----:R-:W-:Y:S01]  /*1260*/  IMAD R2, R23, 0x4, R33.reuse ;  /* 0x0000000417027824 */ /* 0x102fe200078e0221 */
[----:B------:R-:W-:Y:S01]  /*1270*/  LOP3.LUT R17, R55, 0x7fffffff, RZ, 0x3c, !PT ;  /* 0x7fffffff37117812 */ /* 0x000fe200078e3cff */
[----:B------:R-:W-:Y:S01]  /*1280*/  ATOMS.POPC.INC.32 RZ, [R0+URZ] ;  /* 0x0000000000ff7f8c */ /* 0x000fe2000d8000ff */
[----:B------:R-:W-:Y:S01]  /*1290*/  LOP3.LUT R14, R54, 0x7fffffff, RZ, 0x3c, !PT ;  /* 0x7fffffff360e7812 */ /* 0x000fe200078e3cff */
[----:B0-----:R-:W-:Y:S01]  /*12a0*/  IMAD R3, R22, 0x4, R33 ;  /* 0x0000000416037824 */ /* 0x001fe200078e0221 */
[----:B------:R-:W-:Y:S01]  /*12b0*/  SHF.R.U32.HI R16, RZ, UR7, R19 ;  /* 0x00000007ff107c19 */ /* 0x000fe20008011613 */
[----:B------:R-:W-:Y:S01]  /*12c0*/  ATOMS.POPC.INC.32 RZ, [R2+URZ] ;  /* 0x0000000002ff7f8c */ /* 0x000fe2000d8000ff */
[----:B------:R-:W-:-:S02]  /*12d0*/  LOP3.LUT R9, R51, 0x7fffffff, RZ, 0x3c, !PT ;  /* 0x7fffffff33097812 */ /* 0x000fc400078e3cff */
[----:B------:R-:W-:Y:S01]  /*12e0*/  SHF.R.U32.HI R15, RZ, UR7, R18 ;  /* 0x00000007ff0f7c19 */ /* 0x000fe20008011612 */
[----:B------:R-:W-:Y:S01]  /*12f0*/  ATOMS.POPC.INC.32 RZ, [R3+URZ] ;  /* 0x0000000003ff7f8c */ /* 0x000fe2000d8000ff */
[----:B------:R-:W-:Y:S02]  /*1300*/  LOP3.LUT R20, R20, UR4, RZ, 0x30, !PT ;  /* 0x0000000414147c12 */ /* 0x000fe4000f8e30ff */
[----:B------:R-:W-:Y:S01]  /*1310*/  SHF.R.U32.HI R13, RZ, UR7, R17 ;  /* 0x00000007ff0d7c19 */ /* 0x000fe20008011611 */
[----:B------:R0:W-:Y:S01]  /*1320*/  ATOMS.POPC.INC.32 RZ, [R4+URZ] ;  /* 0x0000000004ff7f8c */ /* 0x0001e2000d8000ff */
[----:B------:R-:W-:Y:S01]  /*1330*/  LOP3.LUT R12, R53, 0x7fffffff, RZ, 0x3c, !PT ;  /* 0x7fffffff350c7812 */ /* 0x000fe200078e3cff */
[----:B------:R-:W-:Y:S01]  /*1340*/  IMAD R5, R20, 0x4, R33 ;  /* 0x0000000414057824 */ /* 0x000fe200078e0221 */
[----:B------:R-:W-:Y:S02]  /*1350*/  SHF.R.U32.HI R11, RZ, UR7, R14 ;  /* 0x00000007ff0b7c19 */ /* 0x000fe4000801160e */
[----:B------:R-:W-:-:S02]  /*1360*/  LOP3.LUT R16, R16, UR4, RZ, 0x30, !PT ;  /* 0x0000000410107c12 */ /* 0x000fc4000f8e30ff */
[----:B------:R-:W-:Y:S01]  /*1370*/  LOP3.LUT R15, R15, UR4, RZ, 0x30, !PT ;  /* 0x000000040f0f7c12 */ /* 0x000fe2000f8e30ff */
[----:B------:R-:W-:Y:S01]  /*1380*/  ATOMS.POPC.INC.32 RZ, [R5+URZ] ;  /* 0x0000000005ff7f8c */ /* 0x000fe2000d8000ff */
[----:B0-----:R-:W-:Y:S01]  /*1390*/  SHF.R.U32.HI R4, RZ, UR7, R9 ;  /* 0x00000007ff047c19 */ /* 0x001fe20008011609 */
[--C-:B------:R-:W-:Y:S01]  /*13a0*/  IMAD R0, R16, 0x4, R33.reuse ;  /* 0x0000000410007824 */ /* 0x100fe200078e0221 */
[----:B------:R-:W-:Y:S01]  /*13b0*/  LOP3.LUT R13, R13, UR4, RZ, 0x30, !PT ;  /* 0x000000040d0d7c12 */ /* 0x000fe2000f8e30ff */
[--C-:B------:R-:W-:Y:S01]  /*13c0*/  IMAD R2, R15, 0x4, R33.reuse ;  /* 0x000000040f027824 */ /* 0x100fe200078e0221 */
[----:B------:R-:W-:Y:S02]  /*13d0*/  SHF.R.U32.HI R8, RZ, UR7, R12 ;  /* 0x00000007ff087c19 */ /* 0x000fe4000801160c */
[----:B------:R-:W-:Y:S01]  /*13e0*/  LOP3.LUT R11, R11, UR4, RZ, 0x30, !PT ;  /* 0x000000040b0b7c12 */ /* 0x000fe2000f8e30ff */
[--C-:B------:R-:W-:Y:S01]  /*13f0*/  IMAD R3, R13, 0x4, R33.reuse ;  /* 0x000000040d037824 */ /* 0x100fe200078e0221 */
[----:B------:R-:W-:Y:S01]  /*1400*/  LOP3.LUT R10, R52, 0x7fffffff, RZ, 0x3c, !PT ;  /* 0x7fffffff340a7812 */ /* 0x000fe200078e3cff */
[----:B------:R0:W-:Y:S01]  /*1410*/  ATOMS.POPC.INC.32 RZ, [R0+URZ] ;  /* 0x0000000000ff7f8c */ /* 0x0001e2000d8000ff */
[----:B------:R-:W-:Y:S01]  /*1420*/  LOP3.LUT R4, R4, UR4, RZ, 0x30, !PT ;  /* 0x0000000404047c12 */ /* 0x000fe2000f8e30ff */
[--C-:B------:R-:W-:Y:S01]  /*1430*/  IMAD R36, R11, 0x4, R33.reuse ;  /* 0x000000040b247824 */ /* 0x100fe200078e0221 */
[----:B------:R-:W-:Y:S01]  /*1440*/  LOP3.LUT R8, R8, UR4, RZ, 0x30, !PT ;  /* 0x0000000408087c12 */ /* 0x000fe2000f8e30ff */
[----:B------:R1:W-:Y:S01]  /*1450*/  ATOMS.POPC.INC.32 RZ, [R2+URZ] ;  /* 0x0000000002ff7f8c */ /* 0x0003e2000d8000ff */
[----:B------:R-:W-:Y:S01]  /*1460*/  LOP3.LUT R7, R50, 0x7fffffff, RZ, 0x3c, !PT ;  /* 0x7fffffff32077812 */ /* 0x000fe200078e3cff */
[--C-:B------:R-:W-:Y:S01]  /*1470*/  IMAD R37, R4, 0x4, R33.reuse ;  /* 0x0000000404257824 */ /* 0x100fe200078e0221 */
[----:B------:R-:W-:Y:S01]  /*1480*/  SHF.R.U32.HI R6, RZ, UR7, R10 ;  /* 0x00000007ff067c19 */ /* 0x000fe2000801160a */
[----:B0-----:R-:W-:Y:S01]  /*1490*/  IMAD R0, R8, 0x4, R33 ;  /* 0x0000000408007824 */ /* 0x001fe200078e0221 */
[----:B------:R-:W-:Y:S01]  /*14a0*/  LOP3.LUT R5, R49, 0x7fffffff, RZ, 0x3c, !PT ;  /* 0x7fffffff31057812 */ /* 0x000fe200078e3cff */
[----:B------:R0:W-:Y:S01]  /*14b0*/  ATOMS.POPC.INC.32 RZ, [R3+URZ] ;  /* 0x0000000003ff7f8c */ /* 0x0001e2000d8000ff */
[----:B------:R-:W-:-:S02]  /*14c0*/  LOP3.LUT R4, R48, 0x7fffffff, RZ, 0x3c, !PT ;  /* 0x7fffffff30047812 */ /* 0x000fc400078e3cff */
[----:B-1----:R-:W-:Y:S01]  /*14d0*/  SHF.R.U32.HI R2, RZ, UR7, R7 ;  /* 0x00000007ff027c19 */ /* 0x002fe20008011607 */
[----:B------:R1:W-:Y:S01]  /*14e0*/  ATOMS.POPC.INC.32 RZ, [R36+URZ] ;  /* 0x0000000024ff7f8c */ /* 0x0003e2000d8000ff */
[----:B------:R-:W-:Y:S02]  /*14f0*/  LOP3.LUT R6, R6, UR4, RZ, 0x30, !PT ;  /* 0x0000000406067c12 */ /* 0x000fe4000f8e30ff */
[----:B------:R-:W-:Y:S01]  /*1500*/  SHF.R.U32.HI R41, RZ, UR7, R44 ;  /* 0x00000007ff297c19 */ /* 0x000fe2000801162c */
[----:B------:R2:W-:Y:S01]  /*1510*/  ATOMS.POPC.INC.32 RZ, [R0+URZ] ;  /* 0x0000000000ff7f8c */ /* 0x0005e2000d8000ff */
[----:B0-----:R-:W-:Y:S02]  /*1520*/  SHF.R.U32.HI R3, RZ, UR7, R5 ;  /* 0x00000007ff037c19 */ /* 0x001fe40008011605 */
[----:B------:R-:W-:Y:S01]  /*1530*/  LOP3.LUT R38, R2, UR4, RZ, 0x30, !PT ;  /* 0x0000000402267c12 */ /* 0x000fe2000f8e30ff */
[----:B------:R-:W-:Y:S01]  /*1540*/  IMAD R2, R6, 0x4, R33 ;  /* 0x0000000406027824 */ /* 0x000fe200078e0221 */
[----:B-1----:R-:W-:-:S02]  /*1550*/  SHF.R.U32.HI R36, RZ, UR7, R4 ;  /* 0x00000007ff247c19 */ /* 0x002fc40008011604 */
[----:B------:R-:W-:Y:S01]  /*1560*/  ISETP.GT.U32.AND P2, PT, R35, 0xff, PT ;  /* 0x000000ff2300780c */ /* 0x000fe20003f44070 */
[--C-:B------:R-:W-:Y:S01]  /*1570*/  IMAD R38, R38, 0x4, R33.reuse ;  /* 0x0000000426267824 */ /* 0x100fe200078e0221 */
[----:B--2---:R-:W-:Y:S01]  /*1580*/  LOP3.LUT R0, R3, UR4, RZ, 0x30, !PT ;  /* 0x0000000403007c12 */ /* 0x004fe2000f8e30ff */
[----:B------:R0:W-:Y:S01]  /*1590*/  ATOMS.POPC.INC.32 RZ, [R2+URZ] ;  /* 0x0000000002ff7f8c */ /* 0x0001e2000d8000ff */
[----:B------:R-:W-:Y:S02]  /*15a0*/  LOP3.LUT R42, R36, UR4, RZ, 0x30, !PT ;  /* 0x00000004242a7c12 */ /* 0x000fe4000f8e30ff */
[----:B------:R-:W-:Y:S01]  /*15b0*/  LOP3.LUT R3, R41, UR4, RZ, 0x30, !PT ;  /* 0x0000000429037c12 */ /* 0x000fe2000f8e30ff */
[--C-:B------:R-:W-:Y:S01]  /*15c0*/  IMAD R36, R0, 0x4, R33.reuse ;  /* 0x0000000400247824 */ /* 0x100fe200078e0221 */
[----:B------:R1:W-:Y:S01]  /*15d0*/  ATOMS.POPC.INC.32 RZ, [R37+URZ] ;  /* 0x0000000025ff7f8c */ /* 0x0003e2000d8000ff */
[----:B------:R-:W-:Y:S01]  /*15e0*/  IMAD R42, R42, 0x4, R33 ;  /* 0x000000042a2a7824 */ /* 0x000fe200078e0221 */
[----:B------:R-:W-:Y:S01]  /*15f0*/  P2R R74, PR, RZ, 0x4 ;  /* 0x00000004ff4a7803 */ /* 0x000fe20000000000 */
[----:B0-----:R-:W-:Y:S01]  /*1600*/  IMAD R2, R35, 0x4, R77 ;  /* 0x0000000423027824 */ /* 0x001fe200078e024d */
[----:B------:R0:W-:Y:S01]  /*1610*/  ATOMS.POPC.INC.32 RZ, [R38+URZ] ;  /* 0x0000000026ff7f8c */ /* 0x0001e2000d8000ff */
[----:B------:R-:W-:-:S02]  /*1620*/  IMAD.MOV.U32 R0, RZ, RZ, RZ ;  /* 0x000000ffff007224 */ /* 0x000fc400078e00ff */
[----:B-1----:R-:W-:Y:S01]  /*1630*/  IMAD R37, R3, 0x4, R33 ;  /* 0x0000000403257824 */ /* 0x002fe200078e0221 */
[----:B------:R0:W-:Y:S04]  /*1640*/  ATOMS.POPC.INC.32 RZ, [R36+URZ] ;  /* 0x0000000024ff7f8c */ /* 0x0001e8000d8000ff */
[----:B------:R0:W-:Y:S04]  /*1650*/  ATOMS.POPC.INC.32 RZ, [R42+URZ] ;  /* 0x000000002aff7f8c */ /* 0x0001e8000d8000ff */
[----:B------:R0:W-:Y:S01]  /*1660*/  ATOMS.POPC.INC.32 RZ, [R37+URZ] ;  /* 0x0000000025ff7f8c */ /* 0x0001e2000d8000ff */
[----:B------:R-:W-:Y:S06]  /*1670*/  BAR.SYNC.DEFER_BLOCKING 0x0 ;  /* 0x0000000000007b1d */ /* 0x000fec0000010000 */
[----:B------:R-:W-:Y:S05]  /*1680*/  @P2 BRA `(.L_x_869) ;  /* 0x00000000008c2947 */ /* 0x000fea0003800000 */
[----:B------:R-:W1:Y:S04]  /*1690*/  LDS R41, [R2] ;  /* 0x0000000002297984 */ /* 0x000e680000000800 */
[----:B0-----:R-:W0:Y:S04]  /*16a0*/  LDS R38, [R2+0x400] ;  /* 0x0004000002267984 */ /* 0x001e280000000800 */
[----:B------:R-:W2:Y:S04]  /*16b0*/  LDS R42, [R2+0x800] ;  /* 0x00080000022a7984 */ /* 0x000ea80000000800 */
[----:B------:R-:W3:Y:S04]  /*16c0*/  LDS R37, [R2+0xc00] ;  /* 0x000c000002257984 */ /* 0x000ee80000000800 */
[----:B------:R-:W4:Y:S04]  /*16d0*/  LDS R36, [R2+0x1000] ;  /* 0x0010000002247984 */ /* 0x000f280000000800 */
[----:B------:R-:W5:Y:S04]  /*16e0*/  LDS R0, [R2+0x1400] ;  /* 0x0014000002007984 */ /* 0x000f680000000800 */
[----:B------:R-:W-:Y:S04]  /*16f0*/  STS [R2], RZ ;  /* 0x000000ff02007388 */ /* 0x000fe80000000800 */
[----:B-1----:R5:W-:Y:S01]  /*1700*/  STS [R2+0x400], R41 ;  /* 0x0004002902007388 */ /* 0x002be20000000800 */
[----:B0-----:R-:W-:-:S04]  /*1710*/  IMAD.IADD R43, R41, 0x1, R38 ;  /* 0x00000001292b7824 */ /* 0x001fc800078e0226 */
[----:B--2---:R-:W-:Y:S01]  /*1720*/  IMAD.IADD R42, R43, 0x1, R42 ;  /* 0x000000012b2a7824 */ /* 0x004fe200078e022a */
[----:B------:R-:W-:Y:S03]  /*1730*/  STS [R2+0x800], R43 ;  /* 0x0008002b02007388 */ /* 0x000fe60000000800 */
[----:B---3--:R-:W-:Y:S01]  /*1740*/  IMAD.IADD R38, R42, 0x1, R37 ;  /* 0x000000012a267824 */ /* 0x008fe200078e0225 */
[----:B------:R-:W-:Y:S03]  /*1750*/  STS [R2+0xc00], R42 ;  /* 0x000c002a02007388 */ /* 0x000fe60000000800 */
[----:B----4-:R-:W-:Y:S01]  /*1760*/  IMAD.IADD R76, R38, 0x1, R36 ;  /* 0x00000001264c7824 */ /* 0x010fe200078e0224 */
[----:B------:R-:W-:Y:S03]  /*1770*/  STS [R2+0x1000], R38 ;  /* 0x0010002602007388 */ /* 0x000fe60000000800 */
[----:B-----5:R-:W-:Y:S01]  /*1780*/  IMAD.IADD R41, R76, 0x1, R0 ;  /* 0x000000014c297824 */ /* 0x020fe200078e0200 */
[----:B------:R-:W0:Y:S04]  /*1790*/  LDS R38, [R2+0x1800] ;  /* 0x0018000002267984 */ /* 0x000e280000000800 */
[----:B------:R-:W1:Y:S04]  /*17a0*/  LDS R42, [R2+0x1c00] ;  /* 0x001c0000022a7984 */ /* 0x000e680000000800 */
[----:B------:R-:W2:Y:S04]  /*17b0*/  LDS R37, [R2+0x2000] ;  /* 0x0020000002257984 */ /* 0x000ea80000000800 */
[----:B------:R-:W3:Y:S04]  /*17c0*/  LDS R36, [R2+0x2400] ;  /* 0x0024000002247984 */ /* 0x000ee80000000800 */
[----:B------:R-:W4:Y:S04]  /*17d0*/  LDS R0, [R2+0x2800] ;  /* 0x0028000002007984 */ /* 0x000f280000000800 */
[----:B------:R4:W-:Y:S04]  /*17e0*/  STS [R2+0x1400], R76 ;  /* 0x0014004c02007388 */ /* 0x0009e80000000800 */
[----:B------:R-:W-:Y:S01]  /*17f0*/  STS [R2+0x1800], R41 ;  /* 0x0018002902007388 */ /* 0x000fe20000000800 */
[----:B0-----:R-:W-:-:S03]  /*1800*/  IMAD.IADD R43, R41, 0x1, R38 ;  /* 0x00000001292b7824 */ /* 0x001fc600078e0226 */
[----:B------:R-:W0:Y:S01]  /*1810*/  LDS R38, [R2+0x2c00] ;  /* 0x002c000002267984 */ /* 0x000e220000000800 */
[----:B-1----:R-:W-:-:S03]  /*1820*/  IMAD.IADD R42, R43, 0x1, R42 ;  /* 0x000000012b2a7824 */ /* 0x002fc600078e022a */
[----:B------:R1:W-:Y:S01]  /*1830*/  STS [R2+0x1c00], R43 ;  /* 0x001c002b02007388 */ /* 0x0003e20000000800 */
[----:B--2---:R-:W-:-:S03]  /*1840*/  IMAD.IADD R37, R42, 0x1, R37 ;  /* 0x000000012a257824 */ /* 0x004fc600078e0225 */
[----:B------:R1:W-:Y:S01]  /*1850*/  STS [R2+0x2000], R42 ;  /* 0x0020002a02007388 */ /* 0x0003e20000000800 */
[----:B---3--:R-:W-:-:S03]  /*1860*/  IMAD.IADD R36, R37, 0x1, R36 ;  /* 0x0000000125247824 */ /* 0x008fc600078e0224 */
[----:B------:R1:W-:Y:S01]  /*1870*/  STS [R2+0x2400], R37 ;  /* 0x0024002502007388 */ /* 0x0003e20000000800 */
[----:B----4-:R-:W-:-:S03]  /*1880*/  IMAD.IADD R76, R36, 0x1, R0 ;  /* 0x00000001244c7824 */ /* 0x010fc600078e0200 */
[----:B------:R1:W-:Y:S04]  /*1890*/  STS [R2+0x2800], R36 ;  /* 0x0028002402007388 */ /* 0x0003e80000000800 */
[----:B------:R1:W-:Y:S02]  /*18a0*/  STS [R2+0x2c00], R76 ;  /* 0x002c004c02007388 */ /* 0x0003e40000000800 */
[----:B01----:R-:W-:-:S07]  /*18b0*/  IMAD.IADD R0, R76, 0x1, R38 ;  /* 0x000000014c007824 */ /* 0x003fce00078e0226 */
.L_x_869:
[----:B------:R-:W-:Y:S05]  /*18c0*/  BSYNC.RECONVERGENT B0 ;  /* 0x0000000000007941 */ /* 0x000fea0003800200 */
.L_x_868:
[----:B0-----:R-:W0:Y:S01]  /*18d0*/  LDC.64 R36, c[0x0][0x380] ;  /* 0x0000e000ff247b82 */ /* 0x001e220000000a00 */
        /* <DEDUP_REMOVED lines=30> */
.L_x_878:
[----:B------:R-:W0:Y:S01]  /*1ac0*/  LDC.64 R4, c[0x0][0x380] ;  /* 0x0000e000ff047b82 */ /* 0x000e220000000a00 */
[----:B------:R-:W-:Y:S01]  /*1ad0*/  VIADD R13, R7, 0xffffffff ;  /* 0xffffffff070d7836 */ /* 0x000fe20000000000 */
[----:B------:R-:W-:Y:S03]  /*1ae0*/  BSSY B2, `(.L_x_875) ;  /* 0x0000008000027945 */ /* 0x000fe60003800000 */
[----:B------:R-:W-:-:S04]  /*1af0*/  IMAD R9, R13, 0x100, R35 ;  /* 0x000001000d097824 */ /* 0x000fc800078e0223 */
[----:B0-----:R-:W-:-:S07]  /*1b00*/  IMAD.WIDE R4, R9, 0x4, R4 ;  /* 0x0000000409047825 */ /* 0x001fce00078e0204 */
.L_x_876:
[----:B------:R-:W-:Y:S05]  /*1b10*/  YIELD ;  /* 0x0000000000007946 */ /* 0x000fea0003800000 */
[----:B------:R0:W-:Y:S06]  /*1b20*/  MEMBAR.SC.CTA ;  /* 0x0000000000007992 */ /* 0x0001ec0000000000 */
[----:B0-----:R-:W2:Y:S02]  /*1b30*/  LDG.E.STRONG.SYS R8, desc[UR8][R4.64] ;  /* 0x0000000804087981 */ /* 0x001ea4000c1f5900 */
[----:B--2---:R-:W-:-:S13]  /*1b40*/  ISETP.NE.AND P0, PT, R8, RZ, PT ;  /* 0x000000ff0800720c */ /* 0x004fda0003f05270 */
[----:B------:R-:W-:Y:S05]  /*1b50*/  @!P0 BRA `(.L_x_876) ;  /* 0xfffffffc00ec8947 */ /* 0x000fea000383ffff */
[----:B------:R-:W-:Y:S05]  /*1b60*/  BSYNC B2 ;  /* 0x0000000000027941 */ /* 0x000fea0003800000 */
.L_x_875:
[----:B------:R-:W-:Y:S01]  /*1b70*/  BSSY.RECONVERGENT B2, `(.L_x_877) ;  /* 0x0000006000027945 */ /* 0x000fe20003800200 */
[C---:B------:R-:W-:Y:S02]  /*1b80*/  ISETP.GT.AND P0, PT, R8.reuse, -0x1, PT ;  /* 0xffffffff0800780c */ /* 0x040fe40003f04270 */
[----:B------:R-:W-:Y:S01]  /*1b90*/  LOP3.LUT R5, R8, 0x3fffffff, RZ, 0xc0, !PT ;  /* 0x3fffffff08057812 */ /* 0x000fe200078ec0ff */
[----:B------:R-:W-:Y:S05]  /*1ba0*/  WARPSYNC.EXCLUSIVE R3 ;  /* 0x0000000003007348 */ /* 0x000fea0003a00000 */
[----:B------:R-:W-:-:S05]  /*1bb0*/  IMAD.IADD R6, R5, 0x1, R6 ;  /* 0x0000000105067824 */ /* 0x000fca00078e0206 */
[----:B------:R-:W-:-:S07]  /*1bc0*/  VOTE.ANY R3, PT, P0 ;  /* 0x0000000000037806 */ /* 0x000fce00000e0100 */
[----:B------:R-:W-:Y:S05]  /*1bd0*/  BSYNC.RECONVERGENT B2 ;  /* 0x0000000000027941 */ /* 0x000fea0003800200 */
.L_x_877:
[----:B------:R-:W-:Y:S01]  /*1be0*/  ISETP.GT.U32.AND P1, PT, R7, 0x1, PT ;  /* 0x000000010700780c */ /* 0x000fe20003f24070 */
[----:B------:R-:W-:-:S12]  /*1bf0*/  IMAD.MOV.U32 R7, RZ, RZ, R13 ;  /* 0x000000ffff077224 */ /* 0x000fd800078e000d */
[----:B------:R-:W-:Y:S05]  /*1c00*/  @P0 BRA P1, `(.L_x_878) ;  /* 0xfffffffc00ac0947 */ /* 0x000fea000083ffff */
[----:B------:R-:W-:Y:S05]  /*1c10*/  BSYNC B0 ;  /* 0x0000000000007941 */ /* 0x000fea0003800000 */
.L_x_874:
[----:B------:R1:W2:Y:S02]  /*1c20*/  LDS R3, [R2+0x8a00] ;  /* 0x008a000002037984 */ /* 0x0002a40000000800 */
.L_x_873:
[----:B------:R-:W-:Y:S02]  /*1c30*/  LOP3.LUT R5, R6, 0x80000000, RZ, 0xfc, !PT ;  /* 0x8000000006057812 */ /* 0x000fe400078efcff */
[----:B0-2---:R-:W-:-:S03]  /*1c40*/  IADD3 R3, PT, PT, R3, R6, -R0 ;  /* 0x0000000603037210 */ /* 0x005fc60007ffe800 */
[----:B------:R0:W-:Y:S04]  /*1c50*/  STG.E.STRONG.SYS desc[UR8][R36.64], R5 ;  /* 0x0000000524007986 */ /* 0x0001e8000c115908 */
[----:B------:R0:W-:Y:S02]  /*1c60*/  STS [R2+0x8a00], R3 ;  /* 0x008a000302007388 */ /* 0x0001e40000000800 */
.L_x_872:
[----:B------:R-:W-:Y:S05]  /*1c70*/  BSYNC B1 ;  /* 0x0000000000017941 */ /* 0x000fea0003800000 */
.L_x_871:
[----:B------:R-:W2:Y:S01]  /*1c80*/  LDC.64 R6, c[0x0][0x390] ;  /* 0x0000e400ff067b82 */ /* 0x000ea20000000a00 */
[----:B------:R-:W-:Y:S05]  /*1c90*/  WARPSYNC.ALL ;  /* 0x0000000000007948 */ /* 0x000fea0003800000 */
[----:B------:R-:W-:Y:S02]  /*1ca0*/  UMOV UR5, 0x400 ;  /* 0x0000040000057882 */ /* 0x000fe40000000000 */
[----:B------:R-:W3:Y:S08]  /*1cb0*/  LDC R4, c[0x0][0x3c0] ;  /* 0x0000f000ff047b82 */ /* 0x000ef00000000800 */
[----:B------:R-:W4:Y:S01]  /*1cc0*/  S2UR UR6, SR_CgaCtaId ;  /* 0x00000000000679c3 */ /* 0x000f220000008800 */
[----:B--2---:R-:W-:-:S02]  /*1cd0*/  ISETP.EQ.U32.AND P1, PT, R6, RZ, PT ;  /* 0x000000ff0600720c */ /* 0x004fc40003f22070 */
[----:B---3--:R-:W-:-:S04]  /*1ce0*/  ISETP.GE.AND P0, PT, R71, R4, PT ;  /* 0x000000044700720c */ /* 0x008fc80003f06270 */
[----:B------:R-:W-:-:S04]  /*1cf0*/  ISETP.EQ.OR.EX P0, PT, R7, RZ, !P0, P1 ;  /* 0x000000ff0700720c */ /* 0x000fc80004702710 */
[----:B------:R-:W-:Y:S01]  /*1d00*/  ISETP.GT.U32.OR P0, PT, R35, 0xff, P0 ;  /* 0x000000ff2300780c */ /* 0x000fe20000704470 */
[----:B----4-:R-:W-:-:S06]  /*1d10*/  ULEA UR5, UR6, UR5, 0x18 ;  /* 0x0000000506057291 */ /* 0x010fcc000f8ec0ff */
[----:B------:R-:W-:-:S06]  /*1d20*/  LEA R31, R31, UR5, 0x2 ;  /* 0x000000051f1f7c11 */ /* 0x000fcc000f8e10ff */
[----:B0-----:R-:W0:Y:S02]  /*1d30*/  @!P0 LDS R3, [R2+0x8a00] ;  /* 0x008a000002038984 */ /* 0x001e240000000800 */
[----:B0-----:R-:W-:-:S05]  /*1d40*/  @!P0 IADD3 R3, PT, PT, R3, R11, R0 ;  /* 0x0000000b03038210 */ /* 0x001fca0007ffe000 */
[----:B------:R0:W-:Y:S01]  /*1d50*/  @!P0 STG.E desc[UR8][R40.64], R3 ;  /* 0x0000000328008986 */ /* 0x0001e2000c101908 */
[----:B------:R-:W-:Y:S01]  /*1d60*/  BAR.SYNC.DEFER_BLOCKING 0x0 ;  /* 0x0000000000007b1d */ /* 0x000fe20000010000 */
[----:B------:R-:W-:-:S05]  /*1d70*/  ISETP.GT.AND P0, PT, R71, R4, PT ;  /* 0x000000044700720c */ /* 0x000fca0003f04270 */
[----:B------:R-:W2:Y:S08]  /*1d80*/  LDS R31, [R31+0x8a00] ;  /* 0x008a00001f1f7984 */ /* 0x000eb00000000800 */
[----:B0-----:R-:W-:Y:S05]  /*1d90*/  @P0 BRA `(.L_x_879) ;  /* 0x0000000000740947 */ /* 0x001fea0003800000 */
[----:B------:R-:W1:Y:S01]  /*1da0*/  LDCU.64 UR4, c[0x0][0x3a0] ;  /* 0x00007400ff0477ac */ /* 0x000e620008000a00 */
[----:B--2---:R-:W-:-:S05]  /*1db0*/  IADD3 R0, P1, PT, R70, R31, RZ ;  /* 0x0000001f46007210 */ /* 0x004fca0007f3e0ff */
        /* <DEDUP_REMOVED lines=27> */
.L_x_879:
[----:B------:R-:W0:Y:S01]  /*1f70*/  LDCU.64 UR4, c[0x0][0x3a0] ;  /* 0x00007400ff0477ac */ /* 0x000e220008000a00 */
[----:B------:R-:W-:Y:S01]  /*1f80*/  IMAD R7, R75, -0x2280, R4 ;  /* 0xffffdd804b077824 */ /* 0x000fe200078e0204 */
[C---:B--2---:R-:W-:Y:S01]  /*1f90*/  IADD3 R0, P2, PT, R70.reuse, R31, RZ ;  /* 0x0000001f46007210 */ /* 0x044fe20007f5e0ff */
[C---:B------:R-:W-:Y:S02]  /*1fa0*/  VIADD R6, R70.reuse, 0x40 ;  /* 0x0000004046067836 */ /* 0x040fe40000000000 */
[C---:B-1----:R-:W-:Y:S01]  /*1fb0*/  VIADD R2, R70.reuse, 0x20 ;  /* 0x0000002046027836 */ /* 0x042fe20000000000 */
        /* <DEDUP_REMOVED lines=69> */
.L_x_880:
        /* <DEDUP_REMOVED lines=25> */
.L_x_881:
        /* <DEDUP_REMOVED lines=69> */
.L_x_882:
        /* <DEDUP_REMOVED lines=28> */
.L_x_883:
[----:B------:R-:W1:Y:S01]  /*2bb0*/  LDCU.64 UR4, c[0x0][0x3b0] ;  /* 0x00007600ff0477ac */ /* 0x000e620008000a00 */
[----:B------:R-:W-:Y:S02]  /*2bc0*/  IMAD R75, R75, -0x2280, R4 ;  /* 0xffffdd804b4b7824 */ /* 0x000fe400078e0204 */
        /* <DEDUP_REMOVED lines=12> */
[----:B-1----:R-:W-:Y:S02]  /*2c90*/  LEA R2, P2, R0, UR4, 0x2 ;  /* 0x0000000400027c11 */ /* 0x002fe4000f8410ff */
        /* <DEDUP_REMOVED lines=59> */
.L_x_870:
        /* <DEDUP_REMOVED lines=38> */
.L_x_998:
        /* <DEDUP_REMOVED lines=25> */
.L_x_884:
[----:B------:R-:W-:Y:S05]  /*3440*/  WARPSYNC.ALL ;  /* 0x0000000000007948 */ /* 0x000fea0003800000 */
[----:B------:R-:W-:Y:S01]  /*3450*/  BAR.SYNC.DEFER_BLOCKING 0x0 ;  /* 0x0000000000007b1d */ /* 0x000fe20000010000 */
[----:B------:R-:W-:Y:S02]  /*3460*/  ISETP.NE.AND P0, PT, R74, RZ, PT ;  /* 0x000000ff4a00720c */ /* 0x000fe40003f05270 */
[----:B------:R-:W-:-:S03]  /*3470*/  LOP3.LUT R69, R69, 0x7fffffff, RZ, 0x3c, !PT ;  /* 0x7fffffff45457812 */ /* 0x000fc600078e3cff */
[----:B------:R-:W-:Y:S01]  /*3480*/  BSSY.RECONVERGENT B0, `(.L_x_886) ;  /* 0x0000029000007945 */ /* 0x000fe20003800200 */
[----:B-1----:R-:W-:-:S04]  /*3490*/  SHF.R.U32.HI R48, RZ, UR7, R69 ;  /* 0x00000007ff307c19 */ /* 0x002fc80008011645 */
[----:B------:R-:W-:Y:S01]  /*34a0*/  LOP3.LUT R48, R48, UR4, RZ, 0x30, !PT ;  /* 0x0000000430307c12 */ /* 0x000fe2000f8e30ff */
[----:B0-----:R-:W0:Y:S02]  /*34b0*/  LDS R37, [R37+0x3410] ;  /* 0x0034100025257984 */ /* 0x001e240000000800 */
        /* <DEDUP_REMOVED lines=15> */
[----:B------:R1:W-:Y:S01]  /*35b0*/  STS [R2], R31 ;  /* 0x0000001f02007388 */ /* 0x0003e20000000800 */
[----:B--2---:R-:W-:-:S03]  /*35c0*/  IMAD.IADD R49, R37, 0x1, R58 ;  /* 0x0000000125317824 */ /* 0x004fc600078e023a */
[----:B------:R2:W-:Y:S01]  /*35d0*/  STS [R2+0x400], R47 ;  /* 0x0004002f02007388 */ /* 0x0005e20000000800 */
[C---:B---3--:R-:W-:Y:S02]  /*35e0*/  IMAD.IADD R51, R37.reuse, 0x1, R60 ;  /* 0x0000000125337824 */ /* 0x048fe400078e023c */
[C---:B----4-:R-:W-:Y:S01]  /*35f0*/  IMAD.IADD R53, R37.reuse, 0x1, R62 ;  /* 0x0000000125357824 */ /* 0x050fe200078e023e */
        /* <DEDUP_REMOVED lines=9> */
[----:B-1----:R-:W-:-:S03]  /*3690*/  IMAD.IADD R31, R37, 0x1, R52 ;  /* 0x00000001251f7824 */ /* 0x002fc600078e0234 */
[----:B------:R3:W-:Y:S01]  /*36a0*/  STS [R2+0x1c00], R59 ;  /* 0x001c003b02007388 */ /* 0x0007e20000000800 */
[----:B--2---:R-:W-:-:S03]  /*36b0*/  IMAD.IADD R47, R37, 0x1, R50 ;  /* 0x00000001252f7824 */ /* 0x004fc600078e0232 */
[----:B------:R3:W-:Y:S01]  /*36c0*/  STS [R2+0x2000], R61 ;  /* 0x0020003d02007388 */ /* 0x0007e20000000800 */
[----:B0-----:R-:W-:-:S03]  /*36d0*/  IMAD.IADD R63, R37, 0x1, R36 ;  /* 0x00000001253f7824 */ /* 0x001fc600078e0224 */
[----:B------:R3:W-:Y:S04]  /*36e0*/  STS [R2+0x2400], R31 ;  /* 0x0024001f02007388 */ /* 0x0007e80000000800 */
[----:B------:R3:W-:Y:S04]  /*36f0*/  STS [R2+0x2800], R47 ;  /* 0x0028002f02007388 */ /* 0x0007e80000000800 */
[----:B------:R3:W-:Y:S02]  /*3700*/  STS [R2+0x2c00], R63 ;  /* 0x002c003f02007388 */ /* 0x0007e40000000800 */
.L_x_887:
[----:B------:R-:W-:Y:S05]  /*3710*/  BSYNC.RECONVERGENT B0 ;  /* 0x0000000000007941 */ /* 0x000fea0003800200 */
.L_x_886:
[----:B------:R-:W-:Y:S01]  /*3720*/  BAR.SYNC.DEFER_BLOCKING 0x0 ;  /* 0x0000000000007b1d */ /* 0x000fe20000010000 */
[----:B------:R-:W-:-:S05]  /*3730*/  R2P PR, R48, 0x7f ;  /* 0x0000007f30007804 */ /* 0x000fca0000000000 */
[----:B------:R-:W-:Y:S08]  /*3740*/  BSSY.RECONVERGENT B0, `(.L_x_888) ;  /* 0x0000022000007945 */ /* 0x000ff00003800200 */
[----:B---3--:R-:W-:Y:S02]  /*3750*/  VOTE.ANY R31, PT, P0 ;  /* 0x00000000001f7806 */ /* 0x008fe400000e0100 */
[----:B------:R-:W-:-:S02]  /*3760*/  VOTE.ANY R36, PT, P1 ;  /* 0x0000000000247806 */ /* 0x000fc400008e0100 */
        /* <DEDUP_REMOVED lines=9> */
[----:B------:R-:W-:Y:S02]  /*3800*/  @!P4 LOP3.LUT R36, RZ, R36, RZ, 0x33, !PT ;  /* 0x00000024ff24c212 */ /* 0x000fe400078e33ff */
[----:B------:R-:W-:Y:S02]  /*3810*/  LOP3.LUT P0, RZ, R48, 0x80, RZ, 0xc0, !PT ;  /* 0x0000008030ff7812 */ /* 0x000fe4000780c0ff */
[----:B------:R-:W-:-:S02]  /*3820*/  LOP3.LUT R31, R52, R31, RZ, 0xc0, !PT ;  /* 0x0000001f341f7212 */ /* 0x000fc400078ec0ff */
[----:B------:R-:W-:Y:S02]  /*3830*/  VOTE.ANY R50, PT, P5 ;  /* 0x0000000000327806 */ /* 0x000fe400028e0100 */
[----:B------:R-:W-:Y:S02]  /*3840*/  LOP3.LUT R31, R36, R31, RZ, 0xc0, !PT ;  /* 0x0000001f241f7212 */ /* 0x000fe400078ec0ff */
[----:B------:R-:W1:Y:S01]  /*3850*/  S2R R36, SR_LEMASK ;  /* 0x0000000000247919 */ /* 0x000e620000003a00 */
[----:B------:R-:W-:Y:S02]  /*3860*/  @!P5 LOP3.LUT R50, RZ, R50, RZ, 0x33, !PT ;  /* 0x00000032ff32d212 */ /* 0x000fe400078e33ff */
[----:B------:R-:W-:Y:S02]  /*3870*/  VOTE.ANY R52, PT, P6 ;  /* 0x0000000000347806 */ /* 0x000fe400030e0100 */
[----:B------:R-:W-:Y:S02]  /*3880*/  LOP3.LUT R31, R50, R31, RZ, 0xc0, !PT ;  /* 0x0000001f321f7212 */ /* 0x000fe400078ec0ff */
[----:B------:R-:W-:-:S02]  /*3890*/  VOTE.ANY R50, PT, P0 ;  /* 0x0000000000327806 */ /* 0x000fc400000e0100 */
[----:B------:R-:W-:Y:S02]  /*38a0*/  @!P6 LOP3.LUT R52, RZ, R52, RZ, 0x33, !PT ;  /* 0x00000034ff34e212 */ /* 0x000fe400078e33ff */
[----:B------:R-:W-:Y:S02]  /*38b0*/  @!P0 LOP3.LUT R50, RZ, R50, RZ, 0x33, !PT ;  /* 0x00000032ff328212 */ /* 0x000fe400078e33ff */
[----:B------:R-:W-:-:S04]  /*38c0*/  LOP3.LUT R31, R52, R31, RZ, 0xc0, !PT ;  /* 0x0000001f341f7212 */ /* 0x000fc800078ec0ff */
[----:B------:R-:W-:Y:S01]  /*38d0*/  LOP3.LUT R47, R50, R31, RZ, 0xc0, !PT ;  /* 0x0000001f322f7212 */ /* 0x000fe200078ec0ff */
[----:B------:R-:W-:-:S03]  /*38e0*/  IMAD.MOV.U32 R50, RZ, RZ, RZ ;  /* 0x000000ffff327224 */ /* 0x000fc600078e00ff */
[----:B------:R-:W2:Y:S01]  /*38f0*/  FLO.U32 R49, R47 ;  /* 0x0000002f00317300 */ /* 0x000ea200000e0000 */
[----:B-1----:R-:W-:Y:S02]  /*3900*/  LOP3.LUT R31, R36, R47, RZ, 0xc0, !PT ;  /* 0x0000002f241f7212 */ /* 0x002fe400078ec0ff */
[----:B--2---:R-:W-:-:S05]  /*3910*/  ISETP.NE.AND P0, PT, R72, R49, PT ;  /* 0x000000314800720c */ /* 0x004fca0003f05270 */
[----:B------:R-:W1:Y:S08]  /*3920*/  POPC R31, R31 ;  /* 0x0000001f001f7309 */ /* 0x000e700000000000 */
[----:B------:R-:W-:Y:S05]  /*3930*/  @P0 BRA `(.L_x_889) ;  /* 0x0000000000080947 */ /* 0x000fea0003800000 */
[----:B------:R-:W-:-:S05]  /*3940*/  IMAD R48, R48, 0x4, R33 ;  /* 0x0000000430307824 */ /* 0x000fca00078e0221 */
[----:B-1----:R2:W3:Y:S02]  /*3950*/  ATOMS.ADD R50, [R48], R31 ;  /* 0x0000001f3032738c */ /* 0x0024e40000000000 */
.L_x_889:
[----:B------:R-:W-:Y:S05]  /*3960*/  BSYNC.RECONVERGENT B0 ;  /* 0x0000000000007941 */ /* 0x000fea0003800200 */
.L_x_888:
[----:B------:R-:W-:Y:S01]  /*3970*/  R2P PR, R30, 0x7f ;  /* 0x0000007f1e007804 */ /* 0x000fe20000000000 */
[----:B------:R-:W-:Y:S01]  /*3980*/  BSSY.RECONVERGENT B0, `(.L_x_890) ;  /* 0x0000025000007945 */ /* 0x000fe20003800200 */
[----:B------:R-:W-:-:S11]  /*3990*/  LOP3.LUT R67, R67, 0x7fffffff, RZ, 0x3c, !PT ;  /* 0x7fffffff43437812 */ /* 0x000fd600078e3cff */
[----:B------:R-:W-:Y:S02]  /*39a0*/  VOTE.ANY R47, PT, P0 ;  /* 0x00000000002f7806 */ /* 0x000fe400000e0100 */
[----:B--2---:R-:W-:Y:S02]  /*39b0*/  VOTE.ANY R48, PT, P1 ;  /* 0x0000000000307806 */ /* 0x004fe400008e0100 */
        /* <DEDUP_REMOVED lines=20> */
[----:B---3--:R2:W3:Y:S01]  /*3b00*/  SHFL.IDX PT, R48, R50, R49, 0x1f ;  /* 0x00001f3132307589 */ /* 0x0084e200000e0000 */
[----:B------:R-:W-:Y:S02]  /*3b10*/  LOP3.LUT R47, R52, R47, RZ, 0xc0, !PT ;  /* 0x0000002f342f7212 */ /* 0x000fe400078ec0ff */
[----:B------:R-:W-:-:S02]  /*3b20*/  SHF.R.U32.HI R52, RZ, UR7, R67 ;  /* 0x00000007ff347c19 */ /* 0x000fc40008011643 */
[----:B------:R-:W-:Y:S01]  /*3b30*/  LOP3.LUT R53, R54, R47, RZ, 0xc0, !PT ;  /* 0x0000002f36357212 */ /* 0x000fe200078ec0ff */
[----:B------:R-:W-:Y:S01]  /*3b40*/  IMAD.MOV.U32 R54, RZ, RZ, RZ ;  /* 0x000000ffff367224 */ /* 0x000fe200078e00ff */
[----:B------:R-:W-:Y:S02]  /*3b50*/  LOP3.LUT R52, R52, UR4, RZ, 0x30, !PT ;  /* 0x0000000434347c12 */ /* 0x000fe4000f8e30ff */
[----:B------:R-:W4:Y:S01]  /*3b60*/  FLO.U32 R51, R53 ;  /* 0x0000003500337300 */ /* 0x000f2200000e0000 */
[----:B------:R-:W-:-:S07]  /*3b70*/  LOP3.LUT R47, R36, R53, RZ, 0xc0, !PT ;  /* 0x00000035242f7212 */ /* 0x000fce00078ec0ff */
[----:B------:R-:W0:Y:S01]  /*3b80*/  POPC R47, R47 ;  /* 0x0000002f002f7309 */ /* 0x000e220000000000 */
[----:B----4-:R-:W-:-:S13]  /*3b90*/  ISETP.NE.AND P0, PT, R72, R51, PT ;  /* 0x000000334800720c */ /* 0x010fda0003f05270 */
[----:B0-23--:R-:W-:Y:S05]  /*3ba0*/  @P0 BRA `(.L_x_891) ;  /* 0x0000000000080947 */ /* 0x00dfea0003800000 */
[----:B------:R-:W-:-:S05]  /*3bb0*/  IMAD R30, R30, 0x4, R33 ;  /* 0x000000041e1e7824 */ /* 0x000fca00078e0221 */
[----:B------:R0:W2:Y:S02]  /*3bc0*/  ATOMS.ADD R54, [R30], R47 ;  /* 0x0000002f1e36738c */ /* 0x0000a40000000000 */
.L_x_891:
[----:B------:R-:W-:Y:S05]  /*3bd0*/  BSYNC.RECONVERGENT B0 ;  /* 0x0000000000007941 */ /* 0x000fea0003800200 */
.L_x_890:
[----:B------:R-:W-:Y:S01]  /*3be0*/  R2P PR, R52, 0x7f ;  /* 0x0000007f34007804 */ /* 0x000fe20000000000 */
[----:B--2---:R2:W3:Y:S01]  /*3bf0*/  SHFL.IDX PT, R50, R54, R51, 0x1f ;  /* 0x00001f3336327589 */ /* 0x0044e200000e0000 */
[----:B------:R-:W-:Y:S01]  /*3c00*/  LOP3.LUT R66, R66, 0x7fffffff, RZ, 0x3c, !PT ;  /* 0x7fffffff42427812 */ /* 0x000fe200078e3cff */
[----:B------:R-:W-:Y:S01]  /*3c10*/  BSSY.RECONVERGENT B0, `(.L_x_892) ;  /* 0x0000023000007945 */ /* 0x000fe20003800200 */
[----:B------:R-:W-:Y:S02]  /*3c20*/  IMAD.MOV.U32 R58, RZ, RZ, RZ ;  /* 0x000000ffff3a7224 */ /* 0x000fe400078e00ff */
[----:B------:R-:W-:-:S04]  /*3c30*/  SHF.R.U32.HI R56, RZ, UR7, R66 ;  /* 0x00000007ff387c19 */ /* 0x000fc80008011642 */
[----:B------:R-:W-:-:S03]  /*3c40*/  LOP3.LUT R56, R56, UR4, RZ, 0x30, !PT ;  /* 0x0000000438387c12 */ /* 0x000fc6000f8e30ff */
        /* <DEDUP_REMOVED lines=31> */
.L_x_893:
[----:B------:R-:W-:Y:S05]  /*3e40*/  BSYNC.RECONVERGENT B0 ;  /* 0x0000000000007941 */ /* 0x000fea0003800200 */
.L_x_892:
[----:B------:R-:W-:Y:S01]  /*3e50*/  R2P PR, R56, 0x7f ;  /* 0x0000007f38007804 */ /* 0x000fe20000000000 */
[----:B--2---:R2:W3:Y:S01]  /*3e60*/  SHFL.IDX PT, R51, R58, R53, 0x1f ;  /* 0x00001f353a337589 */ /* 0x0044e200000e0000 */
[----:B------:R-:W-:Y:S01]  /*3e70*/  LOP3.LUT R65, R65, 0x7fffffff, RZ, 0x3c, !PT ;  /* 0x7fffffff41417812 */ /* 0x000fe200078e3cff */
[----:B------:R-:W-:Y:S10]  /*3e80*/  BSSY.RECONVERGENT B0, `(.L_x_894) ;  /* 0x0000023000007945 */ /* 0x000ff40003800200 */
        /* <DEDUP_REMOVED lines=23> */
[----:B------:R-:W-:Y:S01]  /*4000*/  IMAD.MOV.U32 R54, RZ, RZ, RZ ;  /* 0x000000ffff367224 */ /* 0x000fe200078e00ff */
[----:B------:R-:W-:Y:S02]  /*4010*/  SHF.R.U32.HI R52, RZ, UR7, R65 ;  /* 0x00000007ff347c19 */ /* 0x000fe40008011641 */
[----:B------:R-:W-:-:S02]  /*4020*/  LOP3.LUT R57, R60, R49, RZ, 0xc0, !PT ;  /* 0x000000313c397212 */ /* 0x000fc400078ec0ff */
[----:B------:R-:W-:Y:S02]  /*4030*/  LOP3.LUT R52, R52, UR4, RZ, 0x30, !PT ;  /* 0x0000000434347c12 */ /* 0x000fe4000f8e30ff */
[----:B------:R-:W0:Y:S01]  /*4040*/  FLO.U32 R55, R57 ;  /* 0x0000003900377300 */ /* 0x000e2200000e0000 */
[----:B------:R-:W-:-:S07]  /*4050*/  LOP3.LUT R49, R36, R57, RZ, 0xc0, !PT ;  /* 0x0000003924317212 */ /* 0x000fce00078ec0ff */
[----:B------:R-:W4:Y:S01]  /*4060*/  POPC R49, R49 ;  /* 0x0000003100317309 */ /* 0x000f220000000000 */
[----:B0-----:R-:W-:-:S13]  /*4070*/  ISETP.NE.AND P0, PT, R72, R55, PT ;  /* 0x000000374800720c */ /* 0x001fda0003f05270 */
[----:B--234-:R-:W-:Y:S05]  /*4080*/  @P0 BRA `(.L_x_895) ;  /* 0x0000000000080947 */ /* 0x01cfea0003800000 */
[----:B------:R-:W-:-:S06]  /*4090*/  IMAD R54, R56, 0x4, R33 ;  /* 0x0000000438367824 */ /* 0x000fcc00078e0221 */
[----:B------:R0:W2:Y:S02]  /*40a0*/  ATOMS.ADD R54, [R54], R49 ;  /* 0x000000313636738c */ /* 0x0000a40000000000 */
.L_x_895:
[----:B------:R-:W-:Y:S05]  /*40b0*/  BSYNC.RECONVERGENT B0 ;  /* 0x0000000000007941 */ /* 0x000fea0003800200 */
.L_x_894:
[----:B------:R-:W-:Y:S01]  /*40c0*/  R2P PR, R52, 0x7f ;  /* 0x0000007f34007804 */ /* 0x000fe20000000000 */
[----:B------:R-:W-:Y:S01]  /*40d0*/  BSSY.RECONVERGENT B0, `(.L_x_896) ;  /* 0x0000025000007945 */ /* 0x000fe20003800200 */
[----:B------:R-:W-:Y:S01]  /*40e0*/  LOP3.LUT R64, R64, 0x7fffffff, RZ, 0x3c, !PT ;  /* 0x7fffffff40407812 */ /* 0x000fe200078e3cff */
        /* <DEDUP_REMOVED lines=24> */
[----:B--2---:R2:W3:Y:S02]  /*4270*/  SHFL.IDX PT, R58, R54, R55, 0x1f ;  /* 0x00001f37363a7589 */ /* 0x0044e400000e0000 */
[----:B------:R-:W-:-:S02]  /*4280*/  LOP3.LUT R57, R60, R53, RZ, 0xc0, !PT ;  /* 0x000000353c397212 */ /* 0x000fc400078ec0ff */
[----:B------:R-:W-:Y:S02]  /*4290*/  SHF.R.U32.HI R60, RZ, UR7, R64 ;  /* 0x00000007ff3c7c19 */ /* 0x000fe40008011640 */
[----:B------:R-:W4:Y:S01]  /*42a0*/  FLO.U32 R53, R57 ;  /* 0x0000003900357300 */ /* 0x000f2200000e0000 */
[----:B------:R-:W-:Y:S02]  /*42b0*/  LOP3.LUT R56, R36, R57, RZ, 0xc0, !PT ;  /* 0x0000003924387212 */ /* 0x000fe400078ec0ff */
[----:B------:R-:W-:-:S05]  /*42c0*/  LOP3.LUT R60, R60, UR4, RZ, 0x30, !PT ;  /* 0x000000043c3c7c12 */ /* 0x000fca000f8e30ff */
[----:B------:R-:W0:Y:S01]  /*42d0*/  POPC R56, R56 ;  /* 0x0000003800387309 */ /* 0x000e220000000000 */
[----:B----4-:R-:W-:-:S13]  /*42e0*/  ISETP.NE.AND P0, PT, R72, R53, PT ;  /* 0x000000354800720c */ /* 0x010fda0003f05270 */
[----:B0-23--:R-:W-:Y:S05]  /*42f0*/  @P0 BRA `(.L_x_897) ;  /* 0x0000000000080947 */ /* 0x00dfea0003800000 */
[----:B------:R-:W-:-:S05]  /*4300*/  IMAD R55, R52, 0x4, R33 ;  /* 0x0000000434377824 */ /* 0x000fca00078e0221 */
[----:B------:R0:W2:Y:S02]  /*4310*/  ATOMS.ADD R62, [R55], R56 ;  /* 0x00000038373e738c */ /* 0x0000a40000000000 */
.L_x_897:
[----:B------:R-:W-:Y:S05]  /*4320*/  BSYNC.RECONVERGENT B0 ;  /* 0x0000000000007941 */ /* 0x000fea0003800200 */
.L_x_896:
[----:B------:R-:W-:Y:S01]  /*4330*/  R2P PR, R60, 0x7f ;  /* 0x0000007f3c007804 */ /* 0x000fe20000000000 */
[----:B------:R-:W-:Y:S01]  /*4340*/  BSSY.RECONVERGENT B0, `(.L_x_898) ;  /* 0x0000022000007945 */ /* 0x000fe20003800200 */
[----:B------:R-:W-:-:S11]  /*4350*/  IMAD.MOV.U32 R68, RZ, RZ, RZ ;  /* 0x000000ffff447224 */ /* 0x000fd600078e00ff */
[----:B------:R-:W-:Y:S02]  /*4360*/  VOTE.ANY R52, PT, P0 ;  /* 0x0000000000347806 */ /* 0x000fe400000e0100 */
[----:B0-----:R-:W-:Y:S02]  /*4370*/  VOTE.ANY R55, PT, P1 ;  /* 0x0000000000377806 */ /* 0x001fe400008e0100 */
[----:B------:R-:W-:Y:S02]  /*4380*/  @!P0 LOP3.LUT R52, RZ, R52, RZ, 0x33, !PT ;  /* 0x00000034ff348212 */ /* 0x000fe400078e33ff */
[----:B------:R-:W-:Y:S02]  /*4390*/  @!P1 LOP3.LUT R55, RZ, R55, RZ, 0x33, !PT ;  /* 0x00000037ff379212 */ /* 0x000fe400078e33ff */
[----:B------:R-:W-:Y:S02]  /*43a0*/  VOTE.ANY R57, PT, P2 ;  /* 0x0000000000397806 */ /* 0x000fe400010e0100 */
[----:B------:R-:W-:-:S02]  /*43b0*/  LOP3.LUT R52, R55, R52, RZ, 0xc0, !PT ;  /* 0x0000003437347212 */ /* 0x000fc400078ec0ff */
[----:B------:R-:W-:Y:S02]  /*43c0*/  @!P2 LOP3.LUT R57, RZ, R57, RZ, 0x33, !PT ;  /* 0x00000039ff39a212 */ /* 0x000fe400078e33ff */
[----:B------:R-:W-:Y:S02]  /*43d0*/  VOTE.ANY R55, PT, P3 ;  /* 0x0000000000377806 */ /* 0x000fe400018e0100 */
[----:B------:R-:W-:Y:S02]  /*43e0*/  LOP3.LUT R52, R57, R52, RZ, 0xc0, !PT ;  /* 0x0000003439347212 */ /* 0x000fe400078ec0ff */
[----:B------:R-:W-:Y:S02]  /*43f0*/  @!P3 LOP3.LUT R55, RZ, R55, RZ, 0x33, !PT ;  /* 0x00000037ff37b212 */ /* 0x000fe400078e33ff */
[----:B------:R-:W-:Y:S02]  /*4400*/  LOP3.LUT P0, RZ, R60, 0x80, RZ, 0xc0, !PT ;  /* 0x000000803cff7812 */ /* 0x000fe4000780c0ff */
[----:B------:R-:W-:-:S02]  /*4410*/  LOP3.LUT R52, R55, R52, RZ, 0xc0, !PT ;  /* 0x0000003437347212 */ /* 0x000fc400078ec0ff */
[----:B------:R-:W-:Y:S02]  /*4420*/  VOTE.ANY R55, PT, P4 ;  /* 0x0000000000377806 */ /* 0x000fe400020e0100 */
[----:B------:R-:W-:Y:S02]  /*4430*/  VOTE.ANY R57, PT, P5 ;  /* 0x0000000000397806 */ /* 0x000fe400028e0100 */
[----:B------:R-:W-:Y:S02]  /*4440*/  @!P4 LOP3.LUT R55, RZ, R55, RZ, 0x33, !PT ;  /* 0x00000037ff37c212 */ /* 0x000fe400078e33ff */
[----:B------:R-:W-:Y:S02]  /*4450*/  @!P5 LOP3.LUT R57, RZ, R57, RZ, 0x33, !PT ;  /* 0x00000039ff39d212 */ /* 0x000fe400078e33ff */
[----:B------:R-:W-:Y:S02]  /*4460*/  LOP3.LUT R52, R55, R52, RZ, 0xc0, !PT ;  /* 0x0000003437347212 */ /* 0x000fe400078ec0ff */
[----:B------:R-:W-:-:S02]  /*4470*/  VOTE.ANY R55, PT, P6 ;  /* 0x0000000000377806 */ /* 0x000fc400030e0100 */
[----:B------:R-:W-:Y:S02]  /*4480*/  LOP3.LUT R52, R57, R52, RZ, 0xc0, !PT ;  /* 0x0000003439347212 */ /* 0x000fe400078ec0ff */
[----:B------:R-:W-:Y:S02]  /*4490*/  @!P6 LOP3.LUT R55, RZ, R55, RZ, 0x33, !PT ;  /* 0x00000037ff37e212 */ /* 0x000fe400078e33ff */
[----:B------:R-:W-:Y:S02]  /*44a0*/  VOTE.ANY R57, PT, P0 ;  /* 0x0000000000397806 */ /* 0x000fe400000e0100 */
[----:B------:R-:W-:Y:S02]  /*44b0*/  LOP3.LUT R52, R55, R52, RZ, 0xc0, !PT ;  /* 0x0000003437347212 */ /* 0x000fe400078ec0ff */
[----:B------:R-:W-:Y:S01]  /*44c0*/  @!P0 LOP3.LUT R57, RZ, R57, RZ, 0x33, !PT ;  /* 0x00000039ff398212 */ /* 0x000fe200078e33ff */
[----:B--2---:R0:W2:Y:S03]  /*44d0*/  SHFL.IDX PT, R55, R62, R53, 0x1f ;  /* 0x00001f353e377589 */ /* 0x0040a600000e0000 */
        /* <DEDUP_REMOVED lines=8> */
.L_x_899:
[----:B------:R-:W-:Y:S05]  /*4560*/  BSYNC.RECONVERGENT B0 ;  /* 0x0000000000007941 */ /* 0x000fea0003800200 */
.L_x_898:
        /* <DEDUP_REMOVED lines=27> */
[----:B--2---:R0:W2:Y:S02]  /*4720*/  SHFL.IDX PT, R53, R68, R57, 0x1f ;  /* 0x00001f3944357589 */ /* 0x0040a400000e0000 */
[----:B------:R-:W3:Y:S01]  /*4730*/  FLO.U32 R59, R61 ;  /* 0x0000003d003b7300 */ /* 0x000ee200000e0000 */
[----:B------:R-:W-:-:S07]  /*4740*/  LOP3.LUT R52, R36, R61, RZ, 0xc0, !PT ;  /* 0x0000003d24347212 */ /* 0x000fce00078ec0ff */
[----:B------:R-:W4:Y:S01]  /*4750*/  POPC R52, R52 ;  /* 0x0000003400347309 */ /* 0x000f220000000000 */
[----:B---3--:R-:W-:-:S13]  /*4760*/  ISETP.NE.AND P0, PT, R72, R59, PT ;  /* 0x0000003b4800720c */ /* 0x008fda0003f05270 */
[----:B0-2-4-:R-:W-:Y:S05]  /*4770*/  @P0 BRA `(.L_x_901) ;  /* 0x0000000000080947 */ /* 0x015fea0003800000 */
[----:B------:R-:W-:-:S05]  /*4780*/  IMAD R57, R28, 0x4, R33 ;  /* 0x000000041c397824 */ /* 0x000fca00078e0221 */
[----:B------:R0:W2:Y:S02]  /*4790*/  ATOMS.ADD R60, [R57], R52 ;  /* 0x00000034393c738c */ /* 0x0000a40000000000 */
.L_x_901:
[----:B------:R-:W-:Y:S05]  /*47a0*/  BSYNC.RECONVERGENT B0 ;  /* 0x0000000000007941 */ /* 0x000fea0003800200 */
.L_x_900:
        /* <DEDUP_REMOVED lines=35> */
.L_x_903:
[----:B------:R-:W-:Y:S05]  /*49e0*/  BSYNC.RECONVERGENT B0 ;  /* 0x0000000000007941 */ /* 0x000fea0003800200 */
.L_x_902:
        /* <DEDUP_REMOVED lines=35> */
.L_x_905:
[----:B------:R-:W-:Y:S05]  /*4c20*/  BSYNC.RECONVERGENT B0 ;  /* 0x0000000000007941 */ /* 0x000fea0003800200 */
.L_x_904:
[----:B------:R-:W-:Y:S01]  /*4c30*/  R2P PR, R22, 0x7f ;  /* 0x0000007f16007804 */ /* 0x000fe20000000000 */
[----:B--2---:R2:W3:Y:S01]  /*4c40*/  SHFL.IDX PT, R61, R60, R63, 0x1f ;  /* 0x00001f3f3c3d7589 */ /* 0x0044e200000e0000 */
        /* <DEDUP_REMOVED lines=33> */
.L_x_907:
[----:B------:R-:W-:Y:S05]  /*4e60*/  BSYNC.RECONVERGENT B0 ;  /* 0x0000000000007941 */ /* 0x000fea0003800200 */
.L_x_906:
        /* <DEDUP_REMOVED lines=32> */
[----:B--23--:R-:W-:Y:S05]  /*5070*/  @P0 BRA `(.L_x_909) ;  /* 0x0000000000080947 */ /* 0x00cfea0003800000 */
[----:B------:R-:W-:-:S05]  /*5080*/  IMAD R21, R21, 0x4, R33 ;  /* 0x0000000415157824 */ /* 0x000fca00078e0221 */
[----:B0-----:R2:W3:Y:S02]  /*5090*/  ATOMS.ADD R76, [R21], R22 ;  /* 0x00000016154c738c */ /* 0x0014e40000000000 */
.L_x_909:
[----:B------:R-:W-:Y:S05]  /*50a0*/  BSYNC.RECONVERGENT B0 ;  /* 0x0000000000007941 */ /* 0x000fea0003800200 */
.L_x_908:
[----:B------:R-:W-:Y:S01]  /*50b0*/  R2P PR, R20, 0x7f ;  /* 0x0000007f14007804 */ /* 0x000fe20000000000 */
[----:B-1----:R-:W-:Y:S01]  /*50c0*/  IMAD.IADD R48, R31, 0x1, R48 ;  /* 0x000000011f307824 */ /* 0x002fe200078e0230 */
[----:B------:R-:W-:Y:S01]  /*50d0*/  BSSY.RECONVERGENT B0, `(.L_x_910) ;  /* 0x0000022000007945 */ /* 0x000fe20003800200 */
[----:B---3--:R1:W3:Y:S10]  /*50e0*/  SHFL.IDX PT, R31, R76, R63, 0x1f ;  /* 0x00001f3f4c1f7589 */ /* 0x0082f400000e0000 */
[----:B--2---:R-:W-:Y:S01]  /*50f0*/  VOTE.ANY R21, PT, P0 ;  /* 0x0000000000157806 */ /* 0x004fe200000e0100 */
[----:B-1----:R-:W-:Y:S01]  /*5100*/  IMAD.MOV.U32 R63, RZ, RZ, RZ ;  /* 0x000000ffff3f7224 */ /* 0x002fe200078e00ff */
        /* <DEDUP_REMOVED lines=25> */
[----:B------:R-:W2:Y:S01]  /*52a0*/  POPC R21, R21 ;  /* 0x0000001500157309 */ /* 0x000ea20000000000 */
[----:B-1----:R-:W-:-:S13]  /*52b0*/  ISETP.NE.AND P0, PT, R72, R68, PT ;  /* 0x000000444800720c */ /* 0x002fda0003f05270 */
[----:B--23--:R-:W-:Y:S05]  /*52c0*/  @P0 BRA `(.L_x_911) ;  /* 0x0000000000080947 */ /* 0x00cfea0003800000 */
[----:B------:R-:W-:-:S05]  /*52d0*/  IMAD R20, R20, 0x4, R33 ;  /* 0x0000000414147824 */ /* 0x000fca00078e0221 */
[----:B------:R1:W2:Y:S02]  /*52e0*/  ATOMS.ADD R63, [R20], R21 ;  /* 0x00000015143f738c */ /* 0x0002a40000000000 */
.L_x_911:
[----:B------:R-:W-:Y:S05]  /*52f0*/  BSYNC.RECONVERGENT B0 ;  /* 0x0000000000007941 */ /* 0x000fea0003800200 */
.L_x_910:
[----:B------:R-:W-:Y:S01]  /*5300*/  R2P PR, R16, 0x7f ;  /* 0x0000007f10007804 */ /* 0x000fe20000000000 */
[----:B------:R-:W-:Y:S01]  /*5310*/  IMAD.IADD R62, R47, 0x1, R50 ;  /* 0x000000012f3e7824 */ /* 0x000fe200078e0232 */
[----:B------:R-:W-:Y:S01]  /*5320*/  BSSY.RECONVERGENT B0, `(.L_x_912) ;  /* 0x0000022000007945 */ /* 0x000fe20003800200 */
[----:B--2---:R2:W3:Y:S01]  /*5330*/  SHFL.IDX PT, R50, R63, R68, 0x1f ;  /* 0x00001f443f327589 */ /* 0x0044e200000e0000 */
[----:B------:R-:W-:-:S09]  /*5340*/  IMAD.MOV.U32 R76, RZ, RZ, RZ ;  /* 0x000000ffff4c7224 */ /* 0x000fd200078e00ff */
        /* <DEDUP_REMOVED lines=25> */
[----:B-1----:R-:W-:Y:S02]  /*54e0*/  LOP3.LUT R20, R36, R20, RZ, 0xc0, !PT ;  /* 0x0000001424147212 */ /* 0x002fe400078ec0ff */
[----:B----4-:R-:W-:-:S04]  /*54f0*/  ISETP.NE.AND P0, PT, R72, R47, PT ;  /* 0x0000002f4800720c */ /* 0x010fc80003f05270 */
[----:B------:R-:W1:Y:S09]  /*5500*/  POPC R20, R20 ;  /* 0x0000001400147309 */ /* 0x000e720000000000 */
[----:B--23--:R-:W-:Y:S05]  /*5510*/  @P0 BRA `(.L_x_913) ;  /* 0x0000000000080947 */ /* 0x00cfea0003800000 */
[----:B------:R-:W-:-:S05]  /*5520*/  IMAD R63, R16, 0x4, R33 ;  /* 0x00000004103f7824 */ /* 0x000fca00078e0221 */
[----:B-1----:R2:W3:Y:S02]  /*5530*/  ATOMS.ADD R76, [R63], R20 ;  /* 0x000000143f4c738c */ /* 0x0024e40000000000 */
.L_x_913:
[----:B------:R-:W-:Y:S05]  /*5540*/  BSYNC.RECONVERGENT B0 ;  /* 0x0000000000007941 */ /* 0x000fea0003800200 */
.L_x_912:
[----:B------:R-:W-:Y:S01]  /*5550*/  R2P PR, R15, 0x7f ;  /* 0x0000007f0f007804 */ /* 0x000fe20000000000 */
[----:B------:R-:W-:Y:S01]  /*5560*/  IMAD.IADD R30, R30, 0x1, R51 ;  /* 0x000000011e1e7824 */ /* 0x000fe200078e0233 */
[----:B---3--:R3:W4:Y:S01]  /*5570*/  SHFL.IDX PT, R47, R76, R47, 0x1f ;  /* 0x00001f2f4c2f7589 */ /* 0x00872200000e0000 */
        /* <DEDUP_REMOVED lines=25> */
[----:B--2---:R-:W-:-:S04]  /*5710*/  LOP3.LUT R63, R51, R16, RZ, 0xc0, !PT ;  /* 0x00000010333f7212 */ /* 0x004fc800078ec0ff */
[----:B------:R-:W2:Y:S01]  /*5720*/  FLO.U32 R51, R63 ;  /* 0x0000003f00337300 */ /* 0x000ea200000e0000 */
[----:B------:R-:W-:-:S07]  /*5730*/  LOP3.LUT R16, R36, R63, RZ, 0xc0, !PT ;  /* 0x0000003f24107212 */ /* 0x000fce00078ec0ff */
[----:B------:R-:W0:Y:S01]  /*5740*/  POPC R16, R16 ;  /* 0x0000001000107309 */ /* 0x000e220000000000 */
[----:B--2---:R-:W-:-:S13]  /*5750*/  ISETP.NE.AND P0, PT, R72, R51, PT ;  /* 0x000000334800720c */ /* 0x004fda0003f05270 */
[----:B0--34-:R-:W-:Y:S05]  /*5760*/  @P0 BRA `(.L_x_915) ;  /* 0x0000000000080947 */ /* 0x019fea0003800000 */
[----:B------:R-:W-:-:S05]  /*5770*/  IMAD R15, R15, 0x4, R33 ;  /* 0x000000040f0f7824 */ /* 0x000fca00078e0221 */
[----:B------:R0:W2:Y:S02]  /*5780*/  ATOMS.ADD R68, [R15], R16 ;  /* 0x000000100f44738c */ /* 0x0000a40000000000 */
.L_x_915:
[----:B------:R-:W-:Y:S05]  /*5790*/  BSYNC.RECONVERGENT B0 ;  /* 0x0000000000007941 */ /* 0x000fea0003800200 */
.L_x_914:
[----:B------:R-:W-:Y:S01]  /*57a0*/  R2P PR, R13, 0x7f ;  /* 0x0000007f0d007804 */ /* 0x000fe20000000000 */
[----:B------:R-:W-:Y:S01]  /*57b0*/  IMAD.IADD R58, R49, 0x1, R58 ;  /* 0x00000001313a7824 */ /* 0x000fe200078e023a */
[----:B------:R-:W-:Y:S01]  /*57c0*/  BSSY.RECONVERGENT B0, `(.L_x_916) ;  /* 0x0000022000007945 */ /* 0x000fe20003800200 */
[----:B--2---:R2:W3:Y:S10]  /*57d0*/  SHFL.IDX PT, R49, R68, R51, 0x1f ;  /* 0x00001f3344317589 */ /* 0x0044f400000e0000 */
        /* <DEDUP_REMOVED lines=25> */
[----:B------:R0:W4:Y:S02]  /*5970*/  FLO.U32 R63, R15 ;  /* 0x0000000f003f7300 */ /* 0x00012400000e0000 */
[----:B0-----:R-:W-:Y:S02]  /*5980*/  LOP3.LUT R15, R36, R15, RZ, 0xc0, !PT ;  /* 0x0000000f240f7212 */ /* 0x001fe400078ec0ff */
[----:B----4-:R-:W-:-:S04]  /*5990*/  ISETP.NE.AND P0, PT, R72, R63, PT ;  /* 0x0000003f4800720c */ /* 0x010fc80003f05270 */
[----:B------:R-:W0:Y:S09]  /*59a0*/  POPC R15, R15 ;  /* 0x0000000f000f7309 */ /* 0x000e320000000000 */
[----:B--23--:R-:W-:Y:S05]  /*59b0*/  @P0 BRA `(.L_x_917) ;  /* 0x0000000000080947 */ /* 0x00cfea0003800000 */
[----:B------:R-:W-:-:S06]  /*59c0*/  IMAD R76, R13, 0x4, R33 ;  /* 0x000000040d4c7824 */ /* 0x000fcc00078e0221 */
[----:B0-----:R2:W3:Y:S02]  /*59d0*/  ATOMS.ADD R76, [R76], R15 ;  /* 0x0000000f4c4c738c */ /* 0x0014e40000000000 */
.L_x_917:
[----:B------:R-:W-:Y:S05]  /*59e0*/  BSYNC.RECONVERGENT B0 ;  /* 0x0000000000007941 */ /* 0x000fea0003800200 */
.L_x_916:
[----:B------:R-:W-:Y:S01]  /*59f0*/  R2P PR, R11, 0x7f ;  /* 0x0000007f0b007804 */ /* 0x000fe20000000000 */
[----:B------:R-:W-:Y:S01]  /*5a00*/  IMAD.IADD R68, R56, 0x1, R55 ;  /* 0x0000000138447824 */ /* 0x000fe200078e0237 */
        /* <DEDUP_REMOVED lines=26> */
[----:B---3--:R3:W4:Y:S02]  /*5bb0*/  SHFL.IDX PT, R56, R76, R63, 0x1f ;  /* 0x00001f3f4c387589 */ /* 0x00872400000e0000 */
[----:B------:R5:W0:Y:S02]  /*5bc0*/  FLO.U32 R55, R13 ;  /* 0x0000000d00377300 */ /* 0x000a2400000e0000 */
[----:B-----5:R-:W-:Y:S02]  /*5bd0*/  LOP3.LUT R13, R36, R13, RZ, 0xc0, !PT ;  /* 0x0000000d240d7212 */ /* 0x020fe400078ec0ff */
[----:B0-----:R-:W-:-:S04]  /*5be0*/  ISETP.NE.AND P0, PT, R72, R55, PT ;  /* 0x000000374800720c */ /* 0x001fc80003f05270 */
[----:B------:R-:W0:Y:S09]  /*5bf0*/  POPC R13, R13 ;  /* 0x0000000d000d7309 */ /* 0x000e320000000000 */
[----:B---34-:R-:W-:Y:S05]  /*5c00*/  @P0 BRA `(.L_x_919) ;  /* 0x0000000000080947 */ /* 0x018fea0003800000 */
[----:B------:R-:W-:-:S05]  /*5c10*/  IMAD R76, R11, 0x4, R33 ;  /* 0x000000040b4c7824 */ /* 0x000fca00078e0221 */
[----:B0-----:R3:W4:Y:S02]  /*5c20*/  ATOMS.ADD R51, [R76], R13 ;  /* 0x0000000d4c33738c */ /* 0x0017240000000000 */
.L_x_919:
[----:B------:R-:W-:Y:S05]  /*5c30*/  BSYNC.RECONVERGENT B0 ;  /* 0x0000000000007941 */ /* 0x000fea0003800200 */
.L_x_918:
[----:B------:R-:W-:Y:S01]  /*5c40*/  R2P PR, R8, 0x7f ;  /* 0x0000007f08007804 */ /* 0x000fe20000000000 */
[----:B---3--:R-:W-:Y:S01]  /*5c50*/  IMAD.IADD R76, R54, 0x1, R53 ;  /* 0x00000001364c7824 */ /* 0x008fe200078e0235 */
        /* <DEDUP_REMOVED lines=25> */
[----:B------:R-:W-:Y:S01]  /*5df0*/  IMAD.MOV.U32 R11, RZ, RZ, RZ ;  /* 0x000000ffff0b7224 */ /* 0x000fe200078e00ff */
[----:B----4-:R3:W4:Y:S02]  /*5e00*/  SHFL.IDX PT, R54, R51, R55, 0x1f ;  /* 0x00001f3733367589 */ /* 0x01072400000e0000 */
[----:B------:R5:W0:Y:S02]  /*5e10*/  FLO.U32 R53, R63 ;  /* 0x0000003f00357300 */ /* 0x000a2400000e0000 */
[----:B-----5:R-:W-:-:S06]  /*5e20*/  LOP3.LUT R63, R36, R63, RZ, 0xc0, !PT ;  /* 0x0000003f243f7212 */ /* 0x020fcc00078ec0ff */
[----:B---3--:R3:W1:Y:S01]  /*5e30*/  POPC R51, R63 ;  /* 0x0000003f00337309 */ /* 0x0086620000000000 */
[----:B0-----:R-:W-:-:S13]  /*5e40*/  ISETP.NE.AND P0, PT, R72, R53, PT ;  /* 0x000000354800720c */ /* 0x001fda0003f05270 */
[----:B---34-:R-:W-:Y:S05]  /*5e50*/  @P0 BRA `(.L_x_921) ;  /* 0x0000000000080947 */ /* 0x018fea0003800000 */
[----:B------:R-:W-:-:S05]  /*5e60*/  IMAD R8, R8, 0x4, R33 ;  /* 0x0000000408087824 */ /* 0x000fca00078e0221 */
[----:B-1----:R0:W3:Y:S02]  /*5e70*/  ATOMS.ADD R11, [R8], R51 ;  /* 0x00000033080b738c */ /* 0x0020e40000000000 */
.L_x_921:
[----:B------:R-:W-:Y:S05]  /*5e80*/  BSYNC.RECONVERGENT B0 ;  /* 0x0000000000007941 */ /* 0x000fea0003800200 */
.L_x_920:
[----:B------:R-:W-:Y:S01]  /*5e90*/  R2P PR, R6, 0x7f ;  /* 0x0000007f06007804 */ /* 0x000fe20000000000 */
[----:B------:R-:W-:Y:S01]  /*5ea0*/  IMAD.IADD R52, R52, 0x1, R57 ;  /* 0x0000000134347824 */ /* 0x000fe200078e0239 */
[----:B---3--:R3:W4:Y:S01]  /*5eb0*/  SHFL.IDX PT, R11, R11, R53, 0x1f ;  /* 0x00001f350b0b7589 */ /* 0x00872200000e0000 */
[----:B------:R-:W-:Y:S01]  /*5ec0*/  IMAD.IADD R28, R28, 0x1, R59 ;  /* 0x000000011c1c7824 */ /* 0x000fe200078e023b */
[----:B------:R-:W-:Y:S01]  /*5ed0*/  SHF.R.U32.HI R59, RZ, UR7, R9 ;  /* 0x00000007ff3b7c19 */ /* 0x000fe20008011609 */
[----:B------:R-:W-:Y:S03]  /*5ee0*/  BSSY.RECONVERGENT B0, `(.L_x_922) ;  /* 0x0000022000007945 */ /* 0x000fe60003800200 */
[----:B------:R-:W-:-:S05]  /*5ef0*/  LOP3.LUT R59, R59, UR4, RZ, 0x30, !PT ;  /* 0x000000043b3b7c12 */ /* 0x000fca000f8e30ff */
        /* <DEDUP_REMOVED lines=29> */
[----:B-1-34-:R-:W-:Y:S05]  /*60d0*/  @P0 BRA `(.L_x_923) ;  /* 0x0000000000080947 */ /* 0x01afea0003800000 */
[----:B------:R-:W-:-:S05]  /*60e0*/  IMAD R6, R6, 0x4, R33 ;  /* 0x0000000406067824 */ /* 0x000fca00078e0221 */
[----:B------:R0:W1:Y:S02]  /*60f0*/  ATOMS.ADD R8, [R6], R57 ;  /* 0x000000390608738c */ /* 0x0000640000000000 */
.L_x_923:
[----:B------:R-:W-:Y:S05]  /*6100*/  BSYNC.RECONVERGENT B0 ;  /* 0x0000000000007941 */ /* 0x000fea0003800200 */
.L_x_922:
[----:B------:R-:W-:Y:S01]  /*6110*/  R2P PR, R59, 0x7f ;  /* 0x0000007f3b007804 */ /* 0x000fe20000000000 */
[----:B------:R-:W-:Y:S01]  /*6120*/  IMAD.IADD R60, R23, 0x1, R60 ;  /* 0x00000001173c7824 */ /* 0x000fe200078e023c */
[----:B-1----:R1:W3:Y:S01]  /*6130*/  SHFL.IDX PT, R8, R8, R55, 0x1f ;  /* 0x00001f3708087589 */ /* 0x0022e200000e0000 */
        /* <DEDUP_REMOVED lines=33> */
[----:B-1-34-:R-:W-:Y:S05]  /*6350*/  @P0 BRA `(.L_x_925) ;  /* 0x0000000000080947 */ /* 0x01afea0003800000 */
[----:B------:R-:W-:-:S06]  /*6360*/  IMAD R6, R59, 0x4, R33 ;  /* 0x000000043b067824 */ /* 0x000fcc00078e0221 */
[----:B------:R0:W1:Y:S02]  /*6370*/  ATOMS.ADD R6, [R6], R23 ;  /* 0x000000170606738c */ /* 0x0000640000000000 */
.L_x_925:
[----:B------:R-:W-:Y:S05]  /*6380*/  BSYNC.RECONVERGENT B0 ;  /* 0x0000000000007941 */ /* 0x000fea0003800200 */
.L_x_924:
[----:B------:R-:W-:Y:S01]  /*6390*/  R2P PR, R61, 0x7f ;  /* 0x0000007f3d007804 */ /* 0x000fe20000000000 */
[----:B------:R-:W-:Y:S01]  /*63a0*/  IMAD.IADD R22, R22, 0x1, R31 ;  /* 0x0000000116167824 */ /* 0x000fe200078e021f */
[----:B------:R-:W-:Y:S01]  /*63b0*/  SHF.R.U32.HI R59, RZ, UR7, R5 ;  /* 0x00000007ff3b7c19 */ /* 0x000fe20008011605 */
[----:B-1----:R1:W3:Y:S01]  /*63c0*/  SHFL.IDX PT, R6, R6, R53, 0x1f ;  /* 0x00001f3506067589 */ /* 0x0022e200000e0000 */
        /* <DEDUP_REMOVED lines=34> */
[----:B------:R0:W1:Y:S02]  /*65f0*/  ATOMS.ADD R21, [R21], R55 ;  /* 0x000000371515738c */ /* 0x0000640000000000 */
.L_x_927:
[----:B------:R-:W-:Y:S05]  /*6600*/  BSYNC.RECONVERGENT B0 ;  /* 0x0000000000007941 */ /* 0x000fea0003800200 */
.L_x_926:
[----:B------:R-:W-:Y:S01]  /*6610*/  R2P PR, R59, 0x7f ;  /* 0x0000007f3b007804 */ /* 0x000fe20000000000 */
[----:B------:R-:W-:Y:S01]  /*6620*/  IMAD.IADD R20, R20, 0x1, R47 ;  /* 0x0000000114147824 */ /* 0x000fe200078e022f */
[----:B-1----:R1:W3:Y:S01]  /*6630*/  SHFL.IDX PT, R21, R21, R31, 0x1f ;  /* 0x00001f1f15157589 */ /* 0x0022e200000e0000 */
        /* <DEDUP_REMOVED lines=35> */
[----:B------:R0:W1:Y:S02]  /*6870*/  ATOMS.ADD R61, [R59], R49 ;  /* 0x000000313b3d738c */ /* 0x0000640000000000 */
.L_x_929:
[----:B------:R-:W-:Y:S05]  /*6880*/  BSYNC.RECONVERGENT B0 ;  /* 0x0000000000007941 */ /* 0x000fea0003800200 */
.L_x_928:
[----:B------:R-:W-:Y:S01]  /*6890*/  R2P PR, R53, 0x7f ;  /* 0x0000007f35007804 */ /* 0x000fe20000000000 */
[----:B------:R-:W-:Y:S01]  /*68a0*/  IMAD.IADD R56, R15, 0x1, R56 ;  /* 0x000000010f387824 */ /* 0x000fe200078e0238 */
[----:B-1----:R1:W3:Y:S01]  /*68b0*/  SHFL.IDX PT, R47, R61, R47, 0x1f ;  /* 0x00001f2f3d2f7589 */ /* 0x0022e200000e0000 */
[----:B------:R-:W-:Y:S01]  /*68c0*/  BSSY.RECONVERGENT B0, `(.L_x_930) ;  /* 0x0000021000007945 */ /* 0x000fe20003800200 */
[----:B------:R-:W-:-:S09]  /*68d0*/  IMAD.MOV.U32 R63, RZ, RZ, RZ ;  /* 0x000000ffff3f7224 */ /* 0x000fd200078e00ff */
[----:B------:R-:W-:Y:S02]  /*68e0*/  VOTE.ANY R31, PT, P0 ;  /* 0x00000000001f7806 */ /* 0x000fe400000e0100 */
[----:B--2---:R-:W-:Y:S02]  /*68f0*/  VOTE.ANY R15, PT, P1 ;  /* 0x00000000000f7806 */ /* 0x004fe400008e0100 */
        /* <DEDUP_REMOVED lines=24> */
[----:B------:R-:W2:Y:S01]  /*6a80*/  POPC R31, R31 ;  /* 0x0000001f001f7309 */ /* 0x000ea20000000000 */
[----:B0-----:R-:W-:-:S13]  /*6a90*/  ISETP.NE.AND P0, PT, R72, R15, PT ;  /* 0x0000000f4800720c */ /* 0x001fda0003f05270 */
[----:B-123--:R-:W-:Y:S05]  /*6aa0*/  @P0 BRA `(.L_x_931) ;  /* 0x0000000000080947 */ /* 0x00efea0003800000 */
[----:B------:R-:W-:-:S05]  /*6ab0*/  IMAD R53, R53, 0x4, R33 ;  /* 0x0000000435357824 */ /* 0x000fca00078e0221 */
[----:B------:R0:W1:Y:S02]  /*6ac0*/  ATOMS.ADD R63, [R53], R31 ;  /* 0x0000001f353f738c */ /* 0x0000640000000000 */
.L_x_931:
[----:B------:R-:W-:Y:S05]  /*6ad0*/  BSYNC.RECONVERGENT B0 ;  /* 0x0000000000007941 */ /* 0x000fea0003800200 */
.L_x_930:
[----:B------:R-:W-:Y:S01]  /*6ae0*/  R2P PR, R3, 0x7f ;  /* 0x0000007f03007804 */ /* 0x000fe20000000000 */
[----:B-1----:R1:W2:Y:S01]  /*6af0*/  SHFL.IDX PT, R15, R63, R15, 0x1f ;  /* 0x00001f0f3f0f7589 */ /* 0x0022a200000e0000 */
        /* <DEDUP_REMOVED lines=33> */
.L_x_933:
[----:B------:R-:W-:Y:S05]  /*6d10*/  BSYNC.RECONVERGENT B0 ;  /* 0x0000000000007941 */ /* 0x000fea0003800200 */
.L_x_932:
[----:B01----:R-:W0:Y:S01]  /*6d20*/  SHFL.IDX PT, R3, R61, R53, 0x1f ;  /* 0x00001f353d037589 */ /* 0x003e2200000e0000 */
[----:B------:R-:W-:Y:S01]  /*6d30*/  IMAD.IADD R72, R51, 0x1, R11 ;  /* 0x0000000133487824 */ /* 0x000fe200078e020b */
[----:B------:R-:W-:Y:S01]  /*6d40*/  ISETP.NE.AND P0, PT, R74, RZ, PT ;  /* 0x000000ff4a00720c */ /* 0x000fe20003f05270 */
[--C-:B------:R-:W-:Y:S01]  /*6d50*/  IMAD R48, R48, 0x4, R77.reuse ;  /* 0x0000000430307824 */ /* 0x100fe200078e024d */
[----:B------:R-:W-:Y:S01]  /*6d60*/  BAR.SYNC.DEFER_BLOCKING 0x0 ;  /* 0x0000000000007b1d */ /* 0x000fe20000010000 */
[--C-:B------:R-:W-:Y:S02]  /*6d70*/  IMAD R11, R62, 0x4, R77.reuse ;  /* 0x000000043e0b7824 */ /* 0x100fe400078e024d */
[--C-:B------:R-:W-:Y:S02]  /*6d80*/  IMAD R30, R30, 0x4, R77.reuse ;  /* 0x000000041e1e7824 */ /* 0x100fe400078e024d */
[----:B------:R-:W-:Y:S01]  /*6d90*/  IMAD.IADD R54, R13, 0x1, R54 ;  /* 0x000000010d367824 */ /* 0x000fe200078e0236 */
[----:B------:R-:W-:Y:S01]  /*6da0*/  BSSY B1, `(.L_x_934) ;  /* 0x000005b000017945 */ /* 0x000fe20003800000 */
[----:B------:R-:W-:-:S02]  /*6db0*/  IMAD R68, R68, 0x4, R77 ;  /* 0x0000000444447824 */ /* 0x000fc400078e024d */
[----:B------:R-:W-:Y:S02]  /*6dc0*/  IMAD R13, R76, 0x4, R77 ;  /* 0x000000044c0d7824 */ /* 0x000fe400078e024d */
[----:B------:R-:W-:Y:S02]  /*6dd0*/  IMAD.IADD R74, R55, 0x1, R21 ;  /* 0x00000001374a7824 */ /* 0x000fe400078e0215 */
[--C-:B------:R-:W-:Y:S02]  /*6de0*/  IMAD R52, R52, 0x4, R77.reuse ;  /* 0x0000000434347824 */ /* 0x100fe400078e024d */
[--C-:B------:R-:W-:Y:S02]  /*6df0*/  IMAD R21, R28, 0x4, R77.reuse ;  /* 0x000000041c157824 */ /* 0x100fe400078e024d */
[----:B------:R-:W-:Y:S02]  /*6e00*/  IMAD R24, R24, 0x4, R77 ;  /* 0x0000000418187824 */ /* 0x000fe400078e024d */
[----:B------:R-:W-:-:S02]  /*6e10*/  IMAD.IADD R6, R23, 0x1, R6 ;  /* 0x0000000117067824 */ /* 0x000fc400078e0206 */
[----:B0-----:R-:W-:Y:S02]  /*6e20*/  IMAD.IADD R36, R36, 0x1, R3 ;  /* 0x0000000124247824 */ /* 0x001fe400078e0203 */
[--C-:B------:R-:W-:Y:S01]  /*6e30*/  IMAD R3, R58, 0x4, R77.reuse ;  /* 0x000000043a037824 */ /* 0x100fe200078e024d */
[----:B------:R-:W-:Y:S01]  /*6e40*/  STS [R48+-0x4], R69 ;  /* 0xfffffc4530007388 */ /* 0x000fe20000000800 */
[--C-:B------:R-:W-:Y:S02]  /*6e50*/  IMAD R60, R60, 0x4, R77.reuse ;  /* 0x000000043c3c7824 */ /* 0x100fe400078e024d */
[--C-:B------:R-:W-:Y:S01]  /*6e60*/  IMAD R23, R22, 0x4, R77.reuse ;  /* 0x0000000416177824 */ /* 0x100fe200078e024d */
[----:B------:R-:W-:Y:S01]  /*6e70*/  STS [R11+-0x4], R32 ;  /* 0xfffffc200b007388 */ /* 0x000fe20000000800 */
[--C-:B------:R-:W-:Y:S02]  /*6e80*/  IMAD R50, R50, 0x4, R77.reuse ;  /* 0x0000000432327824 */ /* 0x100fe400078e024d */
[----:B------:R-:W-:Y:S01]  /*6e90*/  IMAD R20, R20, 0x4, R77 ;  /* 0x0000000414147824 */ /* 0x000fe200078e024d */
[----:B------:R-:W-:Y:S01]  /*6ea0*/  STS [R30+-0x4], R67 ;  /* 0xfffffc431e007388 */ /* 0x000fe20000000800 */
[----:B------:R-:W-:-:S02]  /*6eb0*/  IMAD.IADD R8, R57, 0x1, R8 ;  /* 0x0000000139087824 */ /* 0x000fc400078e0208 */
[----:B------:R-:W-:Y:S01]  /*6ec0*/  IMAD.IADD R15, R31, 0x1, R15 ;  /* 0x000000011f0f7824 */ /* 0x000fe200078e020f */
[----:B------:R-:W-:Y:S01]  /*6ed0*/  STS [R3+-0x4], R66 ;  /* 0xfffffc4203007388 */ /* 0x000fe20000000800 */
[--C-:B------:R-:W-:Y:S02]  /*6ee0*/  IMAD R56, R56, 0x4, R77.reuse ;  /* 0x0000000438387824 */ /* 0x100fe400078e024d */
[----:B------:R-:W-:Y:S01]  /*6ef0*/  IMAD R31, R54, 0x4, R77 ;  /* 0x00000004361f7824 */ /* 0x000fe200078e024d */
[----:B------:R-:W-:Y:S01]  /*6f00*/  STS [R68+-0x4], R65 ;  /* 0xfffffc4144007388 */ /* 0x000fe20000000800 */
[----:B------:R-:W-:Y:S02]  /*6f10*/  IMAD.IADD R47, R49, 0x1, R47 ;  /* 0x00000001312f7824 */ /* 0x000fe400078e022f */
[--C-:B------:R-:W-:Y:S01]  /*6f20*/  IMAD R33, R72, 0x4, R77.reuse ;  /* 0x0000000448217824 */ /* 0x100fe200078e024d */
[----:B------:R-:W-:Y:S01]  /*6f30*/  STS [R13+-0x4], R64 ;  /* 0xfffffc400d007388 */ /* 0x000fe20000000800 */
[----:B------:R-:W-:-:S02]  /*6f40*/  IMAD R49, R8, 0x4, R77 ;  /* 0x0000000408317824 */ /* 0x000fc400078e024d */
[--C-:B------:R-:W-:Y:S01]  /*6f50*/  IMAD R74, R74, 0x4, R77.reuse ;  /* 0x000000044a4a7824 */ /* 0x100fe200078e024d */
[----:B------:R0:W-:Y:S01]  /*6f60*/  STS [R52+-0x4], R29 ;  /* 0xfffffc1d34007388 */ /* 0x0001e20000000800 */
[--C-:B------:R-:W-:Y:S02]  /*6f70*/  IMAD R54, R47, 0x4, R77.reuse ;  /* 0x000000042f367824 */ /* 0x100fe400078e024d */
[--C-:B------:R-:W-:Y:S01]  /*6f80*/  IMAD R47, R36, 0x4, R77.reuse ;  /* 0x00000004242f7824 */ /* 0x100fe200078e024d */
[----:B------:R1:W-:Y:S04]  /*6f90*/  STS [R21+-0x4], R46 ;  /* 0xfffffc2e15007388 */ /* 0x0003e80000000800 */
[----:B------:R-:W-:Y:S01]  /*6fa0*/  STS [R24+-0x4], R27 ;  /* 0xfffffc1b18007388 */ /* 0x000fe20000000800 */
[----:B0-----:R-:W-:-:S03]  /*6fb0*/  IMAD R29, R16, 0x4, R77 ;  /* 0x00000004101d7824 */ /* 0x001fc600078e024d */
[----:B------:R0:W-:Y:S01]  /*6fc0*/  STS [R60+-0x4], R45 ;  /* 0xfffffc2d3c007388 */ /* 0x0001e20000000800 */
[----:B-1----:R-:W-:-:S03]  /*6fd0*/  IMAD R46, R6, 0x4, R77 ;  /* 0x00000004062e7824 */ /* 0x002fc600078e024d */
[----:B------:R1:W-:Y:S04]  /*6fe0*/  STS [R23+-0x4], R26 ;  /* 0xfffffc1a17007388 */ /* 0x0003e80000000800 */
[----:B------:R1:W-:Y:S01]  /*6ff0*/  STS [R50+-0x4], R25 ;  /* 0xfffffc1932007388 */ /* 0x0003e20000000800 */
[----:B0-----:R-:W-:-:S03]  /*7000*/  IMAD R45, R15, 0x4, R77 ;  /* 0x000000040f2d7824 */ /* 0x001fc600078e024d */
        /* <DEDUP_REMOVED lines=12> */
[----:B------:R-:W1:Y:S01]  /*70d0*/  LDG.E R42, desc[UR8][R42.64] ;  /* 0x000000082a2a7981 */ /* 0x000e62000c1e1900 */
[----:B------:R-:W-:Y:S01]  /*70e0*/  ISETP.GE.AND P0, PT, R75, 0x1, PT ;  /* 0x000000014b00780c */ /* 0x000fe20003f06270 */
[----:B------:R-:W-:Y:S02]  /*70f0*/  IMAD.MOV.U32 R6, RZ, RZ, R0 ;  /* 0x000000ffff067224 */ /* 0x000fe400078e0000 */
[----:B-1----:R-:W-:-:S05]  /*7100*/  IMAD.IADD R7, R42, 0x1, -R37 ;  /* 0x000000012a077824 */ /* 0x002fca00078e0a25 */
[----:B------:R0:W-:Y:S05]  /*7110*/  STS [R2+0x8a00], R7 ;  /* 0x008a000702007388 */ /* 0x0001ea0000000800 */
[----:B------:R-:W-:Y:S05]  /*7120*/  @!P0 BRA `(.L_x_936) ;  /* 0x00000000006c8947 */ /* 0x000fea0003800000 */
[----:B------:R-:W-:Y:S01]  /*7130*/  BSSY B0, `(.L_x_937) ;  /* 0x0000019000007945 */ /* 0x000fe20003800000 */
[----:B0-----:R-:W-:Y:S02]  /*7140*/  IMAD.MOV.U32 R7, RZ, RZ, -0x1 ;  /* 0xffffffffff077424 */ /* 0x001fe400078e00ff */
[----:B------:R-:W-:Y:S02]  /*7150*/  IMAD.MOV.U32 R8, RZ, RZ, R75 ;  /* 0x000000ffff087224 */ /* 0x000fe400078e004b */
[----:B------:R-:W-:-:S07]  /*7160*/  IMAD.MOV.U32 R6, RZ, RZ, R0 ;  /* 0x000000ffff067224 */ /* 0x000fce00078e0000 */
.L_x_941:
[----:B------:R-:W0:Y:S01]  /*7170*/  LDC.64 R4, c[0x0][0x380] ;  /* 0x0000e000ff047b82 */ /* 0x000e220000000a00 */
[----:B------:R-:W-:Y:S01]  /*7180*/  VIADD R15, R8, 0xffffffff ;  /* 0xffffffff080f7836 */ /* 0x000fe20000000000 */
[----:B------:R-:W-:Y:S03]  /*7190*/  BSSY B2, `(.L_x_938) ;  /* 0x0000008000027945 */ /* 0x000fe60003800000 */
[----:B------:R-:W-:-:S04]  /*71a0*/  IMAD R9, R15, 0x100, R35 ;  /* 0x000001000f097824 */ /* 0x000fc800078e0223 */
[----:B0-----:R-:W-:-:S07]  /*71b0*/  IMAD.WIDE R4, R9, 0x4, R4 ;  /* 0x0000000409047825 */ /* 0x001fce00078e0204 */
.L_x_939:
[----:B------:R-:W-:Y:S05]  /*71c0*/  YIELD ;  /* 0x0000000000007946 */ /* 0x000fea0003800000 */
[----:B------:R0:W-:Y:S06]  /*71d0*/  MEMBAR.SC.CTA ;  /* 0x0000000000007992 */ /* 0x0001ec0000000000 */
[----:B0-----:R-:W2:Y:S02]  /*71e0*/  LDG.E.STRONG.SYS R9, desc[UR8][R4.64] ;  /* 0x0000000804097981 */ /* 0x001ea4000c1f5900 */
[----:B--2---:R-:W-:-:S13]  /*71f0*/  ISETP.NE.AND P0, PT, R9, RZ, PT ;  /* 0x000000ff0900720c */ /* 0x004fda0003f05270 */
[----:B------:R-:W-:Y:S05]  /*7200*/  @!P0 BRA `(.L_x_939) ;  /* 0xfffffffc00ec8947 */ /* 0x000fea000383ffff */
[----:B------:R-:W-:Y:S05]  /*7210*/  BSYNC B2 ;  /* 0x0000000000027941 */ /* 0x000fea0003800000 */
.L_x_938:
[----:B------:R-:W-:Y:S01]  /*7220*/  BSSY.RECONVERGENT B2, `(.L_x_940) ;  /* 0x0000006000027945 */ /* 0x000fe20003800200 */
[C---:B------:R-:W-:Y:S02]  /*7230*/  ISETP.GT.AND P0, PT, R9.reuse, -0x1, PT ;  /* 0xffffffff0900780c */ /* 0x040fe40003f04270 */
[----:B------:R-:W-:Y:S01]  /*7240*/  LOP3.LUT R9, R9, 0x3fffffff, RZ, 0xc0, !PT ;  /* 0x3fffffff09097812 */ /* 0x000fe200078ec0ff */
[----:B------:R-:W-:Y:S05]  /*7250*/  WARPSYNC.EXCLUSIVE R7 ;  /* 0x0000000007007348 */ /* 0x000fea0003a00000 */
[----:B------:R-:W-:-:S05]  /*7260*/  IMAD.IADD R6, R9, 0x1, R6 ;  /* 0x0000000109067824 */ /* 0x000fca00078e0206 */
[----:B------:R-:W-:-:S07]  /*7270*/  VOTE.ANY R7, PT, P0 ;  /* 0x0000000000077806 */ /* 0x000fce00000e0100 */
[----:B------:R-:W-:Y:S05]  /*7280*/  BSYNC.RECONVERGENT B2 ;  /* 0x0000000000027941 */ /* 0x000fea0003800200 */
.L_x_940:
[----:B------:R-:W-:Y:S01]  /*7290*/  ISETP.GT.U32.AND P1, PT, R8, 0x1, PT ;  /* 0x000000010800780c */ /* 0x000fe20003f24070 */
[----:B------:R-:W-:-:S12]  /*72a0*/  IMAD.MOV.U32 R8, RZ, RZ, R15 ;  /* 0x000000ffff087224 */ /* 0x000fd800078e000f */
[----:B------:R-:W-:Y:S05]  /*72b0*/  @P0 BRA P1, `(.L_x_941) ;  /* 0xfffffffc00ac0947 */ /* 0x000fea000083ffff */
[----:B------:R-:W-:Y:S05]  /*72c0*/  BSYNC B0 ;  /* 0x0000000000007941 */ /* 0x000fea0003800000 */
.L_x_937:
[----:B------:R1:W2:Y:S02]  /*72d0*/  LDS R7, [R2+0x8a00] ;  /* 0x008a000002077984 */ /* 0x0002a40000000800 */
.L_x_936:
[----:B------:R-:W3:Y:S01]  /*72e0*/  LDC.64 R4, c[0x0][0x380] ;  /* 0x0000e000ff047b82 */ /* 0x000ee20000000a00 */
[----:B------:R-:W-:Y:S01]  /*72f0*/  IMAD R15, R75, 0x100, R35 ;  /* 0x000001004b0f7824 */ /* 0x000fe200078e0223 */
[----:B--2---:R-:W-:Y:S02]  /*7300*/  IADD3 R9, PT, PT, R7, R6, -R0 ;  /* 0x0000000607097210 */ /* 0x004fe40007ffe800 */
[----:B0-----:R-:W-:-:S03]  /*7310*/  LOP3.LUT R7, R6, 0x80000000, RZ, 0xfc, !PT ;  /* 0x8000000006077812 */ /* 0x001fc600078efcff */
[----:B------:R0:W-:Y:S01]  /*7320*/  STS [R2+0x8a00], R9 ;  /* 0x008a000902007388 */ /* 0x0001e20000000800 */
[----:B---3--:R-:W-:-:S05]  /*7330*/  IMAD.WIDE R4, R15, 0x4, R4 ;  /* 0x000000040f047825 */ /* 0x008fca00078e0204 */
[----:B------:R0:W-:Y:S02]  /*7340*/  STG.E.STRONG.SYS desc[UR8][R4.64], R7 ;  /* 0x0000000704007986 */ /* 0x0001e4000c115908 */
.L_x_935:
[----:B------:R-:W-:Y:S05]  /*7350*/  BSYNC B1 ;  /* 0x0000000000017941 */ /* 0x000fea0003800000 */
.L_x_934:
[----:B01----:R-:W0:Y:S01]  /*7360*/  LDC.64 R4, c[0x0][0x390] ;  /* 0x0000e400ff047b82 */ /* 0x003e220000000a00 */
[----:B------:R-:W-:Y:S07]  /*7370*/  WARPSYNC.ALL ;  /* 0x0000000000007948 */ /* 0x000fee0003800000 */
[----:B------:R-:W1:Y:S01]  /*7380*/  LDC R36, c[0x0][0x3c0] ;  /* 0x0000f000ff247b82 */ /* 0x000e620000000800 */
[----:B0-----:R-:W-:Y:S02]  /*7390*/  ISETP.EQ.U32.AND P1, PT, R4, RZ, PT ;  /* 0x000000ff0400720c */ /* 0x001fe40003f22070 */
[----:B-1----:R-:W-:-:S02]  /*73a0*/  ISETP.GE.AND P0, PT, R71, R36, PT ;  /* 0x000000244700720c */ /* 0x002fc40003f06270 */
[----:B------:R-:W-:Y:S02]  /*73b0*/  ISETP.GT.AND P2, PT, R71, R36, PT ;  /* 0x000000244700720c */ /* 0x000fe40003f44270 */
[----:B------:R-:W-:Y:S02]  /*73c0*/  ISETP.EQ.OR.EX P0, PT, R5, RZ, !P0, P1 ;  /* 0x000000ff0500720c */ /* 0x000fe40004702710 */
[----:B------:R-:W-:Y:S02]  /*73d0*/  P2R R9, PR, RZ, 0x4 ;  /* 0x00000004ff097803 */ /* 0x000fe40000000000 */
[----:B------:R-:W-:-:S13]  /*73e0*/  ISETP.GT.U32.OR P0, PT, R35, 0xff, P0 ;  /* 0x000000ff2300780c */ /* 0x000fda0000704470 */
[----:B------:R-:W0:Y:S02]  /*73f0*/  @!P0 LDS R4, [R2+0x8a00] ;  /* 0x008a000002048984 */ /* 0x000e240000000800 */
[----:B0-----:R-:W-:-:S05]  /*7400*/  @!P0 IADD3 R37, PT, PT, R4, R37, R0 ;  /* 0x0000002504258210 */ /* 0x001fca0007ffe000 */
[----:B------:R0:W-:Y:S01]  /*7410*/  @!P0 STG.E desc[UR8][R40.64], R37 ;  /* 0x0000002528008986 */ /* 0x0001e2000c101908 */
[----:B------:R-:W-:Y:S06]  /*7420*/  BAR.SYNC.DEFER_BLOCKING 0x0 ;  /* 0x0000000000007b1d */ /* 0x000fec0000010000 */
[----:B------:R-:W-:Y:S05]  /*7430*/  @P2 BRA `(.L_x_942) ;  /* 0x0000000c00a42947 */ /* 0x000fea0003800000 */
[----:B------:R-:W1:Y:S01]  /*7440*/  LDS R0, [R2] ;  /* 0x0000000002007984 */ /* 0x000e620000000800 */
[----:B------:R-:W1:Y:S02]  /*7450*/  LDCU UR5, c[0x0][0x3c4] ;  /* 0x00007880ff0577ac */ /* 0x000e640008000800 */
[----:B-1----:R-:W-:Y:S02]  /*7460*/  SHF.R.U32.HI R4, RZ, UR5, R0 ;  /* 0x00000005ff047c19 */ /* 0x002fe40008011600 */
[----:B------:R-:W-:Y:S02]  /*7470*/  LOP3.LUT R17, R0, 0x7fffffff, RZ, 0x3c, !PT ;  /* 0x7fffffff00117812 */ /* 0x000fe400078e3cff */
[----:B------:R-:W-:-:S05]  /*7480*/  LOP3.LUT R4, R4, UR4, RZ, 0x30, !PT ;  /* 0x0000000404047c12 */ /* 0x000fca000f8e30ff */
[----:B------:R-:W-:Y:S02]  /*7490*/  IMAD R10, R4, 0x4, R77 ;  /* 0x00000004040a7824 */ /* 0x000fe400078e024d */
[----:B------:R-:W1:Y:S03]  /*74a0*/  LDC.64 R4, c[0x0][0x3a0] ;  /* 0x0000e800ff047b82 */ /* 0x000e660000000a00 */
[----:B------:R-:W2:Y:S02]  /*74b0*/  LDS R7, [R10+0x8a00] ;  /* 0x008a00000a077984 */ /* 0x000ea40000000800 */
[----:B--2---:R-:W-:-:S04]  /*74c0*/  IMAD.IADD R7, R7, 0x1, R35 ;  /* 0x0000000107077824 */ /* 0x004fc800078e0223 */
[----:B-1----:R-:W-:-:S05]  /*74d0*/  IMAD.WIDE.U32 R6, R7, 0x4, R4 ;  /* 0x0000000407067825 */ /* 0x002fca00078e0004 */
[----:B------:R-:W-:Y:S01]  /*74e0*/  STG.E desc[UR8][R6.64], R17 ;  /* 0x0000001106007986 */ /* 0x000fe2000c101908 */
[----:B------:R-:W-:-:S03]  /*74f0*/  NOP ;  /* 0x0000000000007918 */ /* 0x000fc60000000000 */
[----:B------:R-:W1:Y:S02]  /*7500*/  LDS R0, [R2+0x600] ;  /* 0x0006000002007984 */ /* 0x000e640000000800 */
[----:B-1----:R-:W-:Y:S02]  /*7510*/  SHF.R.U32.HI R8, RZ, UR5, R0 ;  /* 0x00000005ff087c19 */ /* 0x002fe40008011600 */
[----:B------:R-:W-:Y:S02]  /*7520*/  LOP3.LUT R19, R0, 0x7fffffff, RZ, 0x3c, !PT ;  /* 0x7fffffff00137812 */ /* 0x000fe400078e3cff */
[----:B------:R-:W-:-:S05]  /*7530*/  LOP3.LUT R8, R8, UR4, RZ, 0x30, !PT ;  /* 0x0000000408087c12 */ /* 0x000fca000f8e30ff */
[----:B------:R-:W-:-:S05]  /*7540*/  IMAD R8, R8, 0x4, R77 ;  /* 0x0000000408087824 */ /* 0x000fca00078e024d */
[----:B------:R-:W1:Y:S02]  /*7550*/  LDS R15, [R8+0x8a00] ;  /* 0x008a0000080f7984 */ /* 0x000e640000000800 */
[----:B-1----:R-:W-:-:S05]  /*7560*/  IADD3 R15, PT, PT, R35, 0x180, R15 ;  /* 0x00000180230f7810 */ /* 0x002fca0007ffe00f */
[----:B------:R-:W-:-:S05]  /*7570*/  IMAD.WIDE.U32 R14, R15, 0x4, R4 ;  /* 0x000000040f0e7825 */ /* 0x000fca00078e0004 */
        /* <DEDUP_REMOVED lines=210> */
[----:B------:R1:W-:Y:S01]  /*82a0*/  STG.E desc[UR8][R4.64], R17 ;  /* 0x0000001104007986 */ /* 0x0003e2000c101908 */
[----:B------:R-:W-:Y:S01]  /*82b0*/  NOP ;  /* 0x0000000000007918 */ /* 0x000fe20000000000 */
[----:B------:R-:W-:Y:S05]  /*82c0*/  BRA `(.L_x_943) ;  /* 0x00000018001c7947 */ /* 0x000fea0003800000 */
.L_x_942:
[----:B------:R-:W-:Y:S01]  /*82d0*/  IMAD R7, R75, -0x2280, R36 ;  /* 0xffffdd804b077824 */ /* 0x000fe200078e0224 */
[----:B------:R-:W-:Y:S01]  /*82e0*/  BSSY.RECONVERGENT B0, `(.L_x_944) ;  /* 0x0000012000007945 */ /* 0x000fe20003800200 */
[C---:B------:R-:W-:Y:S02]  /*82f0*/  VIADD R10, R35.reuse, 0x180 ;  /* 0x00000180230a7836 */ /* 0x040fe40000000000 */
[C---:B------:R-:W-:Y:S01]  /*8300*/  VIADD R14, R35.reuse, 0x300 ;  /* 0x00000300230e7836 */ /* 0x040fe20000000000 */
[CC--:B------:R-:W-:Y:S01]  /*8310*/  ISETP.GE.AND P0, PT, R35.reuse, R7.reuse, PT ;  /* 0x000000072300720c */ /* 0x0c0fe20003f06270 */
[----:B------:R-:W-:Y:S01]  /*8320*/  VIADD R0, R35, 0x480 ;  /* 0x0000048023007836 */ /* 0x000fe20000000000 */
[----:B------:R-:W-:-:S11]  /*8330*/  ISETP.GE.AND P1, PT, R10, R7, PT ;  /* 0x000000070a00720c */ /* 0x000fd60003f26270 */
[----:B------:R-:W-:Y:S05]  /*8340*/  @P0 BRA `(.L_x_945) ;  /* 0x00000000002c0947 */ /* 0x000fea0003800000 */
[----:B------:R-:W1:Y:S01]  /*8350*/  LDS R6, [R2] ;  /* 0x0000000002067984 */ /* 0x000e620000000800 */
[----:B------:R-:W1:Y:S02]  /*8360*/  LDCU UR5, c[0x0][0x3c4] ;  /* 0x00007880ff0577ac */ /* 0x000e640008000800 */
[----:B-1----:R-:W-:-:S04]  /*8370*/  SHF.R.U32.HI R4, RZ, UR5, R6 ;  /* 0x00000005ff047c19 */ /* 0x002fc80008011606 */
[----:B------:R-:W-:-:S05]  /*8380*/  LOP3.LUT R4, R4, UR4, RZ, 0x30, !PT ;  /* 0x0000000404047c12 */ /* 0x000fca000f8e30ff */
[----:B------:R-:W-:Y:S02]  /*8390*/  IMAD R8, R4, 0x4, R77 ;  /* 0x0000000404087824 */ /* 0x000fe400078e024d */
[----:B------:R-:W1:Y:S03]  /*83a0*/  LDC.64 R4, c[0x0][0x3a0] ;  /* 0x0000e800ff047b82 */ /* 0x000e660000000a00 */
[----:B------:R-:W2:Y:S02]  /*83b0*/  LDS R15, [R8+0x8a00] ;  /* 0x008a0000080f7984 */ /* 0x000ea40000000800 */
[----:B--2---:R-:W-:Y:S01]  /*83c0*/  IMAD.IADD R17, R15, 0x1, R35 ;  /* 0x000000010f117824 */ /* 0x004fe200078e0223 */
[----:B------:R-:W-:-:S03]  /*83d0*/  LOP3.LUT R15, R6, 0x7fffffff, RZ, 0x3c, !PT ;  /* 0x7fffffff060f7812 */ /* 0x000fc600078e3cff */
[----:B-1----:R-:W-:-:S05]  /*83e0*/  IMAD.WIDE.U32 R4, R17, 0x4, R4 ;  /* 0x0000000411047825 */ /* 0x002fca00078e0004 */
[----:B------:R1:W-:Y:S02]  /*83f0*/  STG.E desc[UR8][R4.64], R15 ;  /* 0x0000000f04007986 */ /* 0x0003e4000c101908 */
.L_x_945:
[----:B------:R-:W-:Y:S05]  /*8400*/  BSYNC.RECONVERGENT B0 ;  /* 0x0000000000007941 */ /* 0x000fea0003800200 */
.L_x_944:
[----:B------:R-:W-:Y:S01]  /*8410*/  NOP ;  /* 0x0000000000007918 */ /* 0x000fe20000000000 */
[----:B------:R-:W-:Y:S04]  /*8420*/  BSSY.RECONVERGENT B0, `(.L_x_946) ;  /* 0x000000d000007945 */ /* 0x000fe80003800200 */
[----:B------:R-:W-:Y:S05]  /*8430*/  @P1 BRA `(.L_x_947) ;  /* 0x00000000002c1947 */ /* 0x000fea0003800000 */
[----:B------:R-:W1:Y:S01]  /*8440*/  LDS R6, [R2+0x600] ;  /* 0x0006000002067984 */ /* 0x000e620000000800 */
        /* <DEDUP_REMOVED lines=10> */
.L_x_947:
[----:B------:R-:W-:Y:S05]  /*84f0*/  BSYNC.RECONVERGENT B0 ;  /* 0x0000000000007941 */ /* 0x000fea0003800200 */
.L_x_946:
[-C--:B------:R-:W-:Y:S01]  /*8500*/  ISETP.GE.AND P6, PT, R14, R7.reuse, PT ;  /* 0x000000070e00720c */ /* 0x080fe20003fc6270 */
[C---:B------:R-:W-:Y:S01]  /*8510*/  VIADD R18, R35.reuse, 0x600 ;  /* 0x0000060023127836 */ /* 0x040fe20000000000 */
[C---:B------:R-:W-:Y:S01]  /*8520*/  LOP3.LUT R6, R35.reuse, 0xc00, RZ, 0xfc, !PT ;  /* 0x00000c0023067812 */ /* 0x040fe200078efcff */
[C---:B------:R-:W-:Y:S01]  /*8530*/  VIADD R12, R35.reuse, 0x780 ;  /* 0x00000780230c7836 */ /* 0x040fe20000000000 */
[----:B------:R-:W-:Y:S01]  /*8540*/  NOP ;  /* 0x0000000000007918 */ /* 0x000fe20000000000 */
[C---:B------:R-:W-:Y:S01]  /*8550*/  VIADD R10, R35.reuse, 0x900 ;  /* 0x00000900230a7836 */ /* 0x040fe20000000000 */
[----:B------:R-:W-:Y:S01]  /*8560*/  BSSY.RECONVERGENT B0, `(.L_x_948) ;  /* 0x0000014000007945 */ /* 0x000fe20003800200 */
[----:B------:R-:W-:Y:S01]  /*8570*/  VIADD R8, R35, 0xa80 ;  /* 0x00000a8023087836 */ /* 0x000fe20000000000 */
[-C--:B------:R-:W-:Y:S02]  /*8580*/  ISETP.GE.AND P0, PT, R0, R7.reuse, PT ;  /* 0x000000070000720c */ /* 0x080fe40003f06270 */
[----:B------:R-:W-:-:S02]  /*8590*/  ISETP.GE.AND P1, PT, R18, R7, PT ;  /* 0x000000071200720c */ /* 0x000fc40003f26270 */
[-C--:B------:R-:W-:Y:S02]  /*85a0*/  ISETP.GE.AND P2, PT, R12, R7.reuse, PT ;  /* 0x000000070c00720c */ /* 0x080fe40003f46270 */
[-C--:B------:R-:W-:Y:S02]  /*85b0*/  ISETP.GE.AND P3, PT, R10, R7.reuse, PT ;  /* 0x000000070a00720c */ /* 0x080fe40003f66270 */
[-C--:B------:R-:W-:Y:S02]  /*85c0*/  ISETP.GE.AND P4, PT, R8, R7.reuse, PT ;  /* 0x000000070800720c */ /* 0x080fe40003f86270 */
[----:B------:R-:W-:Y:S01]  /*85d0*/  ISETP.GE.AND P5, PT, R6, R7, PT ;  /* 0x000000070600720c */ /* 0x000fe20003fa6270 */
[----:B------:R-:W-:-:S12]  /*85e0*/  @P6 BRA `(.L_x_949) ;  /* 0x00000000002c6947 */ /* 0x000fd80003800000 */
[----:B-12---:R-:W1:Y:S01]  /*85f0*/  LDS R15, [R2+0xc00] ;  /* 0x000c0000020f7984 */ /* 0x006e620000000800 */
        /* <DEDUP_REMOVED lines=9> */
[----:B------:R3:W-:Y:S02]  /*8690*/  STG.E desc[UR8][R4.64], R15 ;  /* 0x0000000f04007986 */ /* 0x0007e4000c101908 */
.L_x_949:
[----:B------:R-:W-:Y:S05]  /*86a0*/  BSYNC.RECONVERGENT B0 ;  /* 0x0000000000007941 */ /* 0x000fea0003800200 */
.L_x_948:
[----:B------:R-:W-:Y:S01]  /*86b0*/  NOP ;  /* 0x0000000000007918 */ /* 0x000fe20000000000 */
[----:B------:R-:W-:Y:S04]  /*86c0*/  BSSY.RECONVERGENT B0, `(.L_x_950) ;  /* 0x000000d000007945 */ /* 0x000fe80003800200 */
[----:B------:R-:W-:Y:S05]  /*86d0*/  @P0 BRA `(.L_x_951) ;  /* 0x00000000002c0947 */ /* 0x000fea0003800000 */
[----:B------:R-:W1:Y:S01]  /*86e0*/  LDS R14, [R2+0x1200] ;  /* 0x00120000020e7984 */ /* 0x000e620000000800 */
[----:B------:R-:W1:Y:S02]  /*86f0*/  LDCU UR5, c[0x0][0x3c4] ;  /* 0x00007880ff0577ac */ /* 0x000e640008000800 */
[----:B-123--:R-:W-:Y:S02]  /*8700*/  SHF.R.U32.HI R4, RZ, UR5, R14 ;  /* 0x00000005ff047c19 */ /* 0x00efe4000801160e */
[----:B------:R-:W-:Y:S02]  /*8710*/  LOP3.LUT R17, R14, 0x7fffffff, RZ, 0x3c, !PT ;  /* 0x7fffffff0e117812 */ /* 0x000fe400078e3cff */
[----:B------:R-:W-:-:S05]  /*8720*/  LOP3.LUT R4, R4, UR4, RZ, 0x30, !PT ;  /* 0x0000000404047c12 */ /* 0x000fca000f8e30ff */
[----:B------:R-:W-:Y:S02]  /*8730*/  IMAD R15, R4, 0x4, R77 ;  /* 0x00000004040f7824 */ /* 0x000fe400078e024d */
[----:B------:R-:W1:Y:S04]  /*8740*/  LDC.64 R4, c[0x0][0x3a0] ;  /* 0x0000e800ff047b82 */ /* 0x000e680000000a00 */
[----:B------:R-:W2:Y:S02]  /*8750*/  LDS R15, [R15+0x8a00] ;  /* 0x008a00000f0f7984 */ /* 0x000ea40000000800 */
[----:B--2---:R-:W-:-:S04]  /*8760*/  IMAD.IADD R19, R0, 0x1, R15 ;  /* 0x0000000100137824 */ /* 0x004fc800078e020f */
[----:B-1----:R-:W-:-:S05]  /*8770*/  IMAD.WIDE.U32 R4, R19, 0x4, R4 ;  /* 0x0000000413047825 */ /* 0x002fca00078e0004 */
[----:B------:R4:W-:Y:S02]  /*8780*/  STG.E desc[UR8][R4.64], R17 ;  /* 0x0000001104007986 */ /* 0x0009e4000c101908 */
.L_x_951:
[----:B------:R-:W-:Y:S05]  /*8790*/  BSYNC.RECONVERGENT B0 ;  /* 0x0000000000007941 */ /* 0x000fea0003800200 */
.L_x_950:
[----:B------:R-:W-:Y:S01]  /*87a0*/  NOP ;  /* 0x0000000000007918 */ /* 0x000fe20000000000 */
[----:B------:R-:W-:Y:S04]  /*87b0*/  BSSY.RECONVERGENT B0, `(.L_x_952) ;  /* 0x000000d000007945 */ /* 0x000fe80003800200 */
[----:B------:R-:W-:Y:S05]  /*87c0*/  @P1 BRA `(.L_x_953) ;  /* 0x00000000002c1947 */ /* 0x000fea0003800000 */
[----:B------:R-:W1:Y:S01]  /*87d0*/  LDS R0, [R2+0x1800] ;  /* 0x0018000002007984 */ /* 0x000e620000000800 */
[----:B------:R-:W1:Y:S02]  /*87e0*/  LDCU UR5, c[0x0][0x3c4] ;  /* 0x00007880ff0577ac */ /* 0x000e640008000800 */
[----:B-1234-:R-:W-:-:S04]  /*87f0*/  SHF.R.U32.HI R4, RZ, UR5, R0 ;  /* 0x00000005ff047c19 */ /* 0x01efc80008011600 */
        /* <DEDUP_REMOVED lines=8> */
.L_x_953:
[----:B------:R-:W-:Y:S05]  /*8880*/  BSYNC.RECONVERGENT B0 ;  /* 0x0000000000007941 */ /* 0x000fea0003800200 */
.L_x_952:
        /* <DEDUP_REMOVED lines=14> */
.L_x_955:
[----:B------:R-:W-:Y:S05]  /*8970*/  BSYNC.RECONVERGENT B0 ;  /* 0x0000000000007941 */ /* 0x000fea0003800200 */
.L_x_954:
        /* <DEDUP_REMOVED lines=14> */
.L_x_957:
[----:B------:R-:W-:Y:S05]  /*8a60*/  BSYNC.RECONVERGENT B0 ;  /* 0x0000000000007941 */ /* 0x000fea0003800200 */
.L_x_956:
[----:B------:R-:W-:Y:S01]  /*8a70*/  NOP ;  /* 0x0000000000007918 */ /* 0x000fe20000000000 */
[----:B------:R-:W-:Y:S01]  /*8a80*/  BSSY.RECONVERGENT B0, `(.L_x_958) ;  /* 0x000000e000007945 */ /* 0x000fe20003800200 */
[----:B------:R-:W-:-:S03]  /*8a90*/  VIADD R12, R35, 0xd80 ;  /* 0x00000d80230c7836 */ /* 0x000fc60000000000 */
        /* <DEDUP_REMOVED lines=12> */
.L_x_959:
[----:B------:R-:W-:Y:S05]  /*8b60*/  BSYNC.RECONVERGENT B0 ;  /* 0x0000000000007941 */ /* 0x000fea0003800200 */
.L_x_958:
        /* <DEDUP_REMOVED lines=15> */
.L_x_961:
[----:B------:R-:W-:Y:S05]  /*8c60*/  BSYNC.RECONVERGENT B0 ;  /* 0x0000000000007941 */ /* 0x000fea0003800200 */
.L_x_960:
[-C--:B------:R-:W-:Y:S01]  /*8c70*/  ISETP.GE.AND P6, PT, R12, R7.reuse, PT ;  /* 0x000000070c00720c */ /* 0x080fe20003fc6270 */
[C---:B------:R-:W-:Y:S01]  /*8c80*/  VIADD R18, R35.reuse, 0x1080 ;  /* 0x0000108023127836 */ /* 0x040fe20000000000 */
[----:B------:R-:W-:Y:S01]  /*8c90*/  NOP ;  /* 0x0000000000007918 */ /* 0x000fe20000000000 */
[C---:B------:R-:W-:Y:S01]  /*8ca0*/  VIADD R10, R35.reuse, 0x1200 ;  /* 0x00001200230a7836 */ /* 0x040fe20000000000 */
[----:B------:R-:W-:Y:S01]  /*8cb0*/  BSSY.RECONVERGENT B0, `(.L_x_962) ;  /* 0x0000016000007945 */ /* 0x000fe20003800200 */
[C---:B------:R-:W-:Y:S01]  /*8cc0*/  VIADD R8, R35.reuse, 0x1380 ;  /* 0x0000138023087836 */ /* 0x040fe20000000000 */
[-C--:B------:R-:W-:Y:S01]  /*8cd0*/  ISETP.GE.AND P0, PT, R16, R7.reuse, PT ;  /* 0x000000071000720c */ /* 0x080fe20003f06270 */
[C---:B------:R-:W-:Y:S01]  /*8ce0*/  VIADD R6, R35.reuse, 0x1500 ;  /* 0x0000150023067836 */ /* 0x040fe20000000000 */
[-C--:B------:R-:W-:Y:S01]  /*8cf0*/  ISETP.GE.AND P1, PT, R18, R7.reuse, PT ;  /* 0x000000071200720c */ /* 0x080fe20003f26270 */
[----:B------:R-:W-:Y:S01]  /*8d00*/  VIADD R0, R35, 0x1680 ;  /* 0x0000168023007836 */ /* 0x000fe20000000000 */
[----:B------:R-:W-:-:S02]  /*8d10*/  ISETP.GE.AND P2, PT, R10, R7, PT ;  /* 0x000000070a00720c */ /* 0x000fc40003f46270 */
[-C--:B------:R-:W-:Y:S02]  /*8d20*/  ISETP.GE.AND P3, PT, R8, R7.reuse, PT ;  /* 0x000000070800720c */ /* 0x080fe40003f66270 */
[-C--:B------:R-:W-:Y:S02]  /*8d30*/  ISETP.GE.AND P4, PT, R6, R7.reuse, PT ;  /* 0x000000070600720c */ /* 0x080fe40003f86270 */
[----:B------:R-:W-:Y:S01]  /*8d40*/  ISETP.GE.AND P5, PT, R0, R7, PT ;  /* 0x000000070000720c */ /* 0x000fe20003fa6270 */
[----:B------:R-:W-:-:S12]  /*8d50*/  @P6 BRA `(.L_x_963) ;  /* 0x00000000002c6947 */ /* 0x000fd80003800000 */
[----:B------:R-:W1:Y:S01]  /*8d60*/  LDS R14, [R2+0x3600] ;  /* 0x00360000020e7984 */ /* 0x000e620000000800 */
[----:B------:R-:W1:Y:S02]  /*8d70*/  LDCU UR5, c[0x0][0x3c4] ;  /* 0x00007880ff0577ac */ /* 0x000e640008000800 */
[----:B-1234-:R-:W-:Y:S02]  /*8d80*/  SHF.R.U32.HI R4, RZ, UR5, R14 ;  /* 0x00000005ff047c19 */ /* 0x01efe4000801160e */
        /* <DEDUP_REMOVED lines=8> */
.L_x_963:
[----:B------:R-:W-:Y:S05]  /*8e10*/  BSYNC.RECONVERGENT B0 ;  /* 0x0000000000007941 */ /* 0x000fea0003800200 */
.L_x_962:
        /* <DEDUP_REMOVED lines=14> */
.L_x_965:
[----:B------:R-:W-:Y:S05]  /*8f00*/  BSYNC.RECONVERGENT B0 ;  /* 0x0000000000007941 */ /* 0x000fea0003800200 */
.L_x_964:
        /* <DEDUP_REMOVED lines=14> */
.L_x_967:
[----:B------:R-:W-:Y:S05]  /*8ff0*/  BSYNC.RECONVERGENT B0 ;  /* 0x0000000000007941 */ /* 0x000fea0003800200 */
.L_x_966:
        /* <DEDUP_REMOVED lines=14> */
.L_x_969:
[----:B------:R-:W-:Y:S05]  /*90e0*/  BSYNC.RECONVERGENT B0 ;  /* 0x0000000000007941 */ /* 0x000fea0003800200 */
.L_x_968:
        /* <DEDUP_REMOVED lines=14> */
.L_x_971:
[----:B------:R-:W-:Y:S05]  /*91d0*/  BSYNC.RECONVERGENT B0 ;  /* 0x0000000000007941 */ /* 0x000fea0003800200 */
.L_x_970:
[----:B------:R-:W-:Y:S01]  /*91e0*/  NOP ;  /* 0x0000000000007918 */ /* 0x000fe20000000000 */
[----:B------:R-:W-:Y:S01]  /*91f0*/  BSSY.RECONVERGENT B0, `(.L_x_972) ;  /* 0x000000e000007945 */ /* 0x000fe20003800200 */
[----:B------:R-:W-:-:S03]  /*9200*/  LOP3.LUT R12, R35, 0x1800, RZ, 0xfc, !PT ;  /* 0x00001800230c7812 */ /* 0x000fc600078efcff */
        /* <DEDUP_REMOVED lines=12> */
.L_x_973:
[----:B------:R-:W-:Y:S05]  /*92d0*/  BSYNC.RECONVERGENT B0 ;  /* 0x0000000000007941 */ /* 0x000fea0003800200 */
.L_x_972:
        /* <DEDUP_REMOVED lines=15> */
.L_x_975:
[----:B------:R-:W-:Y:S05]  /*93d0*/  BSYNC.RECONVERGENT B0 ;  /* 0x0000000000007941 */ /* 0x000fea0003800200 */
.L_x_974:
        /* <DEDUP_REMOVED lines=26> */
.L_x_977:
[----:B------:R-:W-:Y:S05]  /*9580*/  BSYNC.RECONVERGENT B0 ;  /* 0x0000000000007941 */ /* 0x000fea0003800200 */
.L_x_976:
[----:B------:R-:W-:Y:S01]  /*9590*/  NOP ;  /* 0x0000000000007918 */ /* 0x000fe20000000000 */
[----:B------:R-:W-:Y:S04]  /*95a0*/  BSSY.RECONVERGENT B0, `(.L_x_978) ;  /* 0x000000d000007945 */ /* 0x000fe80003800200 */
[----:B------:R-:W-:Y:S05]  /*95b0*/  @P0 BRA `(.L_x_979) ;  /* 0x00000000002c0947 */ /* 0x000fea0003800000 */
[----:B-1----:R-:W2:Y:S01]  /*95c0*/  LDS R7, [R2+0x6600] ;  /* 0x0066000002077984 */ /* 0x002ea20000000800 */
[----:B------:R-:W2:Y:S02]  /*95d0*/  LDCU UR5, c[0x0][0x3c4] ;  /* 0x00007880ff0577ac */ /* 0x000ea40008000800 */
[----:B--234-:R-:W-:Y:S02]  /*95e0*/  SHF.R.U32.HI R4, RZ, UR5, R7 ;  /* 0x00000005ff047c19 */ /* 0x01cfe40008011607 */
        /* <DEDUP_REMOVED lines=8> */
.L_x_979:
[----:B------:R-:W-:Y:S05]  /*9670*/  BSYNC.RECONVERGENT B0 ;  /* 0x0000000000007941 */ /* 0x000fea0003800200 */
.L_x_978:
        /* <DEDUP_REMOVED lines=14> */
.L_x_981:
[----:B------:R-:W-:Y:S05]  /*9760*/  BSYNC.RECONVERGENT B0 ;  /* 0x0000000000007941 */ /* 0x000fea0003800200 */
.L_x_980:
        /* <DEDUP_REMOVED lines=14> */
.L_x_983:
[----:B------:R-:W-:Y:S05]  /*9850*/  BSYNC.RECONVERGENT B0 ;  /* 0x0000000000007941 */ /* 0x000fea0003800200 */
.L_x_982:
        /* <DEDUP_REMOVED lines=14> */
.L_x_985:
[----:B------:R-:W-:Y:S05]  /*9940*/  BSYNC.RECONVERGENT B0 ;  /* 0x0000000000007941 */ /* 0x000fea0003800200 */
.L_x_984:
[----:B------:R-:W-:Y:S01]  /*9950*/  NOP ;  /* 0x0000000000007918 */ /* 0x000fe20000000000 */
[----:B------:R-:W-:Y:S04]  /*9960*/  BSSY.RECONVERGENT B0, `(.L_x_986) ;  /* 0x000000d000007945 */ /* 0x000fe80003800200 */
[----:B------:R-:W-:Y:S05]  /*9970*/  @P4 BRA `(.L_x_987) ;  /* 0x00000000002c4947 */ /* 0x000fea0003800000 */
        /* <DEDUP_REMOVED lines=11> */
.L_x_987:
[----:B------:R-:W-:Y:S05]  /*9a30*/  BSYNC.RECONVERGENT B0 ;  /* 0x0000000000007941 */ /* 0x000fea0003800200 */
.L_x_986:
        /* <DEDUP_REMOVED lines=14> */
.L_x_989:
[----:B------:R-:W-:Y:S05]  /*9b20*/  BSYNC.RECONVERGENT B0 ;  /* 0x0000000000007941 */ /* 0x000fea0003800200 */
.L_x_988:
[----:B------:R-:W-:Y:S01]  /*9b30*/  NOP ;  /* 0x0000000000007918 */ /* 0x000fe20000000000 */
.L_x_943:
[----:B------:R-:W-:Y:S01]  /*9b40*/  ISETP.NE.AND P6, PT, R9, RZ, PT ;  /* 0x000000ff0900720c */ /* 0x000fe20003fc5270 */
[----:B------:R-:W5:Y:S01]  /*9b50*/  LDS R0, [R2] ;  /* 0x0000000002007984 */ /* 0x000f620000000800 */
[----:B------:R-:W5:Y:S03]  /*9b60*/  LDCU UR5, c[0x0][0x3c4] ;  /* 0x00007880ff0577ac */ /* 0x000f660008000800 */
[----:B-1234-:R-:W1:Y:S04]  /*9b70*/  LDS R4, [R2+0x600] ;  /* 0x0006000002047984 */ /* 0x01ee680000000800 */
[----:B------:R-:W2:Y:S04]  /*9b80*/  LDS R5, [R2+0xc00] ;  /* 0x000c000002057984 */ /* 0x000ea80000000800 */
[----:B------:R-:W3:Y:S04]  /*9b90*/  LDS R6, [R2+0x1200] ;  /* 0x0012000002067984 */ /* 0x000ee80000000800 */
[----:B------:R-:W4:Y:S04]  /*9ba0*/  LDS R7, [R2+0x1800] ;  /* 0x0018000002077984 */ /* 0x000f280000000800 */
[----:B------:R-:W0:Y:S04]  /*9bb0*/  LDS R8, [R2+0x1e00] ;  /* 0x001e000002087984 */ /* 0x000e280000000800 */
[----:B------:R-:W0:Y:S04]  /*9bc0*/  LDS R9, [R2+0x2400] ;  /* 0x0024000002097984 */ /* 0x000e280000000800 */
[----:B------:R-:W0:Y:S04]  /*9bd0*/  LDS R10, [R2+0x2a00] ;  /* 0x002a0000020a7984 */ /* 0x000e280000000800 */
[----:B------:R-:W0:Y:S04]  /*9be0*/  LDS R12, [R2+0x3000] ;  /* 0x00300000020c7984 */ /* 0x000e280000000800 */
[----:B------:R-:W0:Y:S04]  /*9bf0*/  LDS R14, [R2+0x3600] ;  /* 0x00360000020e7984 */ /* 0x000e280000000800 */
[----:B------:R-:W0:Y:S01]  /*9c00*/  LDS R15, [R2+0x3c00] ;  /* 0x003c0000020f7984 */ /* 0x000e220000000800 */
[----:B-----5:R-:W-:-:S03]  /*9c10*/  SHF.R.U32.HI R0, RZ, UR5, R0 ;  /* 0x00000005ff007c19 */ /* 0x020fc60008011600 */
[----:B------:R-:W5:Y:S01]  /*9c20*/  LDS R16, [R2+0x4200] ;  /* 0x0042000002107984 */ /* 0x000f620000000800 */
[----:B-1----:R-:W-:-:S03]  /*9c30*/  SHF.R.U32.HI R4, RZ, UR5, R4 ;  /* 0x00000005ff047c19 */ /* 0x002fc60008011604 */
[----:B------:R-:W1:Y:S01]  /*9c40*/  LDS R17, [R2+0x4800] ;  /* 0x0048000002117984 */ /* 0x000e620000000800 */
[----:B--2---:R-:W-:-:S03]  /*9c50*/  SHF.R.U32.HI R5, RZ, UR5, R5 ;  /* 0x00000005ff057c19 */ /* 0x004fc60008011605 */
[----:B------:R-:W2:Y:S01]  /*9c60*/  LDS R18, [R2+0x4e00] ;  /* 0x004e000002127984 */ /* 0x000ea20000000800 */
[----:B---3--:R-:W-:-:S03]  /*9c70*/  SHF.R.U32.HI R6, RZ, UR5, R6 ;  /* 0x00000005ff067c19 */ /* 0x008fc60008011606 */
[----:B------:R-:W3:Y:S01]  /*9c80*/  LDS R19, [R2+0x5400] ;  /* 0x0054000002137984 */ /* 0x000ee20000000800 */
[----:B----4-:R-:W-:-:S03]  /*9c90*/  SHF.R.U32.HI R7, RZ, UR5, R7 ;  /* 0x00000005ff077c19 */ /* 0x010fc60008011607 */
[----:B------:R-:W4:Y:S01]  /*9ca0*/  LDS R22, [R2+0x5a00] ;  /* 0x005a000002167984 */ /* 0x000f220000000800 */
[----:B0-----:R-:W-:-:S03]  /*9cb0*/  SHF.R.U32.HI R8, RZ, UR5, R8 ;  /* 0x00000005ff087c19 */ /* 0x001fc60008011608 */
[----:B------:R-:W0:Y:S01]  /*9cc0*/  LDS R25, [R2+0x6000] ;  /* 0x0060000002197984 */ /* 0x000e220000000800 */
[----:B------:R-:W-:-:S03]  /*9cd0*/  SHF.R.U32.HI R9, RZ, UR5, R9 ;  /* 0x00000005ff097c19 */ /* 0x000fc60008011609 */
        /* <DEDUP_REMOVED lines=9> */
[----:B-----5:R-:W-:-:S03]  /*9d70*/  SHF.R.U32.HI R16, RZ, UR5, R16 ;  /* 0x00000005ff107c19 */ /* 0x020fc60008011610 */
[----:B------:R5:W0:Y:S01]  /*9d80*/  LDS R35, [R2+0x7e00] ;  /* 0x007e000002237984 */ /* 0x000a220000000800 */
[----:B-1----:R-:W-:Y:S02]  /*9d90*/  SHF.R.U32.HI R17, RZ, UR5, R17 ;  /* 0x00000005ff117c19 */ /* 0x002fe40008011611 */
[----:B--2---:R-:W-:Y:S02]  /*9da0*/  SHF.R.U32.HI R18, RZ, UR5, R18 ;  /* 0x00000005ff127c19 */ /* 0x004fe40008011612 */
[----:B---3--:R-:W-:Y:S02]  /*9db0*/  SHF.R.U32.HI R19, RZ, UR5, R19 ;  /* 0x00000005ff137c19 */ /* 0x008fe40008011613 */
[----:B-----5:R-:W-:Y:S02]  /*9dc0*/  LOP3.LUT R2, R9, UR4, RZ, 0x30, !PT ;  /* 0x0000000409027c12 */ /* 0x020fe4000f8e30ff */
[----:B----4-:R-:W-:Y:S02]  /*9dd0*/  SHF.R.U32.HI R22, RZ, UR5, R22 ;  /* 0x00000005ff167c19 */ /* 0x010fe40008011616 */
[----:B------:R-:W-:-:S02]  /*9de0*/  LOP3.LUT R9, R17, UR4, RZ, 0x30, !PT ;  /* 0x0000000411097c12 */ /* 0x000fc4000f8e30ff */
[----:B0-----:R-:W-:Y:S02]  /*9df0*/  SHF.R.U32.HI R25, RZ, UR5, R25 ;  /* 0x00000005ff197c19 */ /* 0x001fe40008011619 */
[----:B------:R-:W-:Y:S02]  /*9e00*/  SHF.R.U32.HI R43, RZ, UR5, R42 ;  /* 0x00000005ff2b7c19 */ /* 0x000fe4000801162a */
[----:B------:R-:W-:Y:S02]  /*9e10*/  SHF.R.U32.HI R27, RZ, UR5, R26 ;  /* 0x00000005ff1b7c19 */ /* 0x000fe4000801161a */
[----:B------:R-:W-:Y:S02]  /*9e20*/  LOP3.LUT R26, R7, UR4, RZ, 0x30, !PT ;  /* 0x00000004071a7c12 */ /* 0x000fe4000f8e30ff */
[----:B------:R-:W-:Y:S02]  /*9e30*/  SHF.R.U32.HI R37, RZ, UR5, R28 ;  /* 0x00000005ff257c19 */ /* 0x000fe4000801161c */
[----:B------:R-:W-:-:S02]  /*9e40*/  LOP3.LUT R28, R6, UR4, RZ, 0x30, !PT ;  /* 0x00000004061c7c12 */ /* 0x000fc4000f8e30ff */
[----:B------:R-:W-:Y:S02]  /*9e50*/  SHF.R.U32.HI R40, RZ, UR5, R32 ;  /* 0x00000005ff287c19 */ /* 0x000fe40008011620 */
[----:B------:R-:W-:Y:S02]  /*9e60*/  LOP3.LUT R32, R5, UR4, RZ, 0x30, !PT ;  /* 0x0000000405207c12 */ /* 0x000fe4000f8e30ff */
[----:B------:R-:W-:Y:S02]  /*9e70*/  SHF.R.U32.HI R41, RZ, UR5, R34 ;  /* 0x00000005ff297c19 */ /* 0x000fe40008011622 */
[----:B------:R-:W-:Y:S02]  /*9e80*/  LOP3.LUT R34, R4, UR4, RZ, 0x30, !PT ;  /* 0x0000000404227c12 */ /* 0x000fe4000f8e30ff */
[----:B------:R-:W-:Y:S02]  /*9e90*/  SHF.R.U32.HI R42, RZ, UR5, R35 ;  /* 0x00000005ff2a7c19 */ /* 0x000fe40008011623 */
        /* <DEDUP_REMOVED lines=42> */
.L_x_990:
[----:B------:R-:W-:Y:S02]  /*a140*/  IMAD.IADD R73, R36, 0x1, -R73 ;  /* 0x0000000124497824 */ /* 0x000fe400078e0a49 */
[----:B------:R-:W-:-:S03]  /*a150*/  VIADD R27, R70, 0x20 ;  /* 0x00000020461b7836 */ /* 0x000fc60000000000 */
[CC--:B------:R-:W-:Y:S02]  /*a160*/  ISETP.GE.AND P0, PT, R70.reuse, R73.reuse, PT ;  /* 0x000000494600720c */ /* 0x0c0fe40003f06270 */
[----:B------:R-:W-:Y:S01]  /*a170*/  ISETP.GE.AND P3, PT, R27, R73, PT ;  /* 0x000000491b00720c */ /* 0x000fe20003f66270 */
[----:B------:R-:W-:-:S05]  /*a180*/  VIADD R27, R70, 0x40 ;  /* 0x00000040461b7836 */ /* 0x000fca0000000000 */
[----:B------:R-:W-:Y:S01]  /*a190*/  ISETP.GE.AND P5, PT, R27, R73, PT ;  /* 0x000000491b00720c */ /* 0x000fe20003fa6270 */
[----:B------:R-:W-:-:S04]  /*a1a0*/  VIADD R27, R70, 0x60 ;  /* 0x00000060461b7836 */ /* 0x000fc80000000000 */
[----:B------:R1:W5:Y:S01]  /*a1b0*/  @!P0 LDG.E R61, desc[UR8][R38.64] ;  /* 0x00000008263d8981 */ /* 0x000362000c1e1900 */
[-C--:B------:R-:W-:Y:S01]  /*a1c0*/  ISETP.GE.AND P4, PT, R27, R73.reuse, PT ;  /* 0x000000491b00720c */ /* 0x080fe20003f86270 */
[C---:B------:R-:W-:Y:S02]  /*a1d0*/  VIADD R27, R70.reuse, 0x80 ;  /* 0x00000080461b7836 */ /* 0x040fe40000000000 */
[----:B------:R1:W5:Y:S03]  /*a1e0*/  @!P3 LDG.E R72, desc[UR8][R38.64+0x80] ;  /* 0x000080082648b981 */ /* 0x000366000c1e1900 */
[-C--:B------:R-:W-:Y:S01]  /*a1f0*/  ISETP.GE.AND P2, PT, R27, R73.reuse, PT ;  /* 0x000000491b00720c */ /* 0x080fe20003f46270 */
[C---:B------:R-:W-:Y:S01]  /*a200*/  VIADD R27, R70.reuse, 0xa0 ;  /* 0x000000a0461b7836 */ /* 0x040fe20000000000 */
[----:B------:R1:W5:Y:S04]  /*a210*/  @!P5 LDG.E R63, desc[UR8][R38.64+0x100] ;  /* 0x00010008263fd981 */ /* 0x000368000c1e1900 */
        /* <DEDUP_REMOVED lines=39> */
[----:B------:R-:W-:Y:S01]  /*a490*/  ISETP.GE.AND P0, PT, R27, R73, PT ;  /* 0x000000491b00720c */ /* 0x000fe20003f06270 */
[----:B------:R-:W-:-:S05]  /*a4a0*/  VIADD R27, R70, 0x260 ;  /* 0x00000260461b7836 */ /* 0x000fca0000000000 */
[-C--:B------:R-:W-:Y:S01]  /*a4b0*/  ISETP.GE.AND P3, PT, R27, R73.reuse, PT ;  /* 0x000000491b00720c */ /* 0x080fe20003f66270 */
[C---:B------:R-:W-:Y:S01]  /*a4c0*/  VIADD R27, R70.reuse, 0x280 ;  /* 0x00000280461b7836 */ /* 0x040fe20000000000 */
[----:B------:R1:W5:Y:S04]  /*a4d0*/  @!P1 LDG.E R76, desc[UR8][R38.64+0x880] ;  /* 0x00088008264c9981 */ /* 0x000368000c1e1900 */
[-C--:B------:R-:W-:Y:S01]  /*a4e0*/  ISETP.GE.AND P5, PT, R27, R73.reuse, PT ;  /* 0x000000491b00720c */ /* 0x080fe20003fa6270 */
[C---:B------:R-:W-:Y:S01]  /*a4f0*/  VIADD R27, R70.reuse, 0x2a0 ;  /* 0x000002a0461b7836 */ /* 0x040fe20000000000 */
[----:B------:R1:W5:Y:S04]  /*a500*/  @!P0 LDG.E R65, desc[UR8][R38.64+0x900] ;  /* 0x0009000826418981 */ /* 0x000368000c1e1900 */
[-C--:B------:R-:W-:Y:S01]  /*a510*/  ISETP.GE.AND P4, PT, R27, R73.reuse, PT ;  /* 0x000000491b00720c */ /* 0x080fe20003f86270 */
[----:B------:R-:W-:Y:S01]  /*a520*/  VIADD R27, R70, 0x2c0 ;  /* 0x000002c0461b7836 */ /* 0x000fe20000000000 */
[----:B------:R1:W5:Y:S04]  /*a530*/  @!P3 LDG.E R67, desc[UR8][R38.64+0x980] ;  /* 0x000980082643b981 */ /* 0x000368000c1e1900 */
[----:B------:R1:W5:Y:S01]  /*a540*/  @!P2 LDG.E R70, desc[UR8][R38.64+0x800] ;  /* 0x000800082646a981 */ /* 0x000362000c1e1900 */
[----:B------:R-:W-:-:S03]  /*a550*/  ISETP.GE.AND P2, PT, R27, R73, PT ;  /* 0x000000491b00720c */ /* 0x000fc60003f46270 */
[----:B------:R1:W5:Y:S04]  /*a560*/  @!P5 LDG.E R69, desc[UR8][R38.64+0xa00] ;  /* 0x000a00082645d981 */ /* 0x000368000c1e1900 */
[----:B------:R1:W5:Y:S06]  /*a570*/  @!P4 LDG.E R71, desc[UR8][R38.64+0xa80] ;  /* 0x000a80082647c981 */ /* 0x00036c000c1e1900 */
[----:B------:R1:W5:Y:S02]  /*a580*/  @!P2 LDG.E R66, desc[UR8][R38.64+0xb00] ;  /* 0x000b00082642a981 */ /* 0x000364000c1e1900 */
.L_x_991:
        /* <DEDUP_REMOVED lines=13> */
[C---:B------:R-:W-:Y:S02]  /*a660*/  VIADD R48, R51.reuse, 0x900 ;  /* 0x0000090033307836 */ /* 0x040fe40000000000 */
[C---:B--2---:R-:W-:Y:S01]  /*a670*/  VIADD R3, R51.reuse, 0x2100 ;  /* 0x0000210033037836 */ /* 0x044fe20000000000 */
[----:B------:R2:W-:Y:S01]  /*a680*/  STS [R52+-0x4], R41 ;  /* 0xfffffc2934007388 */ /* 0x0005e20000000800 */
[C---:B------:R-:W-:Y:S01]  /*a690*/  VIADD R40, R51.reuse, 0x1380 ;  /* 0x0000138033287836 */ /* 0x040fe20000000000 */
[C---:B----4-:R-:W-:Y:S01]  /*a6a0*/  LOP3.LUT R37, R51.reuse, 0x1800, RZ, 0xfc, !PT ;  /* 0x0000180033257812 */ /* 0x050fe200078efcff */
[C---:B01----:R-:W-:Y:S01]  /*a6b0*/  VIADD R39, R51.reuse, 0x1500 ;  /* 0x0000150033277836 */ /* 0x043fe20000000000 */
[----:B------:R0:W-:Y:S01]  /*a6c0*/  STS [R21+-0x4], R44 ;  /* 0xfffffc2c15007388 */ /* 0x0001e20000000800 */
[C---:B------:R-:W-:Y:S02]  /*a6d0*/  VIADD R38, R51.reuse, 0x1680 ;  /* 0x0000168033267836 */ /* 0x040fe40000000000 */
[C---:B---3--:R-:W-:Y:S01]  /*a6e0*/  VIADD R13, R51.reuse, 0x1f80 ;  /* 0x00001f80330d7836 */ /* 0x048fe20000000000 */
[----:B------:R1:W-:Y:S01]  /*a6f0*/  STS [R24+-0x4], R43 ;  /* 0xfffffc2b18007388 */ /* 0x0003e20000000800 */
[----:B------:R-:W-:-:S02]  /*a700*/  VIADD R42, R51, 0x1080 ;  /* 0x00001080332a7836 */ /* 0x000fc40000000000 */
        /* <DEDUP_REMOVED lines=12> */
[----:B------:R-:W-:Y:S01]  /*a7d0*/  STS [R56+-0x4], R59 ;  /* 0xfffffc3b38007388 */ /* 0x000fe20000000800 */
[----:B--2---:R-:W-:-:S03]  /*a7e0*/  VIADD R57, R51, 0x180 ;  /* 0x0000018033397836 */ /* 0x004fc60000000000 */
[----:B------:R-:W-:Y:S01]  /*a7f0*/  STS [R31+-0x4], R64 ;  /* 0xfffffc401f007388 */ /* 0x000fe20000000800 */
[----:B0-----:R-:W-:-:S03]  /*a800*/  VIADD R29, R51, 0x300 ;  /* 0x00000300331d7836 */ /* 0x001fc60000000000 */
[----:B------:R0:W-:Y:S04]  /*a810*/  STS [R33+-0x4], R70 ;  /* 0xfffffc4621007388 */ /* 0x0001e80000000800 */
[----:B------:R1:W-:Y:S04]  /*a820*/  STS [R49+-0x4], R76 ;  /* 0xfffffc4c31007388 */ /* 0x0003e80000000800 */
[----:B------:R2:W-:Y:S01]  /*a830*/  STS [R46+-0x4], R65 ;  /* 0xfffffc412e007388 */ /* 0x0005e20000000800 */
[----:B0-----:R-:W-:-:S03]  /*a840*/  VIADD R33, R51, 0x1980 ;  /* 0x0000198033217836 */ /* 0x001fc60000000000 */
[----:B------:R-:W-:Y:S01]  /*a850*/  STS [R74+-0x4], R67 ;  /* 0xfffffc434a007388 */ /* 0x000fe20000000800 */
[----:B-1----:R-:W-:-:S03]  /*a860*/  VIADD R49, R51, 0x780 ;  /* 0x0000078033317836 */ /* 0x002fc60000000000 */
[----:B------:R-:W-:Y:S01]  /*a870*/  STS [R54+-0x4], R69 ;  /* 0xfffffc4536007388 */ /* 0x000fe20000000800 */
[----:B--2---:R-:W-:-:S03]  /*a880*/  VIADD R46, R51, 0xa80 ;  /* 0x00000a80332e7836 */ /* 0x004fc60000000000 */
[----:B------:R0:W-:Y:S04]  /*a890*/  STS [R45+-0x4], R71 ;  /* 0xfffffc472d007388 */ /* 0x0001e80000000800 */
[----:B------:R1:W-:Y:S01]  /*a8a0*/  STS [R47+-0x4], R66 ;  /* 0xfffffc422f007388 */ /* 0x0003e20000000800 */
[----:B0-----:R-:W-:Y:S01]  /*a8b0*/  LOP3.LUT R45, R51, 0xc00, RZ, 0xfc, !PT ;  /* 0x00000c00332d7812 */ /* 0x001fe200078efcff */
[----:B------:R-:W-:Y:S06]  /*a8c0*/  BAR.SYNC.DEFER_BLOCKING 0x0 ;  /* 0x0000000000007b1d */ /* 0x000fec0000010000 */
[----:B------:R-:W-:Y:S05]  /*a8d0*/  @P6 BRA `(.L_x_992) ;  /* 0x0000000800986947 */ /* 0x000fea0003800000 */
[----:B------:R-:W0:Y:S01]  /*a8e0*/  S2UR UR5, SR_CgaCtaId ;  /* 0x00000000000579c3 */ /* 0x000e220000008800 */
[----:B------:R-:W-:Y:S01]  /*a8f0*/  UMOV UR4, 0x400 ;  /* 0x0000040000047882 */ /* 0x000fe20000000000 */
[----:B-1----:R-:W-:Y:S06]  /*a900*/  LDS R47, [R11] ;  /* 0x000000000b2f7984 */ /* 0x002fec0000000800 */
[----:B------:R-:W1:Y:S01]  /*a910*/  LDC.64 R20, c[0x0][0x3b0] ;  /* 0x0000ec00ff147b82 */ /* 0x000e620000000a00 */
[----:B0-----:R-:W-:-:S06]  /*a920*/  ULEA UR4, UR5, UR4, 0x18 ;  /* 0x0000000405047291 */ /* 0x001fcc000f8ec0ff */
[----:B------:R-:W-:Y:S02]  /*a930*/  LEA R36, R35, UR4, 0x2 ;  /* 0x0000000423247c11 */ /* 0x000fe4000f8e10ff */
[----:B------:R-:W-:Y:S02]  /*a940*/  LEA R50, R34, UR4, 0x2 ;  /* 0x0000000422327c11 */ /* 0x000fe4000f8e10ff */
[----:B------:R-:W-:Y:S01]  /*a950*/  LEA R32, R32, UR4, 0x2 ;  /* 0x0000000420207c11 */ /* 0x000fe2000f8e10ff */
[----:B------:R0:W2:Y:S01]  /*a960*/  LDS R30, [R36+0x8a00] ;  /* 0x008a0000241e7984 */ /* 0x0000a20000000800 */
[----:B------:R-:W-:Y:S02]  /*a970*/  LEA R26, R26, UR4, 0x2 ;  /* 0x000000041a1a7c11 */ /* 0x000fe4000f8e10ff */
[----:B------:R-:W-:Y:S02]  /*a980*/  LEA R0, R0, UR4, 0x2 ;  /* 0x0000000400007c11 */ /* 0x000fe4000f8e10ff */
[----:B------:R-:W-:-:S02]  /*a990*/  LEA R2, R2, UR4, 0x2 ;  /* 0x0000000402027c11 */ /* 0x000fc4000f8e10ff */
[----:B------:R-:W-:Y:S02]  /*a9a0*/  LEA R8, R8, UR4, 0x2 ;  /* 0x0000000408087c11 */ /* 0x000fe4000f8e10ff */
[----:B0-----:R-:W-:Y:S02]  /*a9b0*/  LEA R36, R28, UR4, 0x2 ;  /* 0x000000041c247c11 */ /* 0x001fe4000f8e10ff */
[----:B------:R-:W-:Y:S02]  /*a9c0*/  LEA R10, R10, UR4, 0x2 ;  /* 0x000000040a0a7c11 */ /* 0x000fe4000f8e10ff */
[----:B------:R-:W-:Y:S02]  /*a9d0*/  LEA R17, R17, UR4, 0x2 ;  /* 0x0000000411117c11 */ /* 0x000fe4000f8e10ff */
[----:B------:R-:W-:Y:S02]  /*a9e0*/  LEA R18, R18, UR4, 0x2 ;  /* 0x0000000412127c11 */ /* 0x000fe4000f8e10ff */
[----:B------:R-:W-:-:S02]  /*a9f0*/  LEA R19, R19, UR4, 0x2 ;  /* 0x0000000413137c11 */ /* 0x000fc4000f8e10ff */
[----:B------:R-:W-:Y:S01]  /*aa00*/  LEA R25, R25, UR4, 0x2 ;  /* 0x0000000419197c11 */ /* 0x000fe2000f8e10ff */
[----:B--2---:R-:W-:-:S04]  /*aa10*/  IMAD.IADD R31, R30, 0x1, R51 ;  /* 0x000000011e1f7824 */ /* 0x004fc800078e0233 */
[----:B-1----:R-:W-:-:S05]  /*aa20*/  IMAD.WIDE.U32 R30, R31, 0x4, R20 ;  /* 0x000000041f1e7825 */ /* 0x002fca00078e0014 */
[----:B------:R-:W-:Y:S01]  /*aa30*/  STG.E desc[UR8][R30.64], R47 ;  /* 0x0000002f1e007986 */ /* 0x000fe2000c101908 */
        /* <DEDUP_REMOVED lines=49> */
[----:B------:R-:W-:Y:S02]  /*ad50*/  LEA R45, R6, UR4, 0x2 ;  /* 0x00000004062d7c11 */ /* 0x000fe4000f8e10ff */
[----:B------:R-:W-:Y:S01]  /*ad60*/  LEA R0, R7, UR4, 0x2 ;  /* 0x0000000407007c11 */ /* 0x000fe2000f8e10ff */
        /* <DEDUP_REMOVED lines=14> */
[----:B-1----:R0:W-:Y:S01]  /*ae50*/  STG.E desc[UR8][R4.64], R35 ;  /* 0x0000002304007986 */ /* 0x0021e2000c101908 */
[----:B------:R-:W-:-:S03]  /*ae60*/  NOP ;  /* 0x0000000000007918 */ /* 0x000fc60000000000 */
[----:B------:R-:W1:Y:S04]  /*ae70*/  LDS R7, [R8+0x8a00] ;  /* 0x008a000008077984 */ /* 0x000e680000000800 */
        /* <DEDUP_REMOVED lines=76> */
.L_x_992:
[----:B------:R-:W0:Y:S01]  /*b340*/  S2UR UR5, SR_CgaCtaId ;  /* 0x00000000000579c3 */ /* 0x000e220000008800 */
[----:B------:R-:W-:Y:S01]  /*b350*/  UMOV UR4, 0x400 ;  /* 0x0000040000047882 */ /* 0x000fe20000000000 */
[----:B------:R-:W-:-:S05]  /*b360*/  IMAD R36, R75, -0x2280, R36 ;  /* 0xffffdd804b247824 */ /* 0x000fca00078e0224 */
[-C--:B------:R-:W-:Y:S02]  /*b370*/  ISETP.GE.AND P0, PT, R51, R36.reuse, PT ;  /* 0x000000243300720c */ /* 0x080fe40003f06270 */
[----:B------:R-:W-:-:S11]  /*b380*/  ISETP.GE.AND P1, PT, R57, R36, PT ;  /* 0x000000243900720c */ /* 0x000fd60003f26270 */
[----:B------:R-:W2:Y:S01]  /*b390*/  @!P0 LDC.64 R20, c[0x0][0x3b0] ;  /* 0x0000ec00ff148b82 */ /* 0x000ea20000000a00 */
[----:B0-----:R-:W-:-:S06]  /*b3a0*/  ULEA UR4, UR5, UR4, 0x18 ;  /* 0x0000000405047291 */ /* 0x001fcc000f8ec0ff */
[----:B------:R-:W-:Y:S02]  /*b3b0*/  LEA R30, R35, UR4, 0x2 ;  /* 0x00000004231e7c11 */ /* 0x000fe4000f8e10ff */
[----:B------:R-:W-:Y:S01]  /*b3c0*/  @!P0 LDS R35, [R11] ;  /* 0x000000000b238984 */ /* 0x000fe20000000800 */
        /* <DEDUP_REMOVED lines=14> */
[----:B0-----:R-:W-:Y:S02]  /*b4b0*/  IMAD.IADD R51, R30, 0x1, R51 ;  /* 0x000000011e337824 */ /* 0x001fe400078e0233 */
[----:B------:R-:W0:Y:S02]  /*b4c0*/  @!P1 LDC.64 R30, c[0x0][0x3b0] ;  /* 0x0000ec00ff1e9b82 */ /* 0x000e240000000a00 */
[----:B--2---:R-:W-:-:S05]  /*b4d0*/  @!P0 IMAD.WIDE.U32 R20, R51, 0x4, R20 ;  /* 0x0000000433148825 */ /* 0x004fca00078e0014 */
[----:B------:R2:W-:Y:S01]  /*b4e0*/  @!P0 STG.E desc[UR8][R20.64], R35 ;  /* 0x0000002314008986 */ /* 0x0005e2000c101908 */
[----:B------:R-:W-:-:S03]  /*b4f0*/  NOP ;  /* 0x0000000000007918 */ /* 0x000fc60000000000 */
[----:B------:R-:W1:Y:S01]  /*b500*/  LDS R34, [R34+0x8a00] ;  /* 0x008a000022227984 */ /* 0x000e620000000800 */
[----:B------:R-:W-:-:S03]  /*b510*/  ISETP.GE.AND P0, PT, R29, R36, PT ;  /* 0x000000241d00720c */ /* 0x000fc60003f06270 */
[----:B------:R-:W3:Y:S10]  /*b520*/  @!P1 LDS R51, [R11+0x600] ;  /* 0x000600000b339984 */ /* 0x000ef40000000800 */
[----:B--2---:R-:W2:Y:S01]  /*b530*/  @!P0 LDC.64 R20, c[0x0][0x3b0] ;  /* 0x0000ec00ff148b82 */ /* 0x004ea20000000a00 */
[----:B-1----:R-:W-:Y:S01]  /*b540*/  IMAD.IADD R47, R57, 0x1, R34 ;  /* 0x00000001392f7824 */ /* 0x002fe200078e0222 */
[----:B------:R-:W-:-:S03]  /*b550*/  LEA R34, R28, UR4, 0x2 ;  /* 0x000000041c227c11 */ /* 0x000fc6000f8e10ff */
[----:B0-----:R-:W-:-:S05]  /*b560*/  @!P1 IMAD.WIDE.U32 R30, R47, 0x4, R30 ;  /* 0x000000042f1e9825 */ /* 0x001fca00078e001e */
[----:B---3--:R-:W-:Y:S01]  /*b570*/  @!P1 STG.E desc[UR8][R30.64], R51 ;  /* 0x000000331e009986 */ /* 0x008fe2000c101908 */
[----:B------:R-:W-:-:S03]  /*b580*/  NOP ;  /* 0x0000000000007918 */ /* 0x000fc60000000000 */
[----:B------:R-:W0:Y:S01]  /*b590*/  LDS R32, [R32+0x8a00] ;  /* 0x008a000020207984 */ /* 0x000e220000000800 */
[----:B------:R-:W-:-:S03]  /*b5a0*/  ISETP.GE.AND P1, PT, R55, R36, PT ;  /* 0x000000243700720c */ /* 0x000fc60003f26270 */
[----:B------:R-:W1:Y:S01]  /*b5b0*/  @!P0 LDS R35, [R11+0xc00] ;  /* 0x000c00000b238984 */ /* 0x000e620000000800 */
[----:B0-----:R-:W-:-:S04]  /*b5c0*/  IMAD.IADD R29, R29, 0x1, R32 ;  /* 0x000000011d1d7824 */ /* 0x001fc800078e0220 */
[----:B--2---:R-:W-:-:S05]  /*b5d0*/  @!P0 IMAD.WIDE.U32 R20, R29, 0x4, R20 ;  /* 0x000000041d148825 */ /* 0x004fca00078e0014 */
[----:B------:R-:W0:Y:S01]  /*b5e0*/  @!P1 LDC.64 R28, c[0x0][0x3b0] ;  /* 0x0000ec00ff1c9b82 */ /* 0x000e220000000a00 */
[----:B-1----:R1:W-:Y:S01]  /*b5f0*/  @!P0 STG.E desc[UR8][R20.64], R35 ;  /* 0x0000002314008986 */ /* 0x0023e2000c101908 */
        /* <DEDUP_REMOVED lines=33> */
[----:B---3--:R-:W-:Y:S01]  /*b810*/  @!P0 STG.E desc[UR8][R20.64], R47 ;  /* 0x0000002f14008986 */ /* 0x008fe2000c101908 */
[----:B------:R-:W-:-:S03]  /*b820*/  NOP ;  /* 0x0000000000007918 */ /* 0x000fc60000000000 */
[----:B------:R1:W2:Y:S01]  /*b830*/  LDS R31, [R4+0x8a00] ;  /* 0x008a0000041f7984 */ /* 0x0002a20000000800 */
[----:B------:R-:W-:-:S03]  /*b840*/  ISETP.GE.AND P0, PT, R45, R36, PT ;  /* 0x000000242d00720c */ /* 0x000fc60003f06270 */
[----:B------:R-:W3:Y:S10]  /*b850*/  @!P1 LDS R35, [R11+0x2a00] ;  /* 0x002a00000b239984 */ /* 0x000ef40000000800 */
[----:B-1----:R-:W1:Y:S01]  /*b860*/  @!P0 LDC.64 R4, c[0x0][0x3b0] ;  /* 0x0000ec00ff048b82 */ /* 0x002e620000000a00 */
        /* <DEDUP_REMOVED lines=8> */
[----:B0-----:R-:W-:Y:S01]  /*b8f0*/  IMAD.IADD R45, R45, 0x1, R0 ;  /* 0x000000012d2d7824 */ /* 0x001fe200078e0200 */
[----:B------:R-:W-:-:S03]  /*b900*/  LEA R0, R7, UR4, 0x2 ;  /* 0x0000000407007c11 */ /* 0x000fc6000f8e10ff */
        /* <DEDUP_REMOVED lines=9> */
[----:B--2---:R-:W-:Y:S01]  /*b9a0*/  @!P1 STG.E desc[UR8][R20.64], R35 ;  /* 0x0000002314009986 */ /* 0x004fe2000c101908 */
        /* <DEDUP_REMOVED lines=51> */
[----:B------:R1:W2:Y:S01]  /*bce0*/  LDS R0, [R2+0x8a00] ;  /* 0x008a000002007984 */ /* 0x0002a20000000800 */
[----:B------:R-:W-:-:S03]  /*bcf0*/  ISETP.GE.AND P1, PT, R33, R36, PT ;  /* 0x000000242100720c */ /* 0x000fc60003f26270 */
[----:B------:R-:W3:Y:S01]  /*bd00*/  @!P0 LDS R9, [R11+0x6000] ;  /* 0x006000000b098984 */ /* 0x000ee20000000800 */
[----:B-1----:R-:W-:-:S09]  /*bd10*/  LEA R2, R17, UR4, 0x2 ;  /* 0x0000000411027c11 */ /* 0x002fd2000f8e10ff */
[----:B------:R-:W1:Y:S01]  /*bd20*/  @!P1 LDC.64 R6, c[0x0][0x3b0] ;  /* 0x0000ec00ff069b82 */ /* 0x000e620000000a00 */
        /* <DEDUP_REMOVED lines=53> */
.L_x_885:
[----:B------:R-:W-:Y:S02]  /*c080*/  IMAD.MOV.U32 R62, RZ, RZ, RZ ;  /* 0x000000ffff3e7224 */ /* 0x000fe400078e00ff */
[----:B------:R-:W-:Y:S02]  /*c090*/  IMAD.MOV.U32 R68, RZ, RZ, R57 ;  /* 0x000000ffff447224 */ /* 0x000fe400078e0039 */
[----:B------:R-:W-:Y:S02]  /*c0a0*/  IMAD.MOV.U32 R76, RZ, RZ, 0x1 ;  /* 0x00000001ff4c7424 */ /* 0x000fe400078e00ff */
[----:B------:R-:W-:-:S07]  /*c0b0*/  IMAD.MOV.U32 R63, RZ, RZ, -0x1 ;  /* 0xffffffffff3f7424 */ /* 0x000fce00078e00ff */
[----:B------:R-:W-:Y:S05]  /*c0c0*/  WARPSYNC.COLLECTIVE R63, `(.L_x_993) ;  /* 0x000000003f087348 */ /* 0x000fea0003c00000 */
[----:B------:R0:W1:Y:S02]  /*c0d0*/  SHFL.UP P0, R62, R68, R76, R62 ;  /* 0x0400004c443e7389 */ /* 0x000064000000003e */
[----:B01----:R-:W-:Y:S05]  /*c0e0*/  ENDCOLLECTIVE ;  /* 0x000000000000791b */ /* 0x003fea0003800000 */
.L_x_993:
        /* <DEDUP_REMOVED lines=8> */
.L_x_994:
        /* <DEDUP_REMOVED lines=8> */
.L_x_995:
        /* <DEDUP_REMOVED lines=8> */
.L_x_996:
        /* <DEDUP_REMOVED lines=8> */
.L_x_997:
[----:B------:R-:W-:Y:S05]  /*c2f0*/  BRA `(.L_x_998) ;  /* 0xffffff6c00ec7947 */ /* 0x000fea000383ffff */
.L_x_999:
        /* <DEDUP_REMOVED lines=16> */
.L_x_1346:


//--------------------- .text._ZN3cub18CUB_300001_SM_10006detail10radix_sort30DeviceRadixSortHistogramKernelINS1_5radix10policy_hubIiijE10Policy1000ELNS0_9SortOrderE1EijNS1_21identity_decomposer_tEEEvPT2_PKT1_SA_iiT3_ --------------------------
	.section	.text._ZN3cub18CUB_300001_SM_10006detail10radix_sort30DeviceRadixSortHistogramKernelINS1_5radix10policy_hubIiijE10Policy1000ELNS0_9SortOrderE1EijNS1_21identity_decomposer_tEEEvPT2_PKT1_SA_iiT3_,"ax",@progbits
	.align	128
        .global         _ZN3cub18CUB_300001_SM_10006detail10radix_sort30DeviceRadixSortHistogramKernelINS1_5radix10policy_hubIiijE10Policy1000ELNS0_9SortOrderE1EijNS1_21identity_decomposer_tEEEvPT2_PKT1_SA_iiT3_
        .type           _ZN3cub18CUB_300001_SM_10006detail10radix_sort30DeviceRadixSortHistogramKernelINS1_5radix10policy_hubIiijE10Policy1000ELNS0_9SortOrderE1EijNS1_21identity_decomposer_tEEEvPT2_PKT1_SA_iiT3_,@function
        .size           _ZN3cub18CUB_300001_SM_10006detail10radix_sort30DeviceRadixSortHistogramKernelINS1_5radix10policy_hubIiijE10Policy1000ELNS0_9SortOrderE1EijNS1_21identity_decomposer_tEEEvPT2_PKT1_SA_iiT3_,(.L_x_1347 - _ZN3cub18CUB_300001_SM_10006detail10radix_sort30DeviceRadixSortHistogramKernelINS1_5radix10policy_hubIiijE10Policy1000ELNS0_9SortOrderE1EijNS1_21identity_decomposer_tEEEvPT2_PKT1_SA_iiT3_)
        .other          _ZN3cub18CUB_300001_SM_10006detail10radix_sort30DeviceRadixSortHistogramKernelINS1_5radix10policy_hubIiijE10Policy1000ELNS0_9SortOrderE1EijNS1_21identity_decomposer_tEEEvPT2_PKT1_SA_iiT3_,@"STO_CUDA_ENTRY STV_DEFAULT"
_ZN3cub18CUB_300001_SM_10006detail10radix_sort30DeviceRadixSortHistogramKernelINS1_5radix10policy_hubIiijE10Policy1000ELNS0_9SortOrderE1EijNS1_21identity_decomposer_tEEEvPT2_PKT1_SA_iiT3_:
.text._ZN3cub18CUB_300001_SM_10006detail10radix_sort30DeviceRadixSortHistogramKernelINS1_5radix10policy_hubIiijE10Policy1000ELNS0_9SortOrderE1EijNS1_21identity_decomposer_tEEEvPT2_PKT1_SA_iiT3_:
        /* <DEDUP_REMOVED lines=25> */
.L_x_1083:
        /* <DEDUP_REMOVED lines=19> */
.L_x_1003:
        /* <DEDUP_REMOVED lines=21> */
.L_x_1002:
        /* <DEDUP_REMOVED lines=18> */
.L_x_1005:
        /* <DEDUP_REMOVED lines=17> */
.L_x_1004:
[----:B------:R-:W-:-:S13]  /*0640*/  ISETP.GT.U32.AND P2, PT, R0, 0x7f, PT ;  /* 0x0000007f0000780c */ /* 0x000fda0003f44070 */
[----:B------:R-:W-:Y:S05]  /*0650*/  @P2 BRA `(.L_x_1001) ;  /* 0x0000000000dc2947 */ /* 0x000fea0003800000 */
[----:B--2---:R-:W-:Y:S01]  /*0660*/  IMAD.MOV.U32 R9, RZ, RZ, RZ ;  /* 0x000000ffff097224 */ /* 0x004fe200078e00ff */
[----:B------:R-:W-:Y:S06]  /*0670*/  @!P0 BRA `(.L_x_1006) ;  /* 0x0000000000588947 */ /* 0x000fec0003800000 */
[----:B------:R-:W-:-:S07]  /*0680*/  IMAD.MOV.U32 R9, RZ, RZ, RZ ;  /* 0x000000ffff097224 */ /* 0x000fce00078e00ff */
.L_x_1007:
        /* <DEDUP_REMOVED lines=21> */
.L_x_1006:
        /* <DEDUP_REMOVED lines=14> */
.L_x_1008:
        /* <DEDUP_REMOVED lines=17> */
.L_x_1001:
[----:B------:R-:W-:Y:S05]  /*09d0*/  BSYNC.RECONVERGENT B0 ;  /* 0x0000000000007941 */ /* 0x000fea0003800200 */
.L_x_1000:
        /* <DEDUP_REMOVED lines=9> */
.L_x_1014:
        /* <DEDUP_REMOVED lines=27> */
.L_x_1010:
        /* <DEDUP_REMOVED lines=8> */
[----:B------:R-:W-:Y:S01]  /*0ca0*/  IMAD.MOV.U32 R22, RZ, RZ, -0x80000000 ;  /* 0x80000000ff167424 */ /* 0x000fe200078e00ff */
[----:B------:R-:W-:Y:S01]  /*0cb0*/  ISETP.GE.AND P4, PT, R13, UR5, PT ;  /* 0x000000050d007c0c */ /* 0x000fe2000bf86270 */
[----:B------:R-:W-:-:S02]  /*0cc0*/  VIADD R12, R0, 0x200 ;  /* 0x00000200000c7836 */ /* 0x000fc40000000000 */
[----:B------:R-:W-:Y:S02]  /*0cd0*/  VIADD R13, R0, 0x280 ;  /* 0x00000280000d7836 */ /* 0x000fe40000000000 */
[----:B------:R-:W-:Y:S01]  /*0ce0*/  IMAD.MOV.U32 R21, RZ, RZ, -0x80000000 ;  /* 0x80000000ff157424 */ /* 0x000fe200078e00ff */
[----:B------:R-:W-:Y:S01]  /*0cf0*/  ISETP.GE.AND P5, PT, R12, UR5, PT ;  /* 0x000000050c007c0c */ /* 0x000fe2000bfa6270 */
[----:B------:R-:W-:Y:S01]  /*0d00*/  IMAD.MOV.U32 R20, RZ, RZ, -0x80000000 ;  /* 0x80000000ff147424 */ /* 0x000fe200078e00ff */
[----:B------:R-:W-:Y:S01]  /*0d10*/  ISETP.GE.AND P0, PT, R13, UR5, PT ;  /* 0x000000050d007c0c */ /* 0x000fe2000bf06270 */
        /* <DEDUP_REMOVED lines=11> */
[----:B------:R-:W-:Y:S01]  /*0dd0*/  ISETP.GE.AND P3, PT, R9, UR5, PT ;  /* 0x0000000509007c0c */ /* 0x000fe2000bf66270 */
[----:B------:R-:W-:Y:S02]  /*0de0*/  IMAD.MOV.U32 R17, RZ, RZ, -0x80000000 ;  /* 0x80000000ff117424 */ /* 0x000fe400078e00ff */
[----:B------:R1:W5:Y:S01]  /*0df0*/  @!P4 LDG.E R19, desc[UR12][R10.64+0x600] ;  /* 0x0006000c0a13c981 */ /* 0x000362000c1e1900 */
[----:B------:R-:W-:Y:S01]  /*0e00*/  ISETP.GE.AND P4, PT, R12, UR5, PT ;  /* 0x000000050c007c0c */ /* 0x000fe2000bf86270 */
[----:B------:R-:W-:-:S02]  /*0e10*/  VIADD R9, R0, 0x580 ;  /* 0x0000058000097836 */ /* 0x000fc40000000000 */
[----:B------:R-:W-:Y:S01]  /*0e20*/  VIADD R12, R0, 0x600 ;  /* 0x00000600000c7836 */ /* 0x000fe20000000000 */
[----:B------:R1:W5:Y:S01]  /*0e30*/  @!P5 LDG.E R18, desc[UR12][R10.64+0x800] ;  /* 0x0008000c0a12d981 */ /* 0x000362000c1e1900 */
[----:B------:R-:W-:Y:S01]  /*0e40*/  IMAD.MOV.U32 R16, RZ, RZ, -0x80000000 ;  /* 0x80000000ff107424 */ /* 0x000fe200078e00ff */
[----:B------:R-:W-:Y:S01]  /*0e50*/  ISETP.GE.AND P5, PT, R9, UR5, PT ;  /* 0x0000000509007c0c */ /* 0x000fe2000bfa6270 */
[----:B------:R-:W-:Y:S01]  /*0e60*/  IMAD.MOV.U32 R15, RZ, RZ, -0x80000000 ;  /* 0x80000000ff0f7424 */ /* 0x000fe200078e00ff */
[----:B------:R1:W5:Y:S01]  /*0e70*/  @!P0 LDG.E R17, desc[UR12][R10.64+0xa00] ;  /* 0x000a000c0a118981 */ /* 0x000362000c1e1900 */
[----:B------:R-:W-:Y:S01]  /*0e80*/  IMAD.MOV.U32 R14, RZ, RZ, -0x80000000 ;  /* 0x80000000ff0e7424 */ /* 0x000fe200078e00ff */
[----:B------:R-:W-:Y:S01]  /*0e90*/  ISETP.GE.AND P0, PT, R12, UR5, PT ;  /* 0x000000050c007c0c */ /* 0x000fe2000bf06270 */
[----:B------:R-:W-:Y:S01]  /*0ea0*/  IMAD.MOV.U32 R13, RZ, RZ, -0x80000000 ;  /* 0x80000000ff0d7424 */ /* 0x000fe200078e00ff */
        /* <DEDUP_REMOVED lines=10> */
[----:B------:R-:W-:Y:S02]  /*0f50*/  IMAD.MOV.U32 R12, RZ, RZ, -0x80000000 ;  /* 0x80000000ff0c7424 */ /* 0x000fe400078e00ff */
[----:B------:R-:W-:Y:S02]  /*0f60*/  IMAD.MOV.U32 R9, RZ, RZ, -0x80000000 ;  /* 0x80000000ff097424 */ /* 0x000fe400078e00ff */
[----:B------:R-:W-:Y:S02]  /*0f70*/  IMAD.MOV.U32 R23, RZ, RZ, -0x80000000 ;  /* 0x80000000ff177424 */ /* 0x000fe400078e00ff */
[----:B------:R-:W-:Y:S01]  /*0f80*/  IMAD.MOV.U32 R25, RZ, RZ, -0x80000000 ;  /* 0x80000000ff197424 */ /* 0x000fe200078e00ff */
[----:B------:R1:W5:Y:S01]  /*0f90*/  @!P2 LDG.E R12, desc[UR12][R10.64+0x1400] ;  /* 0x0014000c0a0ca981 */ /* 0x000362000c1e1900 */
[----:B------:R-:W-:-:S02]  /*0fa0*/  IMAD.MOV.U32 R24, RZ, RZ, -0x80000000 ;  /* 0x80000000ff187424 */ /* 0x000fc400078e00ff */
[----:B------:R-:W-:Y:S01]  /*0fb0*/  IMAD.MOV.U32 R26, RZ, RZ, -0x80000000 ;  /* 0x80000000ff1a7424 */ /* 0x000fe200078e00ff */
[----:B------:R1:W5:Y:S04]  /*0fc0*/  @!P5 LDG.E R9, desc[UR12][R10.64+0x1600] ;  /* 0x0016000c0a09d981 */ /* 0x000368000c1e1900 */
[----:B------:R1:W5:Y:S04]  /*0fd0*/  @!P0 LDG.E R23, desc[UR12][R10.64+0x1800] ;  /* 0x0018000c0a178981 */ /* 0x000368000c1e1900 */
[----:B------:R1:W5:Y:S04]  /*0fe0*/  @!P1 LDG.E R25, desc[UR12][R10.64+0x1a00] ;  /* 0x001a000c0a199981 */ /* 0x000368000c1e1900 */
[----:B------:R1:W5:Y:S04]  /*0ff0*/  @!P3 LDG.E R24, desc[UR12][R10.64+0x1c00] ;  /* 0x001c000c0a18b981 */ /* 0x000368000c1e1900 */
[----:B------:R1:W5:Y:S02]  /*1000*/  @!P4 LDG.E R26, desc[UR12][R10.64+0x1e00] ;  /* 0x001e000c0a1ac981 */ /* 0x000364000c1e1900 */
.L_x_1011:
[----:B01----:R-:W0:Y:S01]  /*1010*/  LDC R10, c[0x0][0x398] ;  /* 0x0000e600ff0a7b82 */ /* 0x003e220000000800 */
[----:B------:R-:W0:Y:S02]  /*1020*/  LDCU UR5, c[0x0][0x394] ;  /* 0x00007280ff0577ac */ /* 0x000e240008000800 */
[----:B0-----:R-:W-:-:S13]  /*1030*/  ISETP.GT.AND P0, PT, R10, UR5, PT ;  /* 0x000000050a007c0c */ /* 0x001fda000bf04270 */
[----:B------:R-:W-:Y:S05]  /*1040*/  @!P0 BRA `(.L_x_1012) ;  /* 0x0000000400788947 */ /* 0x000fea0003800000 */
[----:B------:R-:W0:Y:S01]  /*1050*/  S2UR UR9, SR_CgaCtaId ;  /* 0x00000000000979c3 */ /* 0x000e220000008800 */
[----:B-----5:R-:W-:Y:S01]  /*1060*/  LOP3.LUT R11, R26, 0x7fffffff, RZ, 0x3c, !PT ;  /* 0x7fffffff1a0b7812 */ /* 0x020fe200078e3cff */
[----:B------:R-:W-:Y:S01]  /*1070*/  UMOV UR5, 0x400 ;  /* 0x0000040000057882 */ /* 0x000fe20000000000 */
[----:B------:R-:W-:Y:S01]  /*1080*/  LOP3.LUT R24, R24, 0x7fffffff, RZ, 0x3c, !PT ;  /* 0x7fffffff18187812 */ /* 0x000fe200078e3cff */
[----:B------:R-:W1:Y:S01]  /*1090*/  LDCU UR10, c[0x0][0x394] ;  /* 0x00007280ff0a77ac */ /* 0x000e620008000800 */
        /* <DEDUP_REMOVED lines=9> */
[----:B------:R-:W-:Y:S01]  /*1130*/  LOP3.LUT R18, R18, 0x7fffffff, RZ, 0x3c, !PT ;  /* 0x7fffffff12127812 */ /* 0x000fe200078e3cff */
[----:B0-----:R-:W-:Y:S01]  /*1140*/  ULEA UR9, UR9, UR5, 0x18 ;  /* 0x0000000509097291 */ /* 0x001fe2000f8ec0ff */
[----:B------:R-:W-:-:S02]  /*1150*/  LOP3.LUT R19, R19, 0x7fffffff, RZ, 0x3c, !PT ;  /* 0x7fffffff13137812 */ /* 0x000fc400078e3cff */
[----:B------:R-:W-:Y:S01]  /*1160*/  LOP3.LUT R20, R20, 0x7fffffff, RZ, 0x3c, !PT ;  /* 0x7fffffff14147812 */ /* 0x000fe200078e3cff */
[----:B------:R-:W-:Y:S01]  /*1170*/  UMOV UR5, URZ ;  /* 0x000000ff00057c82 */ /* 0x000fe20008000000 */
[----:B------:R-:W-:Y:S02]  /*1180*/  LOP3.LUT R21, R21, 0x7fffffff, RZ, 0x3c, !PT ;  /* 0x7fffffff15157812 */ /* 0x000fe400078e3cff */
[----:B-1----:R-:W-:-:S07]  /*1190*/  LOP3.LUT R22, R22, 0x7fffffff, RZ, 0x3c, !PT ;  /* 0x7fffffff16167812 */ /* 0x002fce00078e3cff */
.L_x_1013:
        /* <DEDUP_REMOVED lines=73> */
.L_x_1012:
[----:B------:R-:W-:Y:S05]  /*1630*/  BRA.U !UP1, `(.L_x_1014) ;  /* 0xfffffff5090c7547 */ /* 0x000fea000b83ffff */
.L_x_1009:
        /* <DEDUP_REMOVED lines=20> */
.L_x_1034:
        /* <DEDUP_REMOVED lines=15> */
.L_x_1019:
[----:B------:R-:W-:Y:S05]  /*1870*/  BSYNC.RECONVERGENT B1 ;  /* 0x0000000000017941 */ /* 0x000fea0003800200 */
.L_x_1018:
        /* <DEDUP_REMOVED lines=13> */
.L_x_1021:
[----:B------:R-:W-:Y:S05]  /*1950*/  BSYNC.RECONVERGENT B1 ;  /* 0x0000000000017941 */ /* 0x000fea0003800200 */
.L_x_1020:
[----:B------:R-:W-:Y:S04]  /*1960*/  BSSY.RECONVERGENT B1, `(.L_x_1022) ;  /* 0x0000006000017945 */ /* 0x000fe80003800200 */
[----:B------:R-:W-:Y:S05]  /*1970*/  @!P0 BRA `(.L_x_1023) ;  /* 0x0000000000108947 */ /* 0x000fea0003800000 */
[----:B01----:R-:W-:-:S04]  /*1980*/  IMAD R17, R9, 0x100, R0 ;  /* 0x0000010009117824 */ /* 0x003fc800078e0200 */
[----:B------:R-:W-:-:S04]  /*1990*/  VIADD R17, R17, 0x200 ;  /* 0x0000020011117836 */ /* 0x000fc80000000000 */
[----:B------:R-:W-:-:S05]  /*19a0*/  IMAD.WIDE.U32 R16, R17, 0x4, R14 ;  /* 0x0000000411107825 */ /* 0x000fca00078e000e */
[----:B------:R2:W-:Y:S02]  /*19b0*/  REDG.E.ADD.STRONG.GPU desc[UR12][R16.64], R25 ;  /* 0x000000191000798e */ /* 0x0005e4000c12e10c */
.L_x_1023:
[----:B------:R-:W-:Y:S05]  /*19c0*/  BSYNC.RECONVERGENT B1 ;  /* 0x0000000000017941 */ /* 0x000fea0003800200 */
.L_x_1022:
[----:B------:R-:W-:Y:S04]  /*19d0*/  BSSY.RECONVERGENT B1, `(.L_x_1024) ;  /* 0x0000006000017945 */ /* 0x000fe80003800200 */
[----:B------:R-:W-:Y:S05]  /*19e0*/  @!P1 BRA `(.L_x_1025) ;  /* 0x0000000000109947 */ /* 0x000fea0003800000 */
[----:B012---:R-:W-:-:S04]  /*19f0*/  IMAD R17, R9, 0x100, R0 ;  /* 0x0000010009117824 */ /* 0x007fc800078e0200 */
[----:B------:R-:W-:-:S04]  /*1a00*/  VIADD R17, R17, 0x300 ;  /* 0x0000030011117836 */ /* 0x000fc80000000000 */
[----:B------:R-:W-:-:S05]  /*1a10*/  IMAD.WIDE.U32 R16, R17, 0x4, R14 ;  /* 0x0000000411107825 */ /* 0x000fca00078e000e */
[----:B------:R3:W-:Y:S02]  /*1a20*/  REDG.E.ADD.STRONG.GPU desc[UR12][R16.64], R23 ;  /* 0x000000171000798e */ /* 0x0007e4000c12e10c */
.L_x_1025:
[----:B------:R-:W-:Y:S05]  /*1a30*/  BSYNC.RECONVERGENT B1 ;  /* 0x0000000000017941 */ /* 0x000fea0003800200 */
.L_x_1024:
[----:B------:R-:W-:Y:S04]  /*1a40*/  BSSY.RECONVERGENT B1, `(.L_x_1026) ;  /* 0x0000006000017945 */ /* 0x000fe80003800200 */
[----:B------:R-:W-:Y:S05]  /*1a50*/  @!P2 BRA `(.L_x_1027) ;  /* 0x000000000010a947 */ /* 0x000fea0003800000 */
[----:B0123--:R-:W-:-:S04]  /*1a60*/  IMAD R17, R9, 0x100, R0 ;  /* 0x0000010009117824 */ /* 0x00ffc800078e0200 */
[----:B------:R-:W-:-:S04]  /*1a70*/  VIADD R17, R17, 0x400 ;  /* 0x0000040011117836 */ /* 0x000fc80000000000 */
[----:B------:R-:W-:-:S05]  /*1a80*/  IMAD.WIDE.U32 R16, R17, 0x4, R14 ;  /* 0x0000000411107825 */ /* 0x000fca00078e000e */
[----:B------:R4:W-:Y:S02]  /*1a90*/  REDG.E.ADD.STRONG.GPU desc[UR12][R16.64], R21 ;  /* 0x000000151000798e */ /* 0x0009e4000c12e10c */
.L_x_1027:
[----:B------:R-:W-:Y:S05]  /*1aa0*/  BSYNC.RECONVERGENT B1 ;  /* 0x0000000000017941 */ /* 0x000fea0003800200 */
.L_x_1026:
[----:B------:R-:W-:Y:S04]  /*1ab0*/  BSSY.RECONVERGENT B1, `(.L_x_1028) ;  /* 0x0000006000017945 */ /* 0x000fe80003800200 */
[----:B------:R-:W-:Y:S05]  /*1ac0*/  @!P3 BRA `(.L_x_1029) ;  /* 0x000000000010b947 */ /* 0x000fea0003800000 */
[----:B01234-:R-:W-:-:S04]  /*1ad0*/  IMAD R17, R9, 0x100, R0 ;  /* 0x0000010009117824 */ /* 0x01ffc800078e0200 */
[----:B------:R-:W-:-:S04]  /*1ae0*/  VIADD R17, R17, 0x500 ;  /* 0x0000050011117836 */ /* 0x000fc80000000000 */
[----:B------:R-:W-:-:S05]  /*1af0*/  IMAD.WIDE.U32 R16, R17, 0x4, R14 ;  /* 0x0000000411107825 */ /* 0x000fca00078e000e */
[----:B------:R0:W-:Y:S02]  /*1b00*/  REDG.E.ADD.STRONG.GPU desc[UR12][R16.64], R19 ;  /* 0x000000131000798e */ /* 0x0001e4000c12e10c */
.L_x_1029:
[----:B------:R-:W-:Y:S05]  /*1b10*/  BSYNC.RECONVERGENT B1 ;  /* 0x0000000000017941 */ /* 0x000fea0003800200 */
.L_x_1028:
[----:B------:R-:W-:Y:S04]  /*1b20*/  BSSY.RECONVERGENT B1, `(.L_x_1030) ;  /* 0x0000006000017945 */ /* 0x000fe80003800200 */
[----:B------:R-:W-:Y:S05]  /*1b30*/  @!P4 BRA `(.L_x_1031) ;  /* 0x000000000010c947 */ /* 0x000fea0003800000 */
[----:B01234-:R-:W-:-:S04]  /*1b40*/  IMAD R17, R9, 0x100, R0 ;  /* 0x0000010009117824 */ /* 0x01ffc800078e0200 */
[----:B------:R-:W-:-:S04]  /*1b50*/  VIADD R17, R17, 0x600 ;  /* 0x0000060011117836 */ /* 0x000fc80000000000 */
[----:B------:R-:W-:-:S05]  /*1b60*/  IMAD.WIDE.U32 R16, R17, 0x4, R14 ;  /* 0x0000000411107825 */ /* 0x000fca00078e000e */
[----:B------:R0:W-:Y:S02]  /*1b70*/  REDG.E.ADD.STRONG.GPU desc[UR12][R16.64], R13 ;  /* 0x0000000d1000798e */ /* 0x0001e4000c12e10c */
.L_x_1031:
[----:B------:R-:W-:Y:S05]  /*1b80*/  BSYNC.RECONVERGENT B1 ;  /* 0x0000000000017941 */ /* 0x000fea0003800200 */
.L_x_1030:
[----:B------:R-:W-:Y:S04]  /*1b90*/  BSSY.RECONVERGENT B1, `(.L_x_1032) ;  /* 0x0000006000017945 */ /* 0x000fe80003800200 */
[----:B------:R-:W-:Y:S05]  /*1ba0*/  @!P5 BRA `(.L_x_1033) ;  /* 0x000000000010d947 */ /* 0x000fea0003800000 */
[----:B01234-:R-:W-:-:S04]  /*1bb0*/  IMAD R17, R9, 0x100, R0 ;  /* 0x0000010009117824 */ /* 0x01ffc800078e0200 */
[----:B------:R-:W-:-:S04]  /*1bc0*/  VIADD R17, R17, 0x700 ;  /* 0x0000070011117836 */ /* 0x000fc80000000000 */
[----:B------:R-:W-:-:S05]  /*1bd0*/  IMAD.WIDE.U32 R16, R17, 0x4, R14 ;  /* 0x0000000411107825 */ /* 0x000fca00078e000e */
[----:B------:R0:W-:Y:S02]  /*1be0*/  REDG.E.ADD.STRONG.GPU desc[UR12][R16.64], R18 ;  /* 0x000000121000798e */ /* 0x0001e4000c12e10c */
.L_x_1033:
[----:B------:R-:W-:Y:S05]  /*1bf0*/  BSYNC.RECONVERGENT B1 ;  /* 0x0000000000017941 */ /* 0x000fea0003800200 */
.L_x_1032:
[----:B------:R-:W-:-:S05]  /*1c00*/  VIADD R9, R9, 0x8 ;  /* 0x0000000809097836 */ /* 0x000fca0000000000 */
[----:B------:R-:W-:-:S13]  /*1c10*/  ISETP.NE.AND P0, PT, R9, R11, PT ;  /* 0x0000000b0900720c */ /* 0x000fda0003f05270 */
[----:B------:R-:W-:Y:S05]  /*1c20*/  @P0 BRA `(.L_x_1034) ;  /* 0xfffffff800d40947 */ /* 0x000fea000383ffff */
[----:B------:R-:W-:-:S07]  /*1c30*/  IMAD.MOV.U32 R9, RZ, RZ, R11 ;  /* 0x000000ffff097224 */ /* 0x000fce00078e000b */
.L_x_1017:
        /* <DEDUP_REMOVED lines=22> */
.L_x_1038:
[----:B------:R-:W-:Y:S05]  /*1da0*/  BSYNC.RECONVERGENT B1 ;  /* 0x0000000000017941 */ /* 0x000fea0003800200 */
.L_x_1037:
[----:B------:R-:W-:Y:S04]  /*1db0*/  BSSY.RECONVERGENT B1, `(.L_x_1039) ;  /* 0x0000007000017945 */ /* 0x000fe80003800200 */
[----:B------:R-:W-:Y:S05]  /*1dc0*/  @!P1 BRA `(.L_x_1040) ;  /* 0x0000000000149947 */ /* 0x000fea0003800000 */
[----:B0-----:R-:W0:Y:S01]  /*1dd0*/  LDC.64 R14, c[0x0][0x380] ;  /* 0x0000e000ff0e7b82 */ /* 0x001e220000000a00 */
[----:B------:R-:W-:-:S04]  /*1de0*/  IMAD R23, R9, 0x100, R0 ;  /* 0x0000010009177824 */ /* 0x000fc800078e0200 */
[----:B------:R-:W-:-:S04]  /*1df0*/  VIADD R23, R23, 0x100 ;  /* 0x0000010017177836 */ /* 0x000fc80000000000 */
[----:B0-----:R-:W-:-:S05]  /*1e00*/  IMAD.WIDE.U32 R14, R23, 0x4, R14 ;  /* 0x00000004170e7825 */ /* 0x001fca00078e000e */
[----:B------:R1:W-:Y:S02]  /*1e10*/  REDG.E.ADD.STRONG.GPU desc[UR12][R14.64], R21 ;  /* 0x000000150e00798e */ /* 0x0003e4000c12e10c */
.L_x_1040:
[----:B------:R-:W-:Y:S05]  /*1e20*/  BSYNC.RECONVERGENT B1 ;  /* 0x0000000000017941 */ /* 0x000fea0003800200 */
.L_x_1039:
[----:B------:R-:W-:Y:S04]  /*1e30*/  BSSY.RECONVERGENT B1, `(.L_x_1041) ;  /* 0x0000007000017945 */ /* 0x000fe80003800200 */
[----:B------:R-:W-:Y:S05]  /*1e40*/  @!P2 BRA `(.L_x_1042) ;  /* 0x000000000014a947 */ /* 0x000fea0003800000 */
[----:B01----:R-:W0:Y:S01]  /*1e50*/  LDC.64 R14, c[0x0][0x380] ;  /* 0x0000e000ff0e7b82 */ /* 0x003e220000000a00 */
[----:B------:R-:W-:-:S04]  /*1e60*/  IMAD R21, R9, 0x100, R0 ;  /* 0x0000010009157824 */ /* 0x000fc800078e0200 */
[----:B------:R-:W-:-:S04]  /*1e70*/  VIADD R21, R21, 0x200 ;  /* 0x0000020015157836 */ /* 0x000fc80000000000 */
[----:B0-----:R-:W-:-:S05]  /*1e80*/  IMAD.WIDE.U32 R14, R21, 0x4, R14 ;  /* 0x00000004150e7825 */ /* 0x001fca00078e000e */
[----:B------:R2:W-:Y:S02]  /*1e90*/  REDG.E.ADD.STRONG.GPU desc[UR12][R14.64], R19 ;  /* 0x000000130e00798e */ /* 0x0005e4000c12e10c */
.L_x_1042:
[----:B------:R-:W-:Y:S05]  /*1ea0*/  BSYNC.RECONVERGENT B1 ;  /* 0x0000000000017941 */ /* 0x000fea0003800200 */
.L_x_1041:
[----:B------:R-:W-:Y:S04]  /*1eb0*/  BSSY.RECONVERGENT B1, `(.L_x_1043) ;  /* 0x0000007000017945 */ /* 0x000fe80003800200 */
[----:B------:R-:W-:Y:S05]  /*1ec0*/  @!P3 BRA `(.L_x_1044) ;  /* 0x000000000014b947 */ /* 0x000fea0003800000 */
[----:B012---:R-:W0:Y:S01]  /*1ed0*/  LDC.64 R14, c[0x0][0x380] ;  /* 0x0000e000ff0e7b82 */ /* 0x007e220000000a00 */
[----:B------:R-:W-:-:S04]  /*1ee0*/  IMAD R19, R9, 0x100, R0 ;  /* 0x0000010009137824 */ /* 0x000fc800078e0200 */
[----:B------:R-:W-:-:S04]  /*1ef0*/  VIADD R19, R19, 0x300 ;  /* 0x0000030013137836 */ /* 0x000fc80000000000 */
[----:B0-----:R-:W-:-:S05]  /*1f00*/  IMAD.WIDE.U32 R14, R19, 0x4, R14 ;  /* 0x00000004130e7825 */ /* 0x001fca00078e000e */
[----:B------:R3:W-:Y:S02]  /*1f10*/  REDG.E.ADD.STRONG.GPU desc[UR12][R14.64], R17 ;  /* 0x000000110e00798e */ /* 0x0007e4000c12e10c */
.L_x_1044:
[----:B------:R-:W-:Y:S05]  /*1f20*/  BSYNC.RECONVERGENT B1 ;  /* 0x0000000000017941 */ /* 0x000fea0003800200 */
.L_x_1043:
[----:B------:R-:W-:-:S07]  /*1f30*/  VIADD R9, R9, 0x4 ;  /* 0x0000000409097836 */ /* 0x000fce0000000000 */
.L_x_1036:
        /* <DEDUP_REMOVED lines=16> */
.L_x_1048:
[----:B------:R-:W-:Y:S05]  /*2040*/  BSYNC.RECONVERGENT B2 ;  /* 0x0000000000027941 */ /* 0x000fea0003800200 */
.L_x_1047:
[----:B------:R-:W-:Y:S04]  /*2050*/  BSSY.RECONVERGENT B2, `(.L_x_1049) ;  /* 0x0000007000027945 */ /* 0x000fe80003800200 */
[----:B------:R-:W-:Y:S05]  /*2060*/  @!P1 BRA `(.L_x_1050) ;  /* 0x0000000000149947 */ /* 0x000fea0003800000 */
[----:B0-----:R-:W0:Y:S01]  /*2070*/  LDC.64 R14, c[0x0][0x380] ;  /* 0x0000e000ff0e7b82 */ /* 0x001e220000000a00 */
[----:B------:R-:W-:-:S04]  /*2080*/  IMAD R17, R9, 0x100, R0 ;  /* 0x0000010009117824 */ /* 0x000fc800078e0200 */
[----:B------:R-:W-:-:S04]  /*2090*/  VIADD R17, R17, 0x100 ;  /* 0x0000010011117836 */ /* 0x000fc80000000000 */
[----:B0-----:R-:W-:-:S05]  /*20a0*/  IMAD.WIDE.U32 R14, R17, 0x4, R14 ;  /* 0x00000004110e7825 */ /* 0x001fca00078e000e */
[----:B------:R1:W-:Y:S02]  /*20b0*/  REDG.E.ADD.STRONG.GPU desc[UR12][R14.64], R19 ;  /* 0x000000130e00798e */ /* 0x0003e4000c12e10c */
.L_x_1050:
[----:B------:R-:W-:Y:S05]  /*20c0*/  BSYNC.RECONVERGENT B2 ;  /* 0x0000000000027941 */ /* 0x000fea0003800200 */
.L_x_1049:
[----:B------:R-:W-:-:S07]  /*20d0*/  VIADD R9, R9, 0x2 ;  /* 0x0000000209097836 */ /* 0x000fce0000000000 */
.L_x_1046:
        /* <DEDUP_REMOVED lines=10> */
.L_x_1045:
[----:B------:R-:W-:Y:S05]  /*2180*/  BSYNC.RECONVERGENT B1 ;  /* 0x0000000000017941 */ /* 0x000fea0003800200 */
.L_x_1035:
[----:B------:R-:W-:-:S13]  /*2190*/  ISETP.GT.U32.AND P0, PT, R0, 0x7f, PT ;  /* 0x0000007f0000780c */ /* 0x000fda0003f04070 */
[----:B------:R-:W-:Y:S05]  /*21a0*/  @P0 BRA `(.L_x_1016) ;  /* 0x0000000800300947 */ /* 0x000fea0003800000 */
[----:B------:R-:W-:Y:S01]  /*21b0*/  ISETP.GE.U32.AND P0, PT, R5, 0x7, PT ;  /* 0x000000070500780c */ /* 0x000fe20003f06070 */
[----:B------:R-:W-:-:S12]  /*21c0*/  IMAD.MOV.U32 R9, RZ, RZ, RZ ;  /* 0x000000ffff097224 */ /* 0x000fd800078e00ff */
[----:B------:R-:W-:Y:S05]  /*21d0*/  @!P0 BRA `(.L_x_1051) ;  /* 0x0000000000e48947 */ /* 0x000fea0003800000 */
[----:B01234-:R-:W0:Y:S01]  /*21e0*/  LDC.64 R14, c[0x0][0x380] ;  /* 0x0000e000ff0e7b82 */ /* 0x01fe220000000a00 */
[----:B------:R-:W-:-:S07]  /*21f0*/  IMAD.MOV.U32 R9, RZ, RZ, RZ ;  /* 0x000000ffff097224 */ /* 0x000fce00078e00ff */
.L_x_1068:
        /* <DEDUP_REMOVED lines=16> */
.L_x_1053:
[----:B------:R-:W-:Y:S05]  /*2300*/  BSYNC.RECONVERGENT B1 ;  /* 0x0000000000017941 */ /* 0x000fea0003800200 */
.L_x_1052:
[----:B------:R-:W-:Y:S01]  /*2310*/  BSSY.RECONVERGENT B1, `(.L_x_1054) ;  /* 0x0000004000017945 */ /* 0x000fe20003800200 */
[----:B------:R-:W-:-:S03]  /*2320*/  VIADD R9, R9, 0x8 ;  /* 0x0000000809097836 */ /* 0x000fc60000000000 */
[----:B------:R-:W-:Y:S05]  /*2330*/  @!P1 BRA `(.L_x_1055) ;  /* 0x0000000000049947 */ /* 0x000fea0003800000 */
[----:B------:R1:W-:Y:S02]  /*2340*/  REDG.E.ADD.STRONG.GPU desc[UR12][R18.64+0x600], R23 ;  /* 0x000600171200798e */ /* 0x0003e4000c12e10c */
.L_x_1055:
[----:B------:R-:W-:Y:S05]  /*2350*/  BSYNC.RECONVERGENT B1 ;  /* 0x0000000000017941 */ /* 0x000fea0003800200 */
.L_x_1054:
        /* <DEDUP_REMOVED lines=10> */
.L_x_1057:
[----:B------:R-:W-:Y:S05]  /*2400*/  BSYNC.RECONVERGENT B1 ;  /* 0x0000000000017941 */ /* 0x000fea0003800200 */
.L_x_1056:
[----:B------:R-:W-:Y:S04]  /*2410*/  BSSY.RECONVERGENT B1, `(.L_x_1058) ;  /* 0x0000003000017945 */ /* 0x000fe80003800200 */
[----:B------:R-:W-:Y:S05]  /*2420*/  @!P1 BRA `(.L_x_1059) ;  /* 0x0000000000049947 */ /* 0x000fea0003800000 */
[----:B------:R3:W-:Y:S02]  /*2430*/  REDG.E.ADD.STRONG.GPU desc[UR12][R18.64+0xe00], R27 ;  /* 0x000e001b1200798e */ /* 0x0007e4000c12e10c */
.L_x_1059:
[----:B------:R-:W-:Y:S05]  /*2440*/  BSYNC.RECONVERGENT B1 ;  /* 0x0000000000017941 */ /* 0x000fea0003800200 */
.L_x_1058:
[----:B------:R-:W-:Y:S04]  /*2450*/  BSSY.RECONVERGENT B1, `(.L_x_1060) ;  /* 0x0000003000017945 */ /* 0x000fe80003800200 */
[----:B------:R-:W-:Y:S05]  /*2460*/  @!P2 BRA `(.L_x_1061) ;  /* 0x000000000004a947 */ /* 0x000fea0003800000 */
[----:B------:R4:W-:Y:S02]  /*2470*/  REDG.E.ADD.STRONG.GPU desc[UR12][R18.64+0x1200], R29 ;  /* 0x0012001d1200798e */ /* 0x0009e4000c12e10c */
.L_x_1061:
[----:B------:R-:W-:Y:S05]  /*2480*/  BSYNC.RECONVERGENT B1 ;  /* 0x0000000000017941 */ /* 0x000fea0003800200 */
.L_x_1060:
[----:B------:R-:W-:Y:S04]  /*2490*/  BSSY.RECONVERGENT B1, `(.L_x_1062) ;  /* 0x0000003000017945 */ /* 0x000fe80003800200 */
[----:B------:R-:W-:Y:S05]  /*24a0*/  @!P3 BRA `(.L_x_1063) ;  /* 0x000000000004b947 */ /* 0x000fea0003800000 */
[----:B------:R0:W-:Y:S02]  /*24b0*/  REDG.E.ADD.STRONG.GPU desc[UR12][R18.64+0x1600], R20 ;  /* 0x001600141200798e */ /* 0x0001e4000c12e10c */
.L_x_1063:
[----:B------:R-:W-:Y:S05]  /*24c0*/  BSYNC.RECONVERGENT B1 ;  /* 0x0000000000017941 */ /* 0x000fea0003800200 */
.L_x_1062:
[----:B------:R-:W-:Y:S04]  /*24d0*/  BSSY.RECONVERGENT B1, `(.L_x_1064) ;  /* 0x0000003000017945 */ /* 0x000fe80003800200 */
[----:B------:R-:W-:Y:S05]  /*24e0*/  @!P4 BRA `(.L_x_1065) ;  /* 0x000000000004c947 */ /* 0x000fea0003800000 */
[----:B------:R0:W-:Y:S02]  /*24f0*/  REDG.E.ADD.STRONG.GPU desc[UR12][R18.64+0x1a00], R22 ;  /* 0x001a00161200798e */ /* 0x0001e4000c12e10c */
.L_x_1065:
[----:B------:R-:W-:Y:S05]  /*2500*/  BSYNC.RECONVERGENT B1 ;  /* 0x0000000000017941 */ /* 0x000fea0003800200 */
.L_x_1064:
[----:B------:R-:W-:Y:S04]  /*2510*/  BSSY.RECONVERGENT B1, `(.L_x_1066) ;  /* 0x0000003000017945 */ /* 0x000fe80003800200 */
[----:B------:R-:W-:Y:S05]  /*2520*/  @!P5 BRA `(.L_x_1067) ;  /* 0x000000000004d947 */ /* 0x000fea0003800000 */
[----:B------:R0:W-:Y:S02]  /*2530*/  REDG.E.ADD.STRONG.GPU desc[UR12][R18.64+0x1e00], R24 ;  /* 0x001e00181200798e */ /* 0x0001e4000c12e10c */
.L_x_1067:
[----:B------:R-:W-:Y:S05]  /*2540*/  BSYNC.RECONVERGENT B1 ;  /* 0x0000000000017941 */ /* 0x000fea0003800200 */
.L_x_1066:
[----:B------:R-:W-:Y:S05]  /*2550*/  @P0 BRA `(.L_x_1068) ;  /* 0xfffffffc00280947 */ /* 0x000fea000383ffff */
[----:B------:R-:W-:-:S07]  /*2560*/  IMAD.MOV.U32 R9, RZ, RZ, R11 ;  /* 0x000000ffff097224 */ /* 0x000fce00078e000b */
.L_x_1051:
        /* <DEDUP_REMOVED lines=19> */
.L_x_1071:
[----:B------:R-:W-:Y:S05]  /*26a0*/  BSYNC.RECONVERGENT B1 ;  /* 0x0000000000017941 */ /* 0x000fea0003800200 */
.L_x_1070:
[----:B------:R-:W-:Y:S04]  /*26b0*/  BSSY.RECONVERGENT B1, `(.L_x_1072) ;  /* 0x0000007000017945 */ /* 0x000fe80003800200 */
[----:B------:R-:W-:Y:S05]  /*26c0*/  @!P1 BRA `(.L_x_1073) ;  /* 0x0000000000149947 */ /* 0x000fea0003800000 */
[----:B0-----:R-:W0:Y:S01]  /*26d0*/  LDC.64 R14, c[0x0][0x380] ;  /* 0x0000e000ff0e7b82 */ /* 0x001e220000000a00 */
[----:B------:R-:W-:-:S04]  /*26e0*/  IMAD R17, R9, 0x100, R0 ;  /* 0x0000010009117824 */ /* 0x000fc800078e0200 */
[----:B------:R-:W-:-:S04]  /*26f0*/  VIADD R17, R17, 0x100 ;  /* 0x0000010011117836 */ /* 0x000fc80000000000 */
[----:B0-----:R-:W-:-:S05]  /*2700*/  IMAD.WIDE.U32 R14, R17, 0x4, R14 ;  /* 0x00000004110e7825 */ /* 0x001fca00078e000e */
[----:B------:R1:W-:Y:S02]  /*2710*/  REDG.E.ADD.STRONG.GPU desc[UR12][R14.64+0x200], R21 ;  /* 0x000200150e00798e */ /* 0x0003e4000c12e10c */
.L_x_1073:
[----:B------:R-:W-:Y:S05]  /*2720*/  BSYNC.RECONVERGENT B1 ;  /* 0x0000000000017941 */ /* 0x000fea0003800200 */
.L_x_1072:
[----:B------:R-:W-:Y:S04]  /*2730*/  BSSY.RECONVERGENT B1, `(.L_x_1074) ;  /* 0x0000007000017945 */ /* 0x000fe80003800200 */
[----:B------:R-:W-:Y:S05]  /*2740*/  @!P2 BRA `(.L_x_1075) ;  /* 0x000000000014a947 */ /* 0x000fea0003800000 */
[----:B01----:R-:W0:Y:S01]  /*2750*/  LDC.64 R14, c[0x0][0x380] ;  /* 0x0000e000ff0e7b82 */ /* 0x003e220000000a00 */
[----:B------:R-:W-:-:S04]  /*2760*/  IMAD R17, R9, 0x100, R0 ;  /* 0x0000010009117824 */ /* 0x000fc800078e0200 */
[----:B------:R-:W-:-:S04]  /*2770*/  VIADD R17, R17, 0x200 ;  /* 0x0000020011117836 */ /* 0x000fc80000000000 */
[----:B0-----:R-:W-:-:S05]  /*2780*/  IMAD.WIDE.U32 R14, R17, 0x4, R14 ;  /* 0x00000004110e7825 */ /* 0x001fca00078e000e */
[----:B------:R2:W-:Y:S02]  /*2790*/  REDG.E.ADD.STRONG.GPU desc[UR12][R14.64+0x200], R13 ;  /* 0x0002000d0e00798e */ /* 0x0005e4000c12e10c */
.L_x_1075:
[----:B------:R-:W-:Y:S05]  /*27a0*/  BSYNC.RECONVERGENT B1 ;  /* 0x0000000000017941 */ /* 0x000fea0003800200 */
.L_x_1074:
[----:B------:R-:W-:Y:S04]  /*27b0*/  BSSY.RECONVERGENT B1, `(.L_x_1076) ;  /* 0x0000007000017945 */ /* 0x000fe80003800200 */
[----:B------:R-:W-:Y:S05]  /*27c0*/  @!P3 BRA `(.L_x_1077) ;  /* 0x000000000014b947 */ /* 0x000fea0003800000 */
[----:B012---:R-:W0:Y:S01]  /*27d0*/  LDC.64 R14, c[0x0][0x380] ;  /* 0x0000e000ff0e7b82 */ /* 0x007e220000000a00 */
[----:B------:R-:W-:-:S04]  /*27e0*/  IMAD R13, R9, 0x100, R0 ;  /* 0x00000100090d7824 */ /* 0x000fc800078e0200 */
[----:B------:R-:W-:-:S04]  /*27f0*/  VIADD R13, R13, 0x300 ;  /* 0x000003000d0d7836 */ /* 0x000fc80000000000 */
[----:B0-----:R-:W-:-:S05]  /*2800*/  IMAD.WIDE.U32 R14, R13, 0x4, R14 ;  /* 0x000000040d0e7825 */ /* 0x001fca00078e000e */
[----:B------:R3:W-:Y:S02]  /*2810*/  REDG.E.ADD.STRONG.GPU desc[UR12][R14.64+0x200], R11 ;  /* 0x0002000b0e00798e */ /* 0x0007e4000c12e10c */
.L_x_1077:
[----:B------:R-:W-:Y:S05]  /*2820*/  BSYNC.RECONVERGENT B1 ;  /* 0x0000000000017941 */ /* 0x000fea0003800200 */
.L_x_1076:
[----:B------:R-:W-:-:S07]  /*2830*/  VIADD R9, R9, 0x4 ;  /* 0x0000000409097836 */ /* 0x000fce0000000000 */
.L_x_1069:
        /* <DEDUP_REMOVED lines=15> */
.L_x_1080:
[----:B------:R-:W-:Y:S05]  /*2930*/  BSYNC.RECONVERGENT B1 ;  /* 0x0000000000017941 */ /* 0x000fea0003800200 */
.L_x_1079:
[----:B------:R-:W-:Y:S04]  /*2940*/  BSSY.RECONVERGENT B1, `(.L_x_1081) ;  /* 0x0000007000017945 */ /* 0x000fe80003800200 */
[----:B------:R-:W-:Y:S05]  /*2950*/  @!P1 BRA `(.L_x_1082) ;  /* 0x0000000000149947 */ /* 0x000fea0003800000 */
[----:B0-----:R-:W0:Y:S01]  /*2960*/  LDC.64 R14, c[0x0][0x380] ;  /* 0x0000e000ff0e7b82 */ /* 0x001e220000000a00 */
[----:B------:R-:W-:-:S04]  /*2970*/  IMAD R11, R9, 0x100, R0 ;  /* 0x00000100090b7824 */ /* 0x000fc800078e0200 */
[----:B------:R-:W-:-:S04]  /*2980*/  VIADD R11, R11, 0x100 ;  /* 0x000001000b0b7836 */ /* 0x000fc80000000000 */
[----:B0-----:R-:W-:-:S05]  /*2990*/  IMAD.WIDE.U32 R14, R11, 0x4, R14 ;  /* 0x000000040b0e7825 */ /* 0x001fca00078e000e */
[----:B------:R1:W-:Y:S02]  /*29a0*/  REDG.E.ADD.STRONG.GPU desc[UR12][R14.64+0x200], R13 ;  /* 0x0002000d0e00798e */ /* 0x0003e4000c12e10c */
.L_x_1082:
[----:B------:R-:W-:Y:S05]  /*29b0*/  BSYNC.RECONVERGENT B1 ;  /* 0x0000000000017941 */ /* 0x000fea0003800200 */
.L_x_1081:
[----:B------:R-:W-:-:S07]  /*29c0*/  VIADD R9, R9, 0x2 ;  /* 0x0000000209097836 */ /* 0x000fce0000000000 */
.L_x_1078:
        /* <DEDUP_REMOVED lines=10> */
.L_x_1016:
[----:B------:R-:W-:Y:S05]  /*2a70*/  BSYNC.RECONVERGENT B0 ;  /* 0x0000000000007941 */ /* 0x000fea0003800200 */
.L_x_1015:
        /* <DEDUP_REMOVED lines=10> */
.L_x_1084:
        /* <DEDUP_REMOVED lines=14> */
.L_x_1347:


//--------------------- .text._ZN3cub18CUB_300001_SM_10006detail10radix_sort31DeviceRadixSortSingleTileKernelINS1_5radix10policy_hubIiijE10Policy1000ELNS0_9SortOrderE1EiijNS1_21identity_decomposer_tEEEvPKT1_PSA_PKT2_PSE_T3_iiT4_ --------------------------
	.section	.text._ZN3cub18CUB_300001_SM_10006detail10radix_sort31DeviceRadixSortSingleTileKernelINS1_5radix10policy_hubIiijE10Policy1000ELNS0_9SortOrderE1EiijNS1_21identity_decomposer_tEEEvPKT1_PSA_PKT2_PSE_T3_iiT4_,"ax",@progbits
	.align	128
        .global         _ZN3cub18CUB_300001_SM_10006detail10radix_sort31DeviceRadixSortSingleTileKernelINS1_5radix10policy_hubIiijE10Policy1000ELNS0_9SortOrderE1EiijNS1_21identity_decomposer_tEEEvPKT1_PSA_PKT2_PSE_T3_iiT4_
        .type           _ZN3cub18CUB_300001_SM_10006detail10radix_sort31DeviceRadixSortSingleTileKernelINS1_5radix10policy_hubIiijE10Policy1000ELNS0_9SortOrderE1EiijNS1_21identity_decomposer_tEEEvPKT1_PSA_PKT2_PSE_T3_iiT4_,@function
        .size           _ZN3cub18CUB_300001_SM_10006detail10radix_sort31DeviceRadixSortSingleTileKernelINS1_5radix10policy_hubIiijE10Policy1000ELNS0_9SortOrderE1EiijNS1_21identity_decomposer_tEEEvPKT1_PSA_PKT2_PSE_T3_iiT4_,(.L_x_1348 - _ZN3cub18CUB_300001_SM_10006detail10radix_sort31DeviceRadixSortSingleTileKernelINS1_5radix10policy_hubIiijE10Policy1000ELNS0_9SortOrderE1EiijNS1_21identity_decomposer_tEEEvPKT1_PSA_PKT2_PSE_T3_iiT4_)
        .other          _ZN3cub18CUB_300001_SM_10006detail10radix_sort31DeviceRadixSortSingleTileKernelINS1_5radix10policy_hubIiijE10Policy1000ELNS0_9SortOrderE1EiijNS1_21identity_decomposer_tEEEvPKT1_PSA_PKT2_PSE_T3_iiT4_,@"STO_CUDA_ENTRY STV_DEFAULT"
_ZN3cub18CUB_300001_SM_10006detail10radix_sort31DeviceRadixSortSingleTileKernelINS1_5radix10policy_hubIiijE10Policy1000ELNS0_9SortOrderE1EiijNS1_21identity_decomposer_tEEEvPKT1_PSA_PKT2_PSE_T3_iiT4_:
.text._ZN3cub18CUB_300001_SM_10006detail10radix_sort31DeviceRadixSortSingleTileKernelINS1_5radix10policy_hubIiijE10Policy1000ELNS0_9SortOrderE1EiijNS1_21identity_decomposer_tEEEvPKT1_PSA_PKT2_PSE_T3_iiT4_:
[----:B------:R-:W-:Y:S01]  /*0000*/  LDC R1, c[0x0][0x37c] ;  /* 0x0000df00ff017b82 */ /* 0x000fe20000000800 */
[----:B------:R-:W0:Y:S01]  /*0010*/  S2R R0, SR_TID.X ;  /* 0x0000000000007919 */ /* 0x000e220000002100 */
[----:B------:R-:W1:Y:S06]  /*0020*/  LDCU UR4, c[0x0][0x3a0] ;  /* 0x00007400ff0477ac */ /* 0x000e6c0008000800 */
[----:B------:R-:W2:Y:S01]  /*0030*/  LDC.64 R6, c[0x0][0x380] ;  /* 0x0000e000ff067b82 */ /* 0x000ea20000000a00 */
[----:B------:R-:W3:Y:S01]  /*0040*/  LDCU.64 UR10, c[0x0][0x358] ;  /* 0x00006b00ff0a77ac */ /* 0x000ee20008000a00 */
[----:B------:R-:W4:Y:S06]  /*0050*/  LDCU UR6, c[0x0][0x3a4] ;  /* 0x00007480ff0677ac */ /* 0x000f2c0008000800 */
[----:B------:R-:W4:Y:S01]  /*0060*/  S2UR UR5, SR_CgaCtaId ;  /* 0x00000000000579c3 */ /* 0x000f220000008800 */
[----:B------:R-:W4:Y:S01]  /*0070*/  LDCU UR7, c[0x0][0x3a8] ;  /* 0x00007500ff0777ac */ /* 0x000f220008000800 */
[----:B------:R-:W1:Y:S01]  /*0080*/  LDCU UR9, c[0x0][0x3a8] ;  /* 0x00007500ff0977ac */ /* 0x000e620008000800 */
[----:B0-----:R-:W-:-:S04]  /*0090*/  IMAD R9, R0, 0x13, RZ ;  /* 0x0000001300097824 */ /* 0x001fc800078e02ff */
[C---:B------:R-:W-:Y:S01]  /*00a0*/  VIADD R4, R9.reuse, 0x1 ;  /* 0x0000000109047836 */ /* 0x040fe20000000000 */
[C---:B-1----:R-:W-:Y:S01]  /*00b0*/  ISETP.GE.AND P6, PT, R9.reuse, UR4, PT ;  /* 0x0000000409007c0c */ /* 0x042fe2000bfc6270 */
[C---:B------:R-:W-:Y:S02]  /*00c0*/  VIADD R8, R9.reuse, 0x5 ;  /* 0x0000000509087836 */ /* 0x040fe40000000000 */
[C---:B--2---:R-:W-:Y:S01]  /*00d0*/  IMAD.WIDE.U32 R6, R9.reuse, 0x4, R6 ;  /* 0x0000000409067825 */ /* 0x044fe200078e0006 */
[----:B------:R-:W-:Y:S02]  /*00e0*/  ISETP.GE.AND P5, PT, R4, UR4, PT ;  /* 0x0000000404007c0c */ /* 0x000fe4000bfa6270 */
[----:B------:R-:W-:Y:S01]  /*00f0*/  ISETP.GE.AND P1, PT, R8, UR4, PT ;  /* 0x0000000408007c0c */ /* 0x000fe2000bf26270 */
[C---:B------:R-:W-:Y:S01]  /*0100*/  VIADD R5, R9.reuse, 0x2 ;  /* 0x0000000209057836 */ /* 0x040fe20000000000 */
[----:B------:R-:W-:Y:S01]  /*0110*/  P2R R46, PR, RZ, 0x20 ;  /* 0x00000020ff2e7803 */ /* 0x000fe20000000000 */
[C---:B------:R-:W-:Y:S01]  /*0120*/  VIADD R10, R9.reuse, 0x6 ;  /* 0x00000006090a7836 */ /* 0x040fe20000000000 */
[----:B------:R-:W-:Y:S01]  /*0130*/  P2R R49, PR, RZ, 0x2 ;  /* 0x00000002ff317803 */ /* 0x000fe20000000000 */
[----:B------:R-:W-:Y:S01]  /*0140*/  VIADD R4, R9, 0x3 ;  /* 0x0000000309047836 */ /* 0x000fe20000000000 */
[----:B------:R-:W-:Y:S01]  /*0150*/  ISETP.GE.AND P4, PT, R5, UR4, PT ;  /* 0x0000000405007c0c */ /* 0x000fe2000bf86270 */
[C---:B------:R-:W-:Y:S01]  /*0160*/  VIADD R5, R9.reuse, 0x4 ;  /* 0x0000000409057836 */ /* 0x040fe20000000000 */
[----:B------:R-:W-:Y:S01]  /*0170*/  ISETP.GE.AND P0, PT, R10, UR4, PT ;  /* 0x000000040a007c0c */ /* 0x000fe2000bf06270 */
[----:B------:R-:W-:Y:S01]  /*0180*/  VIADD R29, R9, 0x9 ;  /* 0x00000009091d7836 */ /* 0x000fe20000000000 */
[----:B------:R-:W-:Y:S01]  /*0190*/  ISETP.GE.AND P3, PT, R4, UR4, PT ;  /* 0x0000000404007c0c */ /* 0x000fe2000bf66270 */
[----:B---3--:R-:W2:Y:S01]  /*01a0*/  @!P5 LDG.E R8, desc[UR10][R6.64+0x4] ;  /* 0x0000040a0608d981 */ /* 0x008ea2000c1e1900 */
[----:B------:R-:W-:Y:S01]  /*01b0*/  ISETP.GE.AND P2, PT, R5, UR4, PT ;  /* 0x0000000405007c0c */ /* 0x000fe2000bf46270 */
[C---:B------:R-:W-:Y:S01]  /*01c0*/  VIADD R4, R9.reuse, 0x7 ;  /* 0x0000000709047836 */ /* 0x040fe20000000000 */
[----:B------:R-:W-:Y:S01]  /*01d0*/  P2R R50, PR, RZ, 0x1 ;  /* 0x00000001ff327803 */ /* 0x000fe20000000000 */
[----:B------:R-:W3:Y:S01]  /*01e0*/  @!P1 LDG.E R35, desc[UR10][R6.64+0x14] ;  /* 0x0000140a06239981 */ /* 0x000ee2000c1e1900 */
[C---:B------:R-:W-:Y:S01]  /*01f0*/  VIADD R5, R9.reuse, 0x8 ;  /* 0x0000000809057836 */ /* 0x040fe20000000000 */
[----:B------:R-:W-:Y:S01]  /*0200*/  P2R R48, PR, RZ, 0x4 ;  /* 0x00000004ff307803 */ /* 0x000fe20000000000 */
[C---:B------:R-:W-:Y:S01]  /*0210*/  VIADD R30, R9.reuse, 0xa ;  /* 0x0000000a091e7836 */ /* 0x040fe20000000000 */
[----:B------:R-:W4:Y:S01]  /*0220*/  @!P4 LDG.E R10, desc[UR10][R6.64+0x8] ;  /* 0x0000080a060ac981 */ /* 0x000f22000c1e1900 */
[C---:B------:R-:W-:Y:S01]  /*0230*/  VIADD R31, R9.reuse, 0xb ;  /* 0x0000000b091f7836 */ /* 0x040fe20000000000 */
[----:B------:R-:W-:Y:S01]  /*0240*/  P2R R47, PR, RZ, 0x8 ;  /* 0x00000008ff2f7803 */ /* 0x000fe20000000000 */
[C---:B------:R-:W-:Y:S01]  /*0250*/  VIADD R32, R9.reuse, 0xc ;  /* 0x0000000c09207836 */ /* 0x040fe20000000000 */
[----:B------:R-:W3:Y:S01]  /*0260*/  @!P3 LDG.E R11, desc[UR10][R6.64+0xc] ;  /* 0x00000c0a060bb981 */ /* 0x000ee2000c1e1900 */
[----:B------:R-:W-:Y:S01]  /*0270*/  VIADD R33, R9, 0x10 ;  /* 0x0000001009217836 */ /* 0x000fe20000000000 */
[----:B------:R-:W-:-:S02]  /*0280*/  P2R R45, PR, RZ, 0x10 ;  /* 0x00000010ff2d7803 */ /* 0x000fc40000000000 */
[----:B------:R-:W3:Y:S04]  /*0290*/  @!P2 LDG.E R34, desc[UR10][R6.64+0x10] ;  /* 0x0000100a0622a981 */ /* 0x000ee8000c1e1900 */
[----:B------:R-:W3:Y:S01]  /*02a0*/  @!P0 LDG.E R36, desc[UR10][R6.64+0x18] ;  /* 0x0000180a06248981 */ /* 0x000ee2000c1e1900 */
[----:B------:R-:W-:-:S03]  /*02b0*/  ISETP.GE.AND P0, PT, R4, UR4, PT ;  /* 0x0000000404007c0c */ /* 0x000fc6000bf06270 */
[----:B------:R-:W3:Y:S01]  /*02c0*/  @!P6 LDG.E R61, desc[UR10][R6.64] ;  /* 0x0000000a063de981 */ /* 0x000ee2000c1e1900 */
[----:B------:R-:W-:-:S09]  /*02d0*/  P2R R51, PR, RZ, 0x1 ;  /* 0x00000001ff337803 */ /* 0x000fd20000000000 */
[----:B------:R-:W3:Y:S01]  /*02e0*/  @!P0 LDG.E R37, desc[UR10][R6.64+0x1c] ;  /* 0x00001c0a06258981 */ /* 0x000ee2000c1e1900 */
[----:B------:R-:W-:Y:S02]  /*02f0*/  ISETP.GE.AND P0, PT, R5, UR4, PT ;  /* 0x0000000405007c0c */ /* 0x000fe4000bf06270 */
[----:B------:R-:W0:Y:S02]  /*0300*/  LDC.64 R4, c[0x0][0x390] ;  /* 0x0000e400ff047b82 */ /* 0x000e240000000a00 */
[----:B------:R-:W-:-:S09]  /*0310*/  P2R R52, PR, RZ, 0x1 ;  /* 0x00000001ff347803 */ /* 0x000fd20000000000 */
[----:B------:R-:W3:Y:S01]  /*0320*/  @!P0 LDG.E R38, desc[UR10][R6.64+0x20] ;  /* 0x0000200a06268981 */ /* 0x000ee2000c1e1900 */
[----:B------:R-:W-:-:S04]  /*0330*/  ISETP.GE.AND P0, PT, R29, UR4, PT ;  /* 0x000000041d007c0c */ /* 0x000fc8000bf06270 */
[----:B------:R-:W-:-:S09]  /*0340*/  P2R R53, PR, RZ, 0x1 ;  /* 0x00000001ff357803 */ /* 0x000fd20000000000 */
[----:B------:R-:W3:Y:S01]  /*0350*/  @!P0 LDG.E R39, desc[UR10][R6.64+0x24] ;  /* 0x0000240a06278981 */ /* 0x000ee2000c1e1900 */
[----:B------:R-:W-:Y:S01]  /*0360*/  ISETP.GE.AND P0, PT, R30, UR4, PT ;  /* 0x000000041e007c0c */ /* 0x000fe2000bf06270 */
[----:B------:R-:W-:-:S05]  /*0370*/  VIADD R30, R9, 0xd ;  /* 0x0000000d091e7836 */ /* 0x000fca0000000000 */
[----:B------:R-:W-:Y:S02]  /*0380*/  ISETP.GE.AND P1, PT, R30, UR4, PT ;  /* 0x000000041e007c0c */ /* 0x000fe4000bf26270 */
[----:B------:R-:W-:Y:S02]  /*0390*/  P2R R54, PR, RZ, 0x1 ;  /* 0x00000001ff367803 */ /* 0x000fe40000000000 */
[----:B------:R-:W-:-:S03]  /*03a0*/  P2R R58, PR, RZ, 0x2 ;  /* 0x00000002ff3a7803 */ /* 0x000fc60000000000 */
[----:B------:R-:W3:Y:S01]  /*03b0*/  @!P0 LDG.E R40, desc[UR10][R6.64+0x28] ;  /* 0x0000280a06288981 */ /* 0x000ee2000c1e1900 */
[----:B------:R-:W-:-:S05]  /*03c0*/  ISETP.GE.AND P0, PT, R31, UR4, PT ;  /* 0x000000041f007c0c */ /* 0x000fca000bf06270 */
[----:B------:R-:W3:Y:S01]  /*03d0*/  @!P1 LDG.E R62, desc[UR10][R6.64+0x34] ;  /* 0x0000340a063e9981 */ /* 0x000ee2000c1e1900 */
[----:B------:R-:W-:-:S04]  /*03e0*/  ISETP.NE.AND P1, PT, R54, RZ, PT ;  /* 0x000000ff3600720c */ /* 0x000fc80003f25270 */
[----:B------:R-:W-:Y:S02]  /*03f0*/  P2R R57, PR, RZ, 0x2 ;  /* 0x00000002ff397803 */ /* 0x000fe40000000000 */
[----:B------:R-:W-:Y:S01]  /*0400*/  ISETP.NE.AND P1, PT, R53, RZ, PT ;  /* 0x000000ff3500720c */ /* 0x000fe20003f25270 */
[----:B------:R-:W3:Y:S03]  /*0410*/  @!P0 LDG.E R41, desc[UR10][R6.64+0x2c] ;  /* 0x00002c0a06298981 */ /* 0x000ee6000c1e1900 */
[----:B------:R-:W-:Y:S02]  /*0420*/  P2R R56, PR, RZ, 0x2 ;  /* 0x00000002ff387803 */ /* 0x000fe40000000000 */
[----:B------:R-:W-:Y:S02]  /*0430*/  ISETP.NE.AND P1, PT, R52, RZ, PT ;  /* 0x000000ff3400720c */ /* 0x000fe40003f25270 */
[----:B------:R-:W-:-:S02]  /*0440*/  P2R R60, PR, RZ, 0x1 ;  /* 0x00000001ff3c7803 */ /* 0x000fc40000000000 */
[----:B------:R-:W-:Y:S02]  /*0450*/  P2R R55, PR, RZ, 0x2 ;  /* 0x00000002ff377803 */ /* 0x000fe40000000000 */
[----:B------:R-:W-:Y:S02]  /*0460*/  ISETP.NE.AND P1, PT, R51, RZ, PT ;  /* 0x000000ff3300720c */ /* 0x000fe40003f25270 */
[----:B------:R-:W-:Y:S02]  /*0470*/  ISETP.GE.AND P0, PT, R32, UR4, PT ;  /* 0x0000000420007c0c */ /* 0x000fe4000bf06270 */
[----:B------:R-:W-:Y:S02]  /*0480*/  P2R R54, PR, RZ, 0x2 ;  /* 0x00000002ff367803 */ /* 0x000fe40000000000 */
[----:B------:R-:W-:-:S04]  /*0490*/  ISETP.NE.AND P1, PT, R50, RZ, PT ;  /* 0x000000ff3200720c */ /* 0x000fc80003f25270 */
[----:B------:R-:W-:Y:S02]  /*04a0*/  P2R R53, PR, RZ, 0x2 ;  /* 0x00000002ff357803 */ /* 0x000fe40000000000 */
[----:B------:R-:W-:Y:S01]  /*04b0*/  ISETP.NE.AND P1, PT, R49, RZ, PT ;  /* 0x000000ff3100720c */ /* 0x000fe20003f25270 */
[C---:B------:R-:W-:Y:S02]  /*04c0*/  VIADD R31, R9.reuse, 0xe ;  /* 0x0000000e091f7836 */ /* 0x040fe40000000000 */
[C---:B------:R-:W-:Y:S01]  /*04d0*/  VIADD R32, R9.reuse, 0xf ;  /* 0x0000000f09207836 */ /* 0x040fe20000000000 */
[----:B------:R-:W3:Y:S01]  /*04e0*/  @!P0 LDG.E R42, desc[UR10][R6.64+0x30] ;  /* 0x0000300a062a8981 */ /* 0x000ee2000c1e1900 */
[----:B------:R-:W-:Y:S02]  /*04f0*/  P2R R51, PR, RZ, 0x2 ;  /* 0x00000002ff337803 */ /* 0x000fe40000000000 */
[----:B------:R-:W-:Y:S01]  /*0500*/  ISETP.NE.AND P1, PT, R48, RZ, PT ;  /* 0x000000ff3000720c */ /* 0x000fe20003f25270 */
[----:B------:R-:W-:Y:S01]  /*0510*/  VIADD R43, R9, 0x11 ;  /* 0x00000011092b7836 */ /* 0x000fe20000000000 */
[----:B------:R-:W-:Y:S01]  /*0520*/  ISETP.GE.AND P2, PT, R31, UR4, PT ;  /* 0x000000041f007c0c */ /* 0x000fe2000bf46270 */
[----:B------:R-:W-:Y:S01]  /*0530*/  VIADD R44, R9, 0x12 ;  /* 0x00000012092c7836 */ /* 0x000fe20000000000 */
[----:B------:R-:W-:-:S02]  /*0540*/  ISETP.GE.AND P3, PT, R32, UR4, PT ;  /* 0x0000000420007c0c */ /* 0x000fc4000bf66270 */
[----:B------:R-:W-:Y:S02]  /*0550*/  P2R R49, PR, RZ, 0x2 ;  /* 0x00000002ff317803 */ /* 0x000fe40000000000 */
[----:B------:R-:W-:Y:S02]  /*0560*/  ISETP.NE.AND P1, PT, R47, RZ, PT ;  /* 0x000000ff2f00720c */ /* 0x000fe40003f25270 */
[----:B------:R-:W-:Y:S02]  /*0570*/  ISETP.GE.AND P4, PT, R33, UR4, PT ;  /* 0x0000000421007c0c */ /* 0x000fe4000bf86270 */
[----:B------:R-:W-:Y:S02]  /*0580*/  ISETP.GE.AND P5, PT, R43, UR4, PT ;  /* 0x000000042b007c0c */ /* 0x000fe4000bfa6270 */
[----:B------:R-:W-:Y:S02]  /*0590*/  ISETP.GE.AND P6, PT, R44, UR4, PT ;  /* 0x000000042c007c0c */ /* 0x000fe4000bfc6270 */
[----:B------:R-:W-:Y:S01]  /*05a0*/  P2R R48, PR, RZ, 0x2 ;  /* 0x00000002ff307803 */ /* 0x000fe20000000000 */
[----:B------:R-:W3:Y:S01]  /*05b0*/  @!P3 LDG.E R47, desc[UR10][R6.64+0x3c] ;  /* 0x00003c0a062fb981 */ /* 0x000ee2000c1e1900 */
[----:B------:R-:W-:-:S04]  /*05c0*/  ISETP.NE.AND P1, PT, R45, RZ, PT ;  /* 0x000000ff2d00720c */ /* 0x000fc80003f25270 */
[----:B------:R-:W-:Y:S01]  /*05d0*/  P2R R45, PR, RZ, 0x2 ;  /* 0x00000002ff2d7803 */ /* 0x000fe20000000000 */
[----:B0-----:R-:W-:Y:S01]  /*05e0*/  IMAD.WIDE.U32 R4, R9, 0x4, R4 ;  /* 0x0000000409047825 */ /* 0x001fe200078e0004 */
[----:B------:R-:W-:Y:S01]  /*05f0*/  ISETP.NE.AND P1, PT, R46, RZ, PT ;  /* 0x000000ff2e00720c */ /* 0x000fe20003f25270 */
[----:B------:R-:W3:Y:S01]  /*0600*/  @!P4 LDG.E R50, desc[UR10][R6.64+0x40] ;  /* 0x0000400a0632c981 */ /* 0x000ee2000c1e1900 */
[----:B------:R-:W-:-:S03]  /*0610*/  P2R R59, PR, RZ, 0x1 ;  /* 0x00000001ff3b7803 */ /* 0x000fc60000000000 */
[----:B------:R-:W3:Y:S01]  /*0620*/  @!P2 LDG.E R46, desc[UR10][R6.64+0x38] ;  /* 0x0000380a062ea981 */ /* 0x000ee2000c1e1900 */
[----:B------:R-:W-:-:S03]  /*0630*/  ISETP.GE.AND P0, PT, R9, UR4, PT ;  /* 0x0000000409007c0c */ /* 0x000fc6000bf06270 */
[----:B------:R-:W3:Y:S04]  /*0640*/  @!P5 LDG.E R9, desc[UR10][R6.64+0x44] ;  /* 0x0000440a0609d981 */ /* 0x000ee8000c1e1900 */
[----:B------:R-:W3:Y:S01]  /*0650*/  @!P6 LDG.E R52, desc[UR10][R6.64+0x48] ;  /* 0x0000480a0634e981 */ /* 0x000ee2000c1e1900 */
[----:B------:R-:W-:Y:S01]  /*0660*/  BAR.SYNC.DEFER_BLOCKING 0x0 ;  /* 0x0000000000007b1d */ /* 0x000fe20000010000 */
[----:B------:R-:W-:-:S05]  /*0670*/  CS2R R30, SRZ ;  /* 0x00000000001e7805 */ /* 0x000fca000001ff00 */
[----:B------:R0:W5:Y:S01]  /*0680*/  @!P1 LDG.E R3, desc[UR10][R4.64+0x4] ;  /* 0x0000040a04039981 */ /* 0x000162000c1e1900 */
[----:B------:R-:W-:Y:S01]  /*0690*/  CS2R R32, SRZ ;  /* 0x0000000000207805 */ /* 0x000fe2000001ff00 */
[----:B------:R-:W-:Y:S02]  /*06a0*/  IMAD.MOV.U32 R29, RZ, RZ, RZ ;  /* 0x000000ffff1d7224 */ /* 0x000fe400078e00ff */
[----:B------:R0:W5:Y:S04]  /*06b0*/  @!P0 LDG.E R2, desc[UR10][R4.64] ;  /* 0x0000000a04028981 */ /* 0x000168000c1e1900 */
[----:B------:R0:W5:Y:S04]  /*06c0*/  @!P2 LDG.E R24, desc[UR10][R4.64+0x38] ;  /* 0x0000380a0418a981 */ /* 0x000168000c1e1900 */
[----:B------:R0:W5:Y:S04]  /*06d0*/  @!P3 LDG.E R25, desc[UR10][R4.64+0x3c] ;  /* 0x00003c0a0419b981 */ /* 0x000168000c1e1900 */
[----:B------:R0:W5:Y:S04]  /*06e0*/  @!P4 LDG.E R26, desc[UR10][R4.64+0x40] ;  /* 0x0000400a041ac981 */ /* 0x000168000c1e1900 */
[----:B------:R0:W5:Y:S04]  /*06f0*/  @!P5 LDG.E R27, desc[UR10][R4.64+0x44] ;  /* 0x0000440a041bd981 */ /* 0x000168000c1e1900 */
[----:B------:R0:W5:Y:S01]  /*0700*/  @!P6 LDG.E R28, desc[UR10][R4.64+0x48] ;  /* 0x0000480a041ce981 */ /* 0x000162000c1e1900 */
[----:B--2---:R-:W-:-:S02]  /*0710*/  @!P1 LOP3.LUT R30, R8, 0x80000000, RZ, 0x3c, !PT ;  /* 0x80000000081e9812 */ /* 0x004fc400078e3cff */
[----:B------:R-:W-:-:S13]  /*0720*/  ISETP.NE.AND P1, PT, R45, RZ, PT ;  /* 0x000000ff2d00720c */ /* 0x000fda0003f25270 */
[----:B----4-:R-:W-:Y:S01]  /*0730*/  @!P1 LOP3.LUT R31, R10, 0x80000000, RZ, 0x3c, !PT ;  /* 0x800000000a1f9812 */ /* 0x010fe200078e3cff */
[----:B------:R0:W5:Y:S01]  /*0740*/  @!P1 LDG.E R12, desc[UR10][R4.64+0x8] ;  /* 0x0000080a040c9981 */ /* 0x000162000c1e1900 */
[----:B------:R-:W-:-:S13]  /*0750*/  ISETP.NE.AND P1, PT, R48, RZ, PT ;  /* 0x000000ff3000720c */ /* 0x000fda0003f25270 */
[----:B---3--:R-:W-:Y:S01]  /*0760*/  @!P1 LOP3.LUT R32, R11, 0x80000000, RZ, 0x3c, !PT ;  /* 0x800000000b209812 */ /* 0x008fe200078e3cff */
[----:B------:R0:W5:Y:S01]  /*0770*/  @!P1 LDG.E R13, desc[UR10][R4.64+0xc] ;  /* 0x00000c0a040d9981 */ /* 0x000162000c1e1900 */
[----:B------:R-:W-:-:S13]  /*0780*/  ISETP.NE.AND P1, PT, R49, RZ, PT ;  /* 0x000000ff3100720c */ /* 0x000fda0003f25270 */
[----:B------:R-:W-:Y:S01]  /*0790*/  @!P1 LOP3.LUT R33, R34, 0x80000000, RZ, 0x3c, !PT ;  /* 0x8000000022219812 */ /* 0x000fe200078e3cff */
[----:B------:R0:W5:Y:S01]  /*07a0*/  @!P1 LDG.E R14, desc[UR10][R4.64+0x10] ;  /* 0x0000100a040e9981 */ /* 0x000162000c1e1900 */
[----:B------:R-:W-:Y:S01]  /*07b0*/  ISETP.NE.AND P1, PT, R51, RZ, PT ;  /* 0x000000ff3300720c */ /* 0x000fe20003f25270 */
[----:B------:R-:W-:-:S12]  /*07c0*/  IMAD.MOV.U32 R34, RZ, RZ, RZ ;  /* 0x000000ffff227224 */ /* 0x000fd800078e00ff */
        /* <DEDUP_REMOVED lines=15> */
[----:B------:R-:W-:Y:S01]  /*08c0*/  IMAD.MOV.U32 R38, RZ, RZ, RZ ;  /* 0x000000ffff267224 */ /* 0x000fe200078e00ff */
[----:B------:R-:W-:Y:S02]  /*08d0*/  @!P0 LOP3.LUT R29, R61, 0x80000000, RZ, 0x3c, !PT ;  /* 0x800000003d1d8812 */ /* 0x000fe400078e3cff */
[----:B------:R-:W-:-:S09]  /*08e0*/  ISETP.NE.AND P0, PT, R60, RZ, PT ;  /* 0x000000ff3c00720c */ /* 0x000fd20003f05270 */
[----:B------:R-:W-:Y:S01]  /*08f0*/  @!P1 LOP3.LUT R38, R39, 0x80000000, RZ, 0x3c, !PT ;  /* 0x8000000027269812 */ /* 0x000fe200078e3cff */
[----:B------:R0:W5:Y:S01]  /*0900*/  @!P1 LDG.E R19, desc[UR10][R4.64+0x24] ;  /* 0x0000240a04139981 */ /* 0x000162000c1e1900 */
[----:B------:R-:W-:Y:S01]  /*0910*/  ISETP.NE.AND P1, PT, R57, RZ, PT ;  /* 0x000000ff3900720c */ /* 0x000fe20003f25270 */
[----:B------:R-:W-:Y:S02]  /*0920*/  IMAD.MOV.U32 R39, RZ, RZ, RZ ;  /* 0x000000ffff277224 */ /* 0x000fe400078e00ff */
[----:B------:R0:W5:Y:S10]  /*0930*/  @!P0 LDG.E R21, desc[UR10][R4.64+0x2c] ;  /* 0x00002c0a04158981 */ /* 0x000174000c1e1900 */
[----:B------:R-:W-:Y:S01]  /*0940*/  @!P1 LOP3.LUT R39, R40, 0x80000000, RZ, 0x3c, !PT ;  /* 0x8000000028279812 */ /* 0x000fe200078e3cff */
[----:B------:R-:W-:Y:S01]  /*0950*/  IMAD.MOV.U32 R40, RZ, RZ, RZ ;  /* 0x000000ffff287224 */ /* 0x000fe200078e00ff */
[----:B------:R0:W5:Y:S01]  /*0960*/  @!P1 LDG.E R20, desc[UR10][R4.64+0x28] ;  /* 0x0000280a04149981 */ /* 0x000162000c1e1900 */
[----:B------:R-:W-:-:S02]  /*0970*/  @!P0 LOP3.LUT R40, R41, 0x80000000, RZ, 0x3c, !PT ;  /* 0x8000000029288812 */ /* 0x000fc400078e3cff */
[----:B------:R-:W-:Y:S02]  /*0980*/  ISETP.NE.AND P1, PT, R58, RZ, PT ;  /* 0x000000ff3a00720c */ /* 0x000fe40003f25270 */
[----:B------:R-:W-:Y:S01]  /*0990*/  ISETP.NE.AND P0, PT, R59, RZ, PT ;  /* 0x000000ff3b00720c */ /* 0x000fe20003f05270 */
[----:B------:R-:W-:Y:S01]  /*09a0*/  IMAD.MOV.U32 R41, RZ, RZ, RZ ;  /* 0x000000ffff297224 */ /* 0x000fe200078e00ff */
[----:B------:R-:W-:Y:S02]  /*09b0*/  UMOV UR4, 0x400 ;  /* 0x0000040000047882 */ /* 0x000fe40000000000 */
[----:B------:R-:W-:-:S07]  /*09c0*/  ULEA UR4, UR5, UR4, 0x18 ;  /* 0x0000000405047291 */ /* 0x000fce000f8ec0ff */
[----:B------:R0:W5:Y:S02]  /*09d0*/  @!P1 LDG.E R23, desc[UR10][R4.64+0x34] ;  /* 0x0000340a04179981 */ /* 0x000164000c1e1900 */
[----:B------:R-:W-:Y:S02]  /*09e0*/  @!P0 LOP3.LUT R41, R42, 0x80000000, RZ, 0x3c, !PT ;  /* 0x800000002a298812 */ /* 0x000fe400078e3cff */
[----:B------:R0:W5:Y:S01]  /*09f0*/  @!P0 LDG.E R22, desc[UR10][R4.64+0x30] ;  /* 0x0000300a04168981 */ /* 0x000162000c1e1900 */
[----:B------:R-:W1:Y:S01]  /*0a00*/  S2R R42, SR_LANEID ;  /* 0x00000000002a7919 */ /* 0x000e620000000000 */
[----:B------:R-:W-:Y:S02]  /*0a10*/  LEA R49, R0, UR4, 0x2 ;  /* 0x0000000400317c11 */ /* 0x000fe4000f8e10ff */
[----:B------:R-:W-:Y:S02]  /*0a20*/  CS2R R44, SRZ ;  /* 0x00000000002c7805 */ /* 0x000fe4000001ff00 */
[----:B------:R-:W-:-:S02]  /*0a30*/  SHF.R.U32.HI R124, RZ, 0x5, R0 ;  /* 0x00000005ff7c7819 */ /* 0x000fc40000011600 */
[----:B------:R-:W-:Y:S01]  /*0a40*/  @!P2 LOP3.LUT R44, R46, 0x80000000, RZ, 0x3c, !PT ;  /* 0x800000002e2ca812 */ /* 0x000fe200078e3cff */
[----:B------:R-:W-:Y:S01]  /*0a50*/  IMAD R51, R0, 0x80, R49 ;  /* 0x0000008000337824 */ /* 0x000fe200078e0231 */
[----:B------:R-:W-:Y:S02]  /*0a60*/  @!P3 LOP3.LUT R45, R47, 0x80000000, RZ, 0x3c, !PT ;  /* 0x800000002f2db812 */ /* 0x000fe400078e3cff */
[----:B------:R-:W-:Y:S01]  /*0a70*/  CS2R R46, SRZ ;  /* 0x00000000002e7805 */ /* 0x000fe2000001ff00 */
[----:B------:R-:W-:Y:S01]  /*0a80*/  IMAD.MOV.U32 R43, RZ, RZ, RZ ;  /* 0x000000ffff2b7224 */ /* 0x000fe200078e00ff */
[----:B------:R-:W-:Y:S01]  /*0a90*/  @!P4 LOP3.LUT R46, R50, 0x80000000, RZ, 0x3c, !PT ;  /* 0x80000000322ec812 */ /* 0x000fe200078e3cff */
[----:B------:R-:W-:Y:S01]  /*0aa0*/  IMAD.MOV.U32 R48, RZ, RZ, RZ ;  /* 0x000000ffff307224 */ /* 0x000fe200078e00ff */
[----:B------:R-:W-:Y:S01]  /*0ab0*/  @!P1 LOP3.LUT R43, R62, 0x80000000, RZ, 0x3c, !PT ;  /* 0x800000003e2b9812 */ /* 0x000fe200078e3cff */
[----:B------:R-:W-:Y:S01]  /*0ac0*/  IMAD R53, R0, -0x38, R51 ;  /* 0xffffffc800357824 */ /* 0x000fe200078e0233 */
[----:B------:R-:W-:-:S02]  /*0ad0*/  @!P5 LOP3.LUT R47, R9, 0x80000000, RZ, 0x3c, !PT ;  /* 0x80000000092fd812 */ /* 0x000fc400078e3cff */
[----:B------:R-:W-:Y:S02]  /*0ae0*/  @!P6 LOP3.LUT R48, R52, 0x80000000, RZ, 0x3c, !PT ;  /* 0x800000003430e812 */ /* 0x000fe400078e3cff */
[----:B------:R-:W-:Y:S01]  /*0af0*/  LEA R50, R124, UR4, 0x2 ;  /* 0x000000047c327c11 */ /* 0x000fe2000f8e10ff */
[----:B------:R-:W-:Y:S02]  /*0b00*/  UIADD3 UR8, UPT, UPT, UR6, 0x6, URZ ;  /* 0x0000000606087890 */ /* 0x000fe4000fffe0ff */
[----:B------:R-:W-:Y:S01]  /*0b10*/  UIADD3 UR5, UPT, UPT, -UR6, UR7, URZ ;  /* 0x0000000706057290 */ /* 0x000fe2000fffe1ff */
[----:B0-----:R-:W-:Y:S11]  /*0b20*/  BAR.SYNC.DEFER_BLOCKING 0x0 ;  /* 0x0000000000007b1d */ /* 0x001ff60000010000 */
.L_x_1086:
[----:B------:R-:W-:Y:S01]  /*0b30*/  UISETP.LT.AND UP0, UPT, UR5, 0x6, UPT ;  /* 0x000000060500788c */ /* 0x000fe2000bf01270 */
[----:B------:R-:W-:Y:S01]  /*0b40*/  STS [R49], RZ ;  /* 0x000000ff31007388 */ /* 0x000fe20000000800 */
[----:B------:R-:W-:Y:S01]  /*0b50*/  UIADD3 UR6, UPT, UPT, UR8, -0x6, URZ ;  /* 0xfffffffa08067890 */ /* 0x000fe2000fffe0ff */
[----:B-1----:R-:W-:Y:S01]  /*0b60*/  ISETP.NE.AND P1, PT, R42, 0x1f, PT ;  /* 0x0000001f2a00780c */ /* 0x002fe20003f25270 */
[----:B------:R-:W-:Y:S01]  /*0b70*/  USEL UR4, UR5, 0x6, UP0 ;  /* 0x0000000605047887 */ /* 0x000fe20008000000 */
[----:B------:R-:W-:Y:S01]  /*0b80*/  STS [R49+0x400], RZ ;  /* 0x000400ff31007388 */ /* 0x000fe20000000800 */
[C---:B------:R-:W-:Y:S01]  /*0b90*/  ISETP.NE.AND P2, PT, R124.reuse, 0x6, PT ;  /* 0x000000067c00780c */ /* 0x040fe20003f45270 */
[----:B------:R-:W-:Y:S01]  /*0ba0*/  UISETP.GE.AND UP0, UPT, UR8, UR9, UPT ;  /* 0x000000090800728c */ /* 0x000fe2000bf06270 */
[----:B0-----:R-:W-:Y:S01]  /*0bb0*/  SHF.R.U32.HI R4, RZ, UR6, R29 ;  /* 0x00000006ff047c19 */ /* 0x001fe2000801161d */
[----:B------:R-:W-:Y:S01]  /*0bc0*/  UBMSK UR4, URZ, UR4 ;  /* 0x00000004ff04729b */ /* 0x000fe20008000000 */
[----:B------:R-:W-:Y:S01]  /*0bd0*/  STS [R49+0x800], RZ ;  /* 0x000800ff31007388 */ /* 0x000fe20000000800 */
[----:B------:R-:W-:-:S03]  /*0be0*/  ISETP.NE.AND P3, PT, R124, 0x7, PT ;  /* 0x000000077c00780c */ /* 0x000fc60003f65270 */
        /* <DEDUP_REMOVED lines=11> */
[----:B------:R-:W-:Y:S01]  /*0ca0*/  SHF.R.U32.HI R4, RZ, UR6, R30 ;  /* 0x00000006ff047c19 */ /* 0x000fe2000801161e */
        /* <DEDUP_REMOVED lines=40> */
[----:B------:R-:W0:Y:S02]  /*0f30*/  LDS.U16 R52, [R54+0x2] ;  /* 0x0000020036347984 */ /* 0x000e240000000400 */
[----:B0-----:R-:W-:-:S05]  /*0f40*/  VIADD R5, R52, 0x1 ;  /* 0x0000000134057836 */ /* 0x001fca0000000000 */
[----:B------:R0:W-:Y:S04]  /*0f50*/  STS.U16 [R54+0x2], R5 ;  /* 0x0000020536007388 */ /* 0x0001e80000000400 */
[----:B------:R-:W1:Y:S01]  /*0f60*/  LDS.U16 R57, [R56+0x2] ;  /* 0x0000020038397984 */ /* 0x000e620000000400 */
[----:B0-----:R-:W-:Y:S01]  /*0f70*/  IMAD.SHL.U32 R5, R4, 0x400, RZ ;  /* 0x0000040004057824 */ /* 0x001fe200078e00ff */
[----:B------:R-:W-:-:S04]  /*0f80*/  SHF.R.U32.HI R4, RZ, 0x4, R4 ;  /* 0x00000004ff047819 */ /* 0x000fc80000011604 */
[----:B------:R-:W-:Y:S02]  /*0f90*/  LOP3.LUT R60, R5, 0x7c00, RZ, 0xc, !PT ;  /* 0x00007c00053c7812 */ /* 0x000fe400078e0cff */
[----:B------:R-:W-:-:S04]  /*0fa0*/  LOP3.LUT R4, R4, 0xffffffe, RZ, 0xc0, !PT ;  /* 0x0ffffffe04047812 */ /* 0x000fc800078ec0ff */
[----:B------:R-:W-:Y:S02]  /*0fb0*/  IADD3 R60, PT, PT, -R4, R49, R60 ;  /* 0x00000031043c7210 */ /* 0x000fe40007ffe13c */
[----:B------:R-:W-:-:S04]  /*0fc0*/  SHF.R.U32.HI R4, RZ, UR6, R33 ;  /* 0x00000006ff047c19 */ /* 0x000fc80008011621 */
[----:B------:R-:W-:-:S05]  /*0fd0*/  LOP3.LUT R4, R4, UR4, RZ, 0xc0, !PT ;  /* 0x0000000404047c12 */ /* 0x000fca000f8ec0ff */
[----:B------:R-:W-:Y:S01]  /*0fe0*/  IMAD.SHL.U32 R6, R4, 0x400, RZ ;  /* 0x0000040004067824 */ /* 0x000fe200078e00ff */
[----:B------:R-:W-:-:S04]  /*0ff0*/  SHF.R.U32.HI R4, RZ, 0x4, R4 ;  /* 0x00000004ff047819 */ /* 0x000fc80000011604 */
[----:B------:R-:W-:Y:S02]  /*1000*/  LOP3.LUT R6, R6, 0x7c00, RZ, 0xc, !PT ;  /* 0x00007c0006067812 */ /* 0x000fe400078e0cff */
[----:B------:R-:W-:-:S04]  /*1010*/  LOP3.LUT R4, R4, 0xffffffe, RZ, 0xc0, !PT ;  /* 0x0ffffffe04047812 */ /* 0x000fc800078ec0ff */
[----:B------:R-:W-:Y:S01]  /*1020*/  IADD3 R62, PT, PT, -R4, R49, R6 ;  /* 0x00000031043e7210 */ /* 0x000fe20007ffe106 */
[----:B-1----:R-:W-:Y:S01]  /*1030*/  VIADD R7, R57, 0x1 ;  /* 0x0000000139077836 */ /* 0x002fe20000000000 */
[----:B------:R-:W-:-:S04]  /*1040*/  SHF.R.U32.HI R4, RZ, UR6, R34 ;  /* 0x00000006ff047c19 */ /* 0x000fc80008011622 */
[----:B------:R-:W-:Y:S01]  /*1050*/  STS.U16 [R56+0x2], R7 ;  /* 0x0000020738007388 */ /* 0x000fe20000000400 */
[----:B------:R-:W-:-:S03]  /*1060*/  LOP3.LUT R4, R4, UR4, RZ, 0xc0, !PT ;  /* 0x0000000404047c12 */ /* 0x000fc6000f8ec0ff */
        /* <DEDUP_REMOVED lines=138> */
[----:B-1----:R-:W-:Y:S01]  /*1910*/  VIADD R7, R85, 0x1 ;  /* 0x0000000155077836 */ /* 0x002fe20000000000 */
[----:B0-----:R-:W-:-:S04]  /*1920*/  ULEA UR4, UR6, UR4, 0x18 ;  /* 0x0000000406047291 */ /* 0x001fc8000f8ec0ff */
[----:B------:R-:W-:Y:S04]  /*1930*/  STS.U16 [R84+0x2], R7 ;  /* 0x0000020754007388 */ /* 0x000fe80000000400 */
[----:B------:R-:W0:Y:S02]  /*1940*/  LDS.U16 R87, [R86+0x2] ;  /* 0x0000020056577984 */ /* 0x000e240000000400 */
[----:B0-----:R-:W-:-:S05]  /*1950*/  VIADD R5, R87, 0x1 ;  /* 0x0000000157057836 */ /* 0x001fca0000000000 */
        /* <DEDUP_REMOVED lines=266> */
[----:B------:R0:W2:Y:S04]  /*2a00*/  LDS R29, [R53] ;  /* 0x00000000351d7984 */ /* 0x0000a80000000800 */
[----:B------:R0:W3:Y:S04]  /*2a10*/  LDS R30, [R53+0x4] ;  /* 0x00000400351e7984 */ /* 0x0000e80000000800 */
[----:B------:R0:W4:Y:S04]  /*2a20*/  LDS R31, [R53+0x8] ;  /* 0x00000800351f7984 */ /* 0x0001280000000800 */
[----:B------:R0:W1:Y:S04]  /*2a30*/  LDS R32, [R53+0xc] ;  /* 0x00000c0035207984 */ /* 0x0000680000000800 */
        /* <DEDUP_REMOVED lines=57> */
.L_x_1085:
        /* <DEDUP_REMOVED lines=42> */
[----:B------:R-:W-:Y:S04]  /*3070*/  LDS R6, [R53] ;  /* 0x0000000035067984 */ /* 0x000fe80000000800 */
[----:B------:R-:W-:Y:S04]  /*3080*/  LDS R7, [R53+0x400] ;  /* 0x0004000035077984 */ /* 0x000fe80000000800 */
[----:B------:R-:W0:Y:S04]  /*3090*/  LDS R8, [R53+0x800] ;  /* 0x0008000035087984 */ /* 0x000e280000000800 */
[----:B------:R-:W1:Y:S04]  /*30a0*/  LDS R9, [R53+0xc00] ;  /* 0x000c000035097984 */ /* 0x000e680000000800 */
[----:B------:R-:W-:Y:S04]  /*30b0*/  LDS R10, [R53+0x1000] ;  /* 0x00100000350a7984 */ /* 0x000fe80000000800 */
        /* <DEDUP_REMOVED lines=18> */
[----:B--2---:R-:W2:Y:S03]  /*31e0*/  LDC.64 R4, c[0x0][0x398] ;  /* 0x0000e600ff047b82 */ /* 0x004ea60000000a00 */
[----:B------:R-:W-:Y:S04]  /*31f0*/  STS [R60], R13 ;  /* 0x0000000d3c007388 */ /* 0x000fe80000000800 */
[----:B------:R0:W-:Y:S01]  /*3200*/  STS [R62], R14 ;  /* 0x0000000e3e007388 */ /* 0x0001e20000000800 */
[----:B---3--:R-:W3:Y:S01]  /*3210*/  LDC.64 R2, c[0x0][0x388] ;  /* 0x0000e200ff027b82 */ /* 0x008ee20000000a00 */
[----:B----4-:R-:W-:-:S02]  /*3220*/  VIADD R12, R0, 0x100 ;  /* 0x00000100000c7836 */ /* 0x010fc40000000000 */
[----:B------:R-:W-:Y:S04]  /*3230*/  STS [R64], R15 ;  /* 0x0000000f40007388 */ /* 0x000fe80000000800 */
[----:B------:R4:W-:Y:S01]  /*3240*/  STS [R66], R16 ;  /* 0x0000001042007388 */ /* 0x0009e20000000800 */
[----:B------:R-:W-:Y:S01]  /*3250*/  ISETP.GE.U32.AND P2, PT, R12, UR5, PT ;  /* 0x000000050c007c0c */ /* 0x000fe2000bf46070 */
[C---:B------:R-:W-:Y:S02]  /*3260*/  VIADD R12, R0.reuse, 0x200 ;  /* 0x00000200000c7836 */ /* 0x040fe40000000000 */
[----:B------:R-:W-:Y:S01]  /*3270*/  STS [R68], R17 ;  /* 0x0000001144007388 */ /* 0x000fe20000000800 */
[----:B0-----:R-:W-:Y:S02]  /*3280*/  VIADD R14, R0, 0x300 ;  /* 0x00000300000e7836 */ /* 0x001fe40000000000 */
[----:B------:R-:W-:Y:S01]  /*3290*/  ISETP.GE.U32.AND P3, PT, R12, UR5, PT ;  /* 0x000000050c007c0c */ /* 0x000fe2000bf66070 */
[----:B------:R-:W-:Y:S01]  /*32a0*/  STS [R70], R18 ;  /* 0x0000001246007388 */ /* 0x000fe20000000800 */
[----:B------:R-:W-:Y:S01]  /*32b0*/  VIADD R12, R0, 0x500 ;  /* 0x00000500000c7836 */ /* 0x000fe20000000000 */
[----:B------:R-:W-:Y:S01]  /*32c0*/  ISETP.GE.U32.AND P4, PT, R14, UR5, PT ;  /* 0x000000050e007c0c */ /* 0x000fe2000bf86070 */
[C---:B--2---:R-:W-:Y:S01]  /*32d0*/  IMAD.WIDE.U32 R4, R0.reuse, 0x4, R4 ;  /* 0x0000000400047825 */ /* 0x044fe200078e0004 */
[----:B------:R-:W-:Y:S01]  /*32e0*/  STS [R72], R19 ;  /* 0x0000001348007388 */ /* 0x000fe20000000800 */
[----:B----4-:R-:W-:-:S02]  /*32f0*/  LOP3.LUT R16, R0, 0x400, RZ, 0xfc, !PT ;  /* 0x0000040000107812 */ /* 0x010fc400078efcff */
[----:B------:R-:W-:Y:S01]  /*3300*/  ISETP.GE.U32.AND P6, PT, R12, UR5, PT ;  /* 0x000000050c007c0c */ /* 0x000fe2000bfc6070 */
[----:B------:R-:W-:Y:S01]  /*3310*/  STS [R74], R20 ;  /* 0x000000144a007388 */ /* 0x000fe20000000800 */
[----:B------:R-:W-:Y:S01]  /*3320*/  ISETP.GE.U32.AND P5, PT, R16, UR5, PT ;  /* 0x0000000510007c0c */ /* 0x000fe2000bfa6070 */
[----:B---3--:R-:W-:Y:S02]  /*3330*/  IMAD.WIDE.U32 R2, R0, 0x4, R2 ;  /* 0x0000000400027825 */ /* 0x008fe400078e0002 */
[----:B------:R-:W-:Y:S01]  /*3340*/  STS [R76], R21 ;  /* 0x000000154c007388 */ /* 0x000fe20000000800 */
[----:B------:R-:W-:Y:S01]  /*3350*/  @!P3 LOP3.LUT R45, R8, 0x80000000, RZ, 0x3c, !PT ;  /* 0x80000000082db812 */ /* 0x000fe200078e3cff */
[C---:B------:R-:W-:Y:S01]  /*3360*/  VIADD R12, R0.reuse, 0x600 ;  /* 0x00000600000c7836 */ /* 0x040fe20000000000 */
[----:B-1----:R-:W-:Y:S01]  /*3370*/  @!P4 LOP3.LUT R47, R9, 0x80000000, RZ, 0x3c, !PT ;  /* 0x80000000092fc812 */ /* 0x002fe200078e3cff */
[----:B------:R-:W-:Y:S01]  /*3380*/  STS [R78], R22 ;  /* 0x000000164e007388 */ /* 0x000fe20000000800 */
[----:B------:R-:W-:-:S02]  /*3390*/  VIADD R14, R0, 0x700 ;  /* 0x00000700000e7836 */ /* 0x000fc40000000000 */
[----:B------:R-:W-:Y:S01]  /*33a0*/  ISETP.GE.U32.AND P0, PT, R12, UR5, PT ;  /* 0x000000050c007c0c */ /* 0x000fe2000bf06070 */
[----:B------:R-:W-:Y:S04]  /*33b0*/  STS [R80], R23 ;  /* 0x0000001750007388 */ /* 0x000fe80000000800 */
[----:B------:R-:W-:Y:S04]  /*33c0*/  STS [R49], R24 ;  /* 0x0000001831007388 */ /* 0x000fe80000000800 */
[----:B------:R0:W-:Y:S04]  /*33d0*/  STS [R84], R25 ;  /* 0x0000001954007388 */ /* 0x0001e80000000800 */
[----:B------:R-:W-:Y:S04]  /*33e0*/  STS [R51], R26 ;  /* 0x0000001a33007388 */ /* 0x000fe80000000800 */
[----:B------:R1:W-:Y:S01]  /*33f0*/  STS [R88], R27 ;  /* 0x0000001b58007388 */ /* 0x0003e20000000800 */
[----:B0-----:R-:W-:-:S03]  /*3400*/  @!P1 LOP3.LUT R25, R6, 0x80000000, RZ, 0x3c, !PT ;  /* 0x8000000006199812 */ /* 0x001fc600078e3cff */
[----:B------:R-:W-:Y:S01]  /*3410*/  STS [R55], R28 ;  /* 0x0000001c37007388 */ /* 0x000fe20000000800 */
[----:B------:R-:W-:Y:S01]  /*3420*/  LOP3.LUT R6, R0, 0x800, RZ, 0xfc, !PT ;  /* 0x0000080000067812 */ /* 0x000fe200078efcff */
[----:B------:R-:W-:Y:S01]  /*3430*/  BAR.SYNC.DEFER_BLOCKING 0x0 ;  /* 0x0000000000007b1d */ /* 0x000fe20000010000 */
[----:B-1----:R-:W-:-:S05]  /*3440*/  @!P2 LOP3.LUT R27, R7, 0x80000000, RZ, 0x3c, !PT ;  /* 0x80000000071ba812 */ /* 0x002fca00078e3cff */
[----:B------:R-:W0:Y:S04]  /*3450*/  @!P1 LDS R43, [R53] ;  /* 0x00000000352b9984 */ /* 0x000e280000000800 */
[----:B------:R-:W1:Y:S04]  /*3460*/  LDS R13, [R53+0x400] ;  /* 0x00040000350d7984 */ /* 0x000e680000000800 */
[----:B------:R-:W2:Y:S04]  /*3470*/  LDS R15, [R53+0x800] ;  /* 0x00080000350f7984 */ /* 0x000ea80000000800 */
[----:B------:R-:W3:Y:S04]  /*3480*/  LDS R17, [R53+0xc00] ;  /* 0x000c000035117984 */ /* 0x000ee80000000800 */
[----:B------:R-:W4:Y:S04]  /*3490*/  LDS R19, [R53+0x1000] ;  /* 0x0010000035137984 */ /* 0x000f280000000800 */
[----:B------:R-:W4:Y:S04]  /*34a0*/  LDS R21, [R53+0x1400] ;  /* 0x0014000035157984 */ /* 0x000f280000000800 */
[----:B------:R-:W4:Y:S04]  /*34b0*/  LDS R23, [R53+0x1800] ;  /* 0x0018000035177984 */ /* 0x000f280000000800 */
[----:B------:R-:W4:Y:S04]  /*34c0*/  LDS R7, [R53+0x1c00] ;  /* 0x001c000035077984 */ /* 0x000f280000000800 */
[----:B------:R-:W-:Y:S04]  /*34d0*/  @!P1 STG.E desc[UR10][R2.64], R25 ;  /* 0x0000001902009986 */ /* 0x000fe8000c10190a */
[----:B------:R-:W4:Y:S04]  /*34e0*/  LDS R9, [R53+0x2000] ;  /* 0x0020000035097984 */ /* 0x000f280000000800 */
[----:B0-----:R0:W-:Y:S01]  /*34f0*/  @!P1 STG.E desc[UR10][R4.64], R43 ;  /* 0x0000002b04009986 */ /* 0x0011e2000c10190a */
[----:B------:R-:W-:-:S03]  /*3500*/  ISETP.GE.U32.AND P1, PT, R14, UR5, PT ;  /* 0x000000050e007c0c */ /* 0x000fc6000bf26070 */
[----:B------:R3:W-:Y:S04]  /*3510*/  @!P2 STG.E desc[UR10][R2.64+0x400], R27 ;  /* 0x0004001b0200a986 */ /* 0x0007e8000c10190a */
[----:B-1----:R-:W-:Y:S01]  /*3520*/  @!P2 STG.E desc[UR10][R4.64+0x400], R13 ;  /* 0x0004000d0400a986 */ /* 0x002fe2000c10190a */
[----:B------:R-:W-:Y:S01]  /*3530*/  ISETP.GE.U32.AND P2, PT, R6, UR5, PT ;  /* 0x0000000506007c0c */ /* 0x000fe2000bf46070 */
[----:B------:R-:W-:Y:S02]  /*3540*/  VIADD R6, R0, 0x900 ;  /* 0x0000090000067836 */ /* 0x000fe40000000000 */
[----:B------:R1:W-:Y:S01]  /*3550*/  @!P3 STG.E desc[UR10][R2.64+0x800], R45 ;  /* 0x0008002d0200b986 */ /* 0x0003e2000c10190a */
[----:B0-----:R-:W-:-:S03]  /*3560*/  @!P6 LOP3.LUT R43, R11, 0x80000000, RZ, 0x3c, !PT ;  /* 0x800000000b2be812 */ /* 0x001fc600078e3cff */
[----:B--2---:R-:W-:Y:S01]  /*3570*/  @!P3 STG.E desc[UR10][R4.64+0x800], R15 ;  /* 0x0008000f0400b986 */ /* 0x004fe2000c10190a */
[----:B------:R-:W-:Y:S01]  /*3580*/  ISETP.GE.U32.AND P3, PT, R6, UR5, PT ;  /* 0x0000000506007c0c */ /* 0x000fe2000bf66070 */
[----:B------:R-:W-:Y:S01]  /*3590*/  VIADD R6, R0, 0xa00 ;  /* 0x00000a0000067836 */ /* 0x000fe20000000000 */
[----:B---3--:R-:W-:Y:S01]  /*35a0*/  @!P5 LOP3.LUT R27, R10, 0x80000000, RZ, 0x3c, !PT ;  /* 0x800000000a1bd812 */ /* 0x008fe200078e3cff */
[----:B------:R-:W0:Y:S02]  /*35b0*/  LDS R13, [R53+0x2400] ;  /* 0x00240000350d7984 */ /* 0x000e240000000800 */
[----:B------:R-:W-:Y:S02]  /*35c0*/  @!P2 LOP3.LUT R31, R31, 0x80000000, RZ, 0x3c, !PT ;  /* 0x800000001f1fa812 */ /* 0x000fe400078e3cff */
[----:B------:R-:W-:Y:S01]  /*35d0*/  @!P4 STG.E desc[UR10][R2.64+0xc00], R47 ;  /* 0x000c002f0200c986 */ /* 0x000fe2000c10190a */
[----:B-1----:R-:W-:-:S03]  /*35e0*/  @!P0 LOP3.LUT R45, R29, 0x80000000, RZ, 0x3c, !PT ;  /* 0x800000001d2d8812 */ /* 0x002fc600078e3cff */
[----:B------:R-:W-:Y:S01]  /*35f0*/  @!P4 STG.E desc[UR10][R4.64+0xc00], R17 ;  /* 0x000c00110400c986 */ /* 0x000fe2000c10190a */
[----:B------:R-:W-:Y:S01]  /*3600*/  ISETP.GE.U32.AND P4, PT, R6, UR5, PT ;  /* 0x0000000506007c0c */ /* 0x000fe2000bf86070 */
[----:B------:R-:W-:Y:S02]  /*3610*/  VIADD R6, R0, 0xb00 ;  /* 0x00000b0000067836 */ /* 0x000fe40000000000 */
[----:B------:R-:W1:Y:S04]  /*3620*/  LDS R25, [R53+0x2800] ;  /* 0x0028000035197984 */ /* 0x000e680000000800 */
[----:B------:R-:W-:Y:S04]  /*3630*/  @!P5 STG.E desc[UR10][R2.64+0x1000], R27 ;  /* 0x0010001b0200d986 */ /* 0x000fe8000c10190a */
[----:B----4-:R-:W-:Y:S01]  /*3640*/  @!P5 STG.E desc[UR10][R4.64+0x1000], R19 ;  /* 0x001000130400d986 */ /* 0x010fe2000c10190a */
[----:B------:R-:W-:-:S02]  /*3650*/  ISETP.GE.U32.AND P5, PT, R6, UR5, PT ;  /* 0x0000000506007c0c */ /* 0x000fc4000bfa6070 */
[----:B------:R-:W-:Y:S01]  /*3660*/  LOP3.LUT R6, R0, 0xc00, RZ, 0xfc, !PT ;  /* 0x00000c0000067812 */ /* 0x000fe200078efcff */
[----:B------:R-:W2:Y:S01]  /*3670*/  LDS R11, [R53+0x2c00] ;  /* 0x002c0000350b7984 */ /* 0x000ea20000000800 */
[----:B------:R-:W-:-:S03]  /*3680*/  @!P4 LOP3.LUT R33, R33, 0x80000000, RZ, 0x3c, !PT ;  /* 0x800000002121c812 */ /* 0x000fc600078e3cff */
[----:B------:R3:W-:Y:S04]  /*3690*/  @!P6 STG.E desc[UR10][R2.64+0x1400], R43 ;  /* 0x0014002b0200e986 */ /* 0x0007e8000c10190a */
[----:B------:R-:W4:Y:S04]  /*36a0*/  LDS R15, [R53+0x3000] ;  /* 0x00300000350f7984 */ /* 0x000f280000000800 */
[----:B------:R-:W-:Y:S01]  /*36b0*/  @!P6 STG.E desc[UR10][R4.64+0x1400], R21 ;  /* 0x001400150400e986 */ /* 0x000fe2000c10190a */
[----:B------:R-:W-:Y:S01]  /*36c0*/  ISETP.GE.U32.AND P6, PT, R6, UR5, PT ;  /* 0x0000000506007c0c */ /* 0x000fe2000bfc6070 */
[----:B------:R-:W-:-:S02]  /*36d0*/  VIADD R6, R0, 0xd00 ;  /* 0x00000d0000067836 */ /* 0x000fc40000000000 */
[----:B------:R-:W4:Y:S01]  /*36e0*/  LDS R17, [R53+0x3400] ;  /* 0x0034000035117984 */ /* 0x000f220000000800 */
[----:B---3--:R-:W-:-:S03]  /*36f0*/  @!P1 LOP3.LUT R43, R30, 0x80000000, RZ, 0x3c, !PT ;  /* 0x800000001e2b9812 */ /* 0x008fc600078e3cff */
[----:B------:R-:W3:Y:S04]  /*3700*/  LDS R19, [R53+0x3800] ;  /* 0x0038000035137984 */ /* 0x000ee80000000800 */
[----:B------:R-:W-:Y:S02]  /*3710*/  @!P0 STG.E desc[UR10][R2.64+0x1800], R45 ;  /* 0x0018002d02008986 */ /* 0x000fe4000c10190a */
[----:B------:R-:W-:Y:S02]  /*3720*/  @!P6 LOP3.LUT R35, R35, 0x80000000, RZ, 0x3c, !PT ;  /* 0x800000002323e812 */ /* 0x000fe400078e3cff */
[----:B------:R-:W3:Y:S04]  /*3730*/  LDS R21, [R53+0x3c00] ;  /* 0x003c000035157984 */ /* 0x000ee80000000800 */
[----:B------:R0:W-:Y:S01]  /*3740*/  @!P0 STG.E desc[UR10][R4.64+0x1800], R23 ;  /* 0x0018001704008986 */ /* 0x0001e2000c10190a */
[----:B------:R-:W-:Y:S01]  /*3750*/  ISETP.GE.U32.AND P0, PT, R6, UR5, PT ;  /* 0x0000000506007c0c */ /* 0x000fe2000bf06070 */
[----:B------:R-:W-:-:S02]  /*3760*/  VIADD R6, R0, 0xe00 ;  /* 0x00000e0000067836 */ /* 0x000fc40000000000 */
[----:B------:R-:W3:Y:S04]  /*3770*/  LDS R27, [R53+0x4000] ;  /* 0x00400000351b7984 */ /* 0x000ee80000000800 */
[----:B------:R-:W3:Y:S04]  /*3780*/  LDS R29, [R53+0x4400] ;  /* 0x00440000351d7984 */ /* 0x000ee80000000800 */
[----:B------:R-:W-:Y:S01]  /*3790*/  @!P1 STG.E desc[UR10][R2.64+0x1c00], R43 ;  /* 0x001c002b02009986 */ /* 0x000fe2000c10190a */
[----:B0-----:R-:W-:-:S03]  /*37a0*/  @!P3 LOP3.LUT R23, R32, 0x80000000, RZ, 0x3c, !PT ;  /* 0x800000002017b812 */ /* 0x001fc600078e3cff */
[----:B------:R0:W-:Y:S01]  /*37b0*/  @!P1 STG.E desc[UR10][R4.64+0x1c00], R7 ;  /* 0x001c000704009986 */ /* 0x0001e2000c10190a */
[----:B------:R-:W-:Y:S01]  /*37c0*/  ISETP.GE.U32.AND P1, PT, R6, UR5, PT ;  /* 0x0000000506007c0c */ /* 0x000fe2000bf26070 */
[----:B------:R-:W-:Y:S02]  /*37d0*/  VIADD R6, R0, 0xf00 ;  /* 0x00000f0000067836 */ /* 0x000fe40000000000 */
[----:B------:R-:W-:Y:S04]  /*37e0*/  @!P2 STG.E desc[UR10][R2.64+0x2000], R31 ;  /* 0x0020001f0200a986 */ /* 0x000fe8000c10190a */
[----:B------:R1:W-:Y:S01]  /*37f0*/  @!P2 STG.E desc[UR10][R4.64+0x2000], R9 ;  /* 0x002000090400a986 */ /* 0x0003e2000c10190a */
[----:B------:R-:W-:Y:S02]  /*3800*/  ISETP.GE.U32.AND P2, PT, R6, UR5, PT ;  /* 0x0000000506007c0c */ /* 0x000fe4000bf46070 */
[----:B------:R-:W-:Y:S01]  /*3810*/  LOP3.LUT R6, R0, 0x1000, RZ, 0xfc, !PT ;  /* 0x0000100000067812 */ /* 0x000fe200078efcff */
[----:B------:R-:W-:Y:S01]  /*3820*/  @!P3 STG.E desc[UR10][R2.64+0x2400], R23 ;  /* 0x002400170200b986 */ /* 0x000fe2000c10190a */
[----:B0-----:R-:W-:-:S02]  /*3830*/  @!P5 LOP3.LUT R7, R34, 0x80000000, RZ, 0x3c, !PT ;  /* 0x800000002207d812 */ /* 0x001fc400078e3cff */
[----:B------:R-:W-:Y:S01]  /*3840*/  @!P1 LOP3.LUT R37, R37, 0x80000000, RZ, 0x3c, !PT ;  /* 0x8000000025259812 */ /* 0x000fe200078e3cff */
[----:B------:R0:W-:Y:S01]  /*3850*/  @!P3 STG.E desc[UR10][R4.64+0x2400], R13 ;  /* 0x0024000d0400b986 */ /* 0x0001e2000c10190a */
[----:B------:R-:W-:Y:S01]  /*3860*/  ISETP.GE.U32.AND P3, PT, R6, UR5, PT ;  /* 0x0000000506007c0c */ /* 0x000fe2000bf66070 */
[C---:B------:R-:W-:Y:S02]  /*3870*/  VIADD R6, R0.reuse, 0x1100 ;  /* 0x0000110000067836 */ /* 0x040fe40000000000 */
[----:B------:R-:W-:Y:S01]  /*3880*/  @!P4 STG.E desc[UR10][R2.64+0x2800], R33 ;  /* 0x002800210200c986 */ /* 0x000fe2000c10190a */
[----:B------:R-:W-:Y:S01]  /*3890*/  VIADD R0, R0, 0x1200 ;  /* 0x0000120000007836 */ /* 0x000fe20000000000 */
[----:B-1----:R-:W-:Y:S02]  /*38a0*/  @!P0 LOP3.LUT R9, R36, 0x80000000, RZ, 0x3c, !PT ;  /* 0x8000000024098812 */ /* 0x002fe400078e3cff */
[----:B------:R-:W-:Y:S01]  /*38b0*/  @!P4 STG.E desc[UR10][R4.64+0x2800], R25 ;  /* 0x002800190400c986 */ /* 0x000fe2000c10190a */
[----:B------:R-:W-:-:S03]  /*38c0*/  ISETP.GE.U32.AND P4, PT, R6, UR5, PT ;  /* 0x0000000506007c0c */ /* 0x000fc6000bf86070 */
[----:B------:R1:W-:Y:S01]  /*38d0*/  @!P5 STG.E desc[UR10][R2.64+0x2c00], R7 ;  /* 0x002c00070200d986 */ /* 0x0003e2000c10190a */
[----:B0-----:R-:W-:Y:S02]  /*38e0*/  @!P2 LOP3.LUT R13, R38, 0x80000000, RZ, 0x3c, !PT ;  /* 0x80000000260da812 */ /* 0x001fe400078e3cff */
[----:B------:R-:W-:Y:S01]  /*38f0*/  @!P3 LOP3.LUT R39, R39, 0x80000000, RZ, 0x3c, !PT ;  /* 0x800000002727b812 */ /* 0x000fe200078e3cff */
[----:B--2---:R0:W-:Y:S01]  /*3900*/  @!P5 STG.E desc[UR10][R4.64+0x2c00], R11 ;  /* 0x002c000b0400d986 */ /* 0x0041e2000c10190a */
[----:B------:R-:W-:-:S03]  /*3910*/  ISETP.GE.U32.AND P5, PT, R0, UR5, PT ;  /* 0x0000000500007c0c */ /* 0x000fc6000bfa6070 */
[----:B------:R0:W-:Y:S04]  /*3920*/  @!P6 STG.E desc[UR10][R2.64+0x3000], R35 ;  /* 0x003000230200e986 */ /* 0x0001e8000c10190a */
[----:B----4-:R0:W-:Y:S01]  /*3930*/  @!P6 STG.E desc[UR10][R4.64+0x3000], R15 ;  /* 0x0030000f0400e986 */ /* 0x0101e2000c10190a */
[----:B-1----:R-:W-:-:S03]  /*3940*/  @!P4 LOP3.LUT R7, R40, 0x80000000, RZ, 0x3c, !PT ;  /* 0x800000002807c812 */ /* 0x002fc600078e3cff */
[----:B------:R0:W-:Y:S04]  /*3950*/  @!P0 STG.E desc[UR10][R2.64+0x3400], R9 ;  /* 0x0034000902008986 */ /* 0x0001e8000c10190a */
[----:B------:R0:W-:Y:S04]  /*3960*/  @!P0 STG.E desc[UR10][R4.64+0x3400], R17 ;  /* 0x0034001104008986 */ /* 0x0001e8000c10190a */
[----:B------:R0:W-:Y:S04]  /*3970*/  @!P1 STG.E desc[UR10][R2.64+0x3800], R37 ;  /* 0x0038002502009986 */ /* 0x0001e8000c10190a */
[----:B---3--:R0:W-:Y:S04]  /*3980*/  @!P1 STG.E desc[UR10][R4.64+0x3800], R19 ;  /* 0x0038001304009986 */ /* 0x0081e8000c10190a */
[----:B------:R0:W-:Y:S04]  /*3990*/  @!P2 STG.E desc[UR10][R2.64+0x3c00], R13 ;  /* 0x003c000d0200a986 */ /* 0x0001e8000c10190a */
[----:B------:R0:W-:Y:S04]  /*39a0*/  @!P2 STG.E desc[UR10][R4.64+0x3c00], R21 ;  /* 0x003c00150400a986 */ /* 0x0001e8000c10190a */
[----:B------:R0:W-:Y:S04]  /*39b0*/  @!P3 STG.E desc[UR10][R2.64+0x4000], R39 ;  /* 0x004000270200b986 */ /* 0x0001e8000c10190a */
[----:B------:R0:W-:Y:S04]  /*39c0*/  @!P3 STG.E desc[UR10][R4.64+0x4000], R27 ;  /* 0x0040001b0400b986 */ /* 0x0001e8000c10190a */
[----:B------:R0:W-:Y:S04]  /*39d0*/  @!P4 STG.E desc[UR10][R2.64+0x4400], R7 ;  /* 0x004400070200c986 */ /* 0x0001e8000c10190a */
[----:B------:R0:W-:Y:S01]  /*39e0*/  @!P4 STG.E desc[UR10][R4.64+0x4400], R29 ;  /* 0x0044001d0400c986 */ /* 0x0001e2000c10190a */
[----:B------:R-:W-:Y:S05]  /*39f0*/  @P5 EXIT ;  /* 0x000000000000594d */ /* 0x000fea0003800000 */
[----:B------:R-:W1:Y:S01]  /*3a00*/  LDS R53, [R53+0x4800] ;  /* 0x0048000035357984 */ /* 0x000e620000000800 */
[----:B------:R-:W-:-:S05]  /*3a10*/  LOP3.LUT R41, R41, 0x80000000, RZ, 0x3c, !PT ;  /* 0x8000000029297812 */ /* 0x000fca00078e3cff */
[----:B------:R-:W-:Y:S04]  /*3a20*/  STG.E desc[UR10][R2.64+0x4800], R41 ;  /* 0x0048002902007986 */ /* 0x000fe8000c10190a */
[----:B-1----:R-:W-:Y:S01]  /*3a30*/  STG.E desc[UR10][R4.64+0x4800], R53 ;  /* 0x0048003504007986 */ /* 0x002fe2000c10190a */
[----:B------:R-:W-:Y:S05]  /*3a40*/  EXIT ;  /* 0x000000000000794d */ /* 0x000fea0003800000 */
.L_x_1087:
        /* <DEDUP_REMOVED lines=11> */
.L_x_1348:


//--------------------- .text._ZN3cub18CUB_300001_SM_10006detail10radix_sort29DeviceRadixSortOnesweepKernelINS1_5radix10policy_hubIiijE10Policy1000ELNS0_9SortOrderE0EiijiiNS1_21identity_decomposer_tEEEvPT5_SB_PT3_PKSC_PT1_PKSG_PT2_PKSK_T4_iiT6_ --------------------------
	.section	.text._ZN3cub18CUB_300001_SM_10006detail10radix_sort29DeviceRadixSortOnesweepKernelINS1_5radix10policy_hubIiijE10Policy1000ELNS0_9SortOrderE0EiijiiNS1_21identity_decomposer_tEEEvPT5_SB_PT3_PKSC_PT1_PKSG_PT2_PKSK_T4_iiT6_,"ax",@progbits
	.align	128
        .global         _ZN3cub18CUB_300001_SM_10006detail10radix_sort29DeviceRadixSortOnesweepKernelINS1_5radix10policy_hubIiijE10Policy1000ELNS0_9SortOrderE0EiijiiNS1_21identity_decomposer_tEEEvPT5_SB_PT3_PKSC_PT1_PKSG_PT2_PKSK_T4_iiT6_
        .type           _ZN3cub18CUB_300001_SM_10006detail10radix_sort29DeviceRadixSortOnesweepKernelINS1_5radix10policy_hubIiijE10Policy1000ELNS0_9SortOrderE0EiijiiNS1_21identity_decomposer_tEEEvPT5_SB_PT3_PKSC_PT1_PKSG_PT2_PKSK_T4_iiT6_,@function
        .size           _ZN3cub18CUB_300001_SM_10006detail10radix_sort29DeviceRadixSortOnesweepKernelINS1_5radix10policy_hubIiijE10Policy1000ELNS0_9SortOrderE0EiijiiNS1_21identity_decomposer_tEEEvPT5_SB_PT3_PKSC_PT1_PKSG_PT2_PKSK_T4_iiT6_,(.L_x_1349 - _ZN3cub18CUB_300001_SM_10006detail10radix_sort29DeviceRadixSortOnesweepKernelINS1_5radix10policy_hubIiijE10Policy1000ELNS0_9SortOrderE0EiijiiNS1_21identity_decomposer_tEEEvPT5_SB_PT3_PKSC_PT1_PKSG_PT2_PKSK_T4_iiT6_)
        .other          _ZN3cub18CUB_300001_SM_10006detail10radix_sort29DeviceRadixSortOnesweepKernelINS1_5radix10policy_hubIiijE10Policy1000ELNS0_9SortOrderE0EiijiiNS1_21identity_decomposer_tEEEvPT5_SB_PT3_PKSC_PT1_PKSG_PT2_PKSK_T4_iiT6_,@"STO_CUDA_ENTRY STV_DEFAULT"
_ZN3cub18CUB_300001_SM_10006detail10radix_sort29DeviceRadixSortOnesweepKernelINS1_5radix10policy_hubIiijE10Policy1000ELNS0_9SortOrderE0EiijiiNS1_21identity_decomposer_tEEEvPT5_SB_PT3_PKSC_PT1_PKSG_PT2_PKSK_T4_iiT6_:
.text._ZN3cub18CUB_300001_SM_10006detail10radix_sort29DeviceRadixSortOnesweepKernelINS1_5radix10policy_hubIiijE10Policy1000ELNS0_9SortOrderE0EiijiiNS1_21identity_decomposer_tEEEvPT5_SB_PT3_PKSC_PT1_PKSG_PT2_PKSK_T4_iiT6_:
        /* <DEDUP_REMOVED lines=16> */
.L_x_1089:
[----:B------:R-:W-:Y:S05]  /*0100*/  BSYNC.RECONVERGENT B0 ;  /* 0x0000000000007941 */ /* 0x000fea0003800200 */
.L_x_1088:
        /* <DEDUP_REMOVED lines=41> */
.L_x_1090:
[C---:B------:R-:W-:Y:S01]  /*03a0*/  LOP3.LUT R70, R35.reuse, 0x1f, RZ, 0xc0, !PT ;  /* 0x0000001f23467812 */ /* 0x040fe200078ec0ff */
[----:B------:R-:W1:Y:S01]  /*03b0*/  LDCU.64 UR6, c[0x0][0x3a8] ;  /* 0x00007500ff0677ac */ /* 0x000e620008000a00 */
[----:B------:R-:W-:Y:S01]  /*03c0*/  LOP3.LUT R3, R35, 0x3e0, RZ, 0xc0, !PT ;  /* 0x000003e023037812 */ /* 0x000fe200078ec0ff */
[----:B------:R-:W-:Y:S01]  /*03d0*/  IMAD.MOV.U32 R69, RZ, RZ, 0x7fffffff ;  /* 0x7fffffffff457424 */ /* 0x000fe200078e00ff */
        /* <DEDUP_REMOVED lines=15> */
[----:B------:R-:W-:Y:S01]  /*04d0*/  IMAD.MOV.U32 R68, RZ, RZ, 0x7fffffff ;  /* 0x7fffffffff447424 */ /* 0x000fe200078e00ff */
[-C--:B------:R-:W-:Y:S01]  /*04e0*/  ISETP.GE.AND P3, PT, R6, R5.reuse, PT ;  /* 0x000000050600720c */ /* 0x080fe20003f66270 */
[----:B------:R-:W-:Y:S01]  /*04f0*/  VIADD R6, R70, 0xc0 ;  /* 0x000000c046067836 */ /* 0x000fe20000000000 */
[-C--:B------:R-:W-:Y:S01]  /*0500*/  ISETP.GE.AND P4, PT, R4, R5.reuse, PT ;  /* 0x000000050400720c */ /* 0x080fe20003f86270 */
[----:B------:R-:W-:Y:S01]  /*0510*/  VIADD R4, R70, 0xe0 ;  /* 0x000000e046047836 */ /* 0x000fe20000000000 */
[----:B------:R1:W5:Y:S01]  /*0520*/  @!P6 LDG.E R69, desc[UR8][R2.64] ;  /* 0x000000080245e981 */ /* 0x000362000c1e1900 */
[----:B------:R-:W-:Y:S01]  /*0530*/  IMAD.MOV.U32 R66, RZ, RZ, 0x7fffffff ;  /* 0x7fffffffff427424 */ /* 0x000fe200078e00ff */
[----:B------:R-:W-:-:S02]  /*0540*/  ISETP.GE.AND P5, PT, R6, R5, PT ;  /* 0x000000050600720c */ /* 0x000fc40003fa6270 */
[-C--:B------:R-:W-:Y:S01]  /*0550*/  ISETP.GE.AND P6, PT, R4, R5.reuse, PT ;  /* 0x000000050400720c */ /* 0x080fe20003fc6270 */
[----:B------:R-:W-:Y:S01]  /*0560*/  VIADD R4, R70, 0x100 ;  /* 0x0000010046047836 */ /* 0x000fe20000000000 */
[----:B------:R1:W5:Y:S04]  /*0570*/  @!P0 LDG.E R68, desc[UR8][R2.64+0x80] ;  /* 0x0000800802448981 */ /* 0x000368000c1e1900 */
[----:B------:R-:W-:Y:S01]  /*0580*/  ISETP.GE.AND P0, PT, R4, R5, PT ;  /* 0x000000050400720c */ /* 0x000fe20003f06270 */
[----:B------:R-:W-:Y:S01]  /*0590*/  VIADD R4, R70, 0x140 ;  /* 0x0000014046047836 */ /* 0x000fe20000000000 */
[----:B------:R1:W5:Y:S01]  /*05a0*/  @!P2 LDG.E R66, desc[UR8][R2.64+0x180] ;  /* 0x000180080242a981 */ /* 0x000362000c1e1900 */
[----:B------:R-:W-:-:S03]  /*05b0*/  IMAD.MOV.U32 R65, RZ, RZ, 0x7fffffff ;  /* 0x7fffffffff417424 */ /* 0x000fc600078e00ff */
[-C--:B------:R-:W-:Y:S01]  /*05c0*/  ISETP.GE.AND P2, PT, R4, R5.reuse, PT ;  /* 0x000000050400720c */ /* 0x080fe20003f46270 */
[C---:B------:R-:W-:Y:S02]  /*05d0*/  VIADD R4, R70.reuse, 0x160 ;  /* 0x0000016046047836 */ /* 0x040fe40000000000 */
[----:B------:R-:W-:Y:S01]  /*05e0*/  IMAD.MOV.U32 R67, RZ, RZ, 0x7fffffff ;  /* 0x7fffffffff437424 */ /* 0x000fe200078e00ff */
[----:B------:R1:W5:Y:S01]  /*05f0*/  @!P3 LDG.E R65, desc[UR8][R2.64+0x200] ;  /* 0x000200080241b981 */ /* 0x000362000c1e1900 */
[----:B------:R-:W-:Y:S01]  /*0600*/  VIADD R6, R70, 0x120 ;  /* 0x0000012046067836 */ /* 0x000fe20000000000 */
[-C--:B------:R-:W-:Y:S01]  /*0610*/  ISETP.GE.AND P3, PT, R4, R5.reuse, PT ;  /* 0x000000050400720c */ /* 0x080fe20003f66270 */
[----:B------:R-:W-:Y:S02]  /*0620*/  IMAD.MOV.U32 R63, RZ, RZ, 0x7fffffff ;  /* 0x7fffffffff3f7424 */ /* 0x000fe400078e00ff */
[----:B------:R-:W-:Y:S01]  /*0630*/  VIADD R4, R70, 0x1a0 ;  /* 0x000001a046047836 */ /* 0x000fe20000000000 */
[----:B------:R1:W5:Y:S01]  /*0640*/  @!P1 LDG.E R67, desc[UR8][R2.64+0x100] ;  /* 0x0001000802439981 */ /* 0x000362000c1e1900 */
[----:B------:R-:W-:Y:S01]  /*0650*/  ISETP.GE.AND P1, PT, R6, R5, PT ;  /* 0x000000050600720c */ /* 0x000fe20003f26270 */
[----:B------:R-:W-:-:S02]  /*0660*/  IMAD.MOV.U32 R62, RZ, RZ, 0x7fffffff ;  /* 0x7fffffffff3e7424 */ /* 0x000fc400078e00ff */
[----:B------:R1:W5:Y:S01]  /*0670*/  @!P5 LDG.E R63, desc[UR8][R2.64+0x300] ;  /* 0x00030008023fd981 */ /* 0x000362000c1e1900 */
        /* <DEDUP_REMOVED lines=24> */
[----:B------:R-:W-:Y:S01]  /*0800*/  IMAD.MOV.U32 R56, RZ, RZ, 0x7fffffff ;  /* 0x7fffffffff387424 */ /* 0x000fe200078e00ff */
[-C--:B------:R-:W-:Y:S01]  /*0810*/  ISETP.GE.AND P4, PT, R4, R5.reuse, PT ;  /* 0x000000050400720c */ /* 0x080fe20003f86270 */
[C---:B------:R-:W-:Y:S01]  /*0820*/  VIADD R6, R70.reuse, 0x240 ;  /* 0x0000024046067836 */ /* 0x040fe20000000000 */
[----:B------:R1:W5:Y:S01]  /*0830*/  @!P3 LDG.E R58, desc[UR8][R2.64+0x580] ;  /* 0x00058008023ab981 */ /* 0x000362000c1e1900 */
[----:B------:R-:W-:Y:S02]  /*0840*/  VIADD R4, R70, 0x280 ;  /* 0x0000028046047836 */ /* 0x000fe40000000000 */
        /* <DEDUP_REMOVED lines=11> */
[----:B------:R-:W-:Y:S02]  /*0900*/  IMAD.MOV.U32 R53, RZ, RZ, 0x7fffffff ;  /* 0x7fffffffff357424 */ /* 0x000fe400078e00ff */
[----:B------:R-:W-:Y:S02]  /*0910*/  IMAD.MOV.U32 R52, RZ, RZ, 0x7fffffff ;  /* 0x7fffffffff347424 */ /* 0x000fe400078e00ff */
[----:B------:R-:W-:Y:S02]  /*0920*/  IMAD.MOV.U32 R51, RZ, RZ, 0x7fffffff ;  /* 0x7fffffffff337424 */ /* 0x000fe400078e00ff */
[----:B------:R-:W-:Y:S01]  /*0930*/  IMAD.MOV.U32 R50, RZ, RZ, 0x7fffffff ;  /* 0x7fffffffff327424 */ /* 0x000fe200078e00ff */
[----:B------:R1:W5:Y:S01]  /*0940*/  @!P1 LDG.E R53, desc[UR8][R2.64+0x800] ;  /* 0x0008000802359981 */ /* 0x000362000c1e1900 */
[----:B------:R-:W-:-:S02]  /*0950*/  IMAD.MOV.U32 R49, RZ, RZ, 0x7fffffff ;  /* 0x7fffffffff317424 */ /* 0x000fc400078e00ff */
        /* <DEDUP_REMOVED lines=8> */
.L_x_1091:
        /* <DEDUP_REMOVED lines=20> */
.L_x_1094:
        /* <DEDUP_REMOVED lines=21> */
.L_x_1093:
[----:B------:R-:W-:Y:S05]  /*0c70*/  BSYNC.RECONVERGENT B0 ;  /* 0x0000000000007941 */ /* 0x000fea0003800200 */
.L_x_1092:
        /* <DEDUP_REMOVED lines=19> */
.L_x_1098:
[----:B------:R-:W-:Y:S05]  /*0db0*/  BSYNC.RECONVERGENT B1 ;  /* 0x0000000000017941 */ /* 0x000fea0003800200 */
.L_x_1097:
        /* <DEDUP_REMOVED lines=14> */
.L_x_1099:
[----:B------:R-:W-:Y:S01]  /*0ea0*/  VIADD R2, R2, 0x1 ;  /* 0x0000000102027836 */ /* 0x000fe20000000000 */
[----:B------:R0:W-:Y:S04]  /*0eb0*/  STS [R0], RZ ;  /* 0x000000ff00007388 */ /* 0x0001e80000000800 */
[----:B------:R-:W-:Y:S01]  /*0ec0*/  ISETP.NE.AND P0, PT, R2, RZ, PT ;  /* 0x000000ff0200720c */ /* 0x000fe20003f05270 */
[----:B0-----:R-:W-:-:S12]  /*0ed0*/  VIADD R0, R0, 0x80 ;  /* 0x0000008000007836 */ /* 0x001fd80000000000 */
[----:B------:R-:W-:Y:S05]  /*0ee0*/  @P0 BRA `(.L_x_1099) ;  /* 0xfffffffc00ec0947 */ /* 0x000fea000383ffff */
.L_x_1096:
[----:B------:R-:W-:Y:S05]  /*0ef0*/  BSYNC.RECONVERGENT B0 ;  /* 0x0000000000007941 */ /* 0x000fea0003800200 */
.L_x_1095:
        /* <DEDUP_REMOVED lines=156> */
.L_x_1101:
[----:B------:R-:W-:Y:S05]  /*18c0*/  BSYNC.RECONVERGENT B0 ;  /* 0x0000000000007941 */ /* 0x000fea0003800200 */
.L_x_1100:
        /* <DEDUP_REMOVED lines=31> */
.L_x_1110:
[----:B------:R-:W0:Y:S01]  /*1ac0*/  LDC.64 R4, c[0x0][0x380] ;  /* 0x0000e000ff047b82 */ /* 0x000e220000000a00 */
[----:B------:R-:W-:Y:S01]  /*1ad0*/  VIADD R13, R7, 0xffffffff ;  /* 0xffffffff070d7836 */ /* 0x000fe20000000000 */
[----:B------:R-:W-:Y:S03]  /*1ae0*/  BSSY B2, `(.L_x_1107) ;  /* 0x0000008000027945 */ /* 0x000fe60003800000 */
[----:B------:R-:W-:-:S04]  /*1af0*/  IMAD R9, R13, 0x100, R35 ;  /* 0x000001000d097824 */ /* 0x000fc800078e0223 */
[----:B0-----:R-:W-:-:S07]  /*1b00*/  IMAD.WIDE R4, R9, 0x4, R4 ;  /* 0x0000000409047825 */ /* 0x001fce00078e0204 */
.L_x_1108:
[----:B------:R-:W-:Y:S05]  /*1b10*/  YIELD ;  /* 0x0000000000007946 */ /* 0x000fea0003800000 */
[----:B------:R0:W-:Y:S06]  /*1b20*/  MEMBAR.SC.CTA ;  /* 0x0000000000007992 */ /* 0x0001ec0000000000 */
[----:B0-----:R-:W2:Y:S02]  /*1b30*/  LDG.E.STRONG.SYS R8, desc[UR8][R4.64] ;  /* 0x0000000804087981 */ /* 0x001ea4000c1f5900 */
[----:B--2---:R-:W-:-:S13]  /*1b40*/  ISETP.NE.AND P0, PT, R8, RZ, PT ;  /* 0x000000ff0800720c */ /* 0x004fda0003f05270 */
[----:B------:R-:W-:Y:S05]  /*1b50*/  @!P0 BRA `(.L_x_1108) ;  /* 0xfffffffc00ec8947 */ /* 0x000fea000383ffff */
[----:B------:R-:W-:Y:S05]  /*1b60*/  BSYNC B2 ;  /* 0x0000000000027941 */ /* 0x000fea0003800000 */
.L_x_1107:
[----:B------:R-:W-:Y:S01]  /*1b70*/  BSSY.RECONVERGENT B2, `(.L_x_1109) ;  /* 0x0000006000027945 */ /* 0x000fe20003800200 */
[C---:B------:R-:W-:Y:S02]  /*1b80*/  ISETP.GT.AND P0, PT, R8.reuse, -0x1, PT ;  /* 0xffffffff0800780c */ /* 0x040fe40003f04270 */
[----:B------:R-:W-:Y:S01]  /*1b90*/  LOP3.LUT R5, R8, 0x3fffffff, RZ, 0xc0, !PT ;  /* 0x3fffffff08057812 */ /* 0x000fe200078ec0ff */
[----:B------:R-:W-:Y:S05]  /*1ba0*/  WARPSYNC.EXCLUSIVE R3 ;  /* 0x0000000003007348 */ /* 0x000fea0003a00000 */
[----:B------:R-:W-:-:S05]  /*1bb0*/  IMAD.IADD R6, R5, 0x1, R6 ;  /* 0x0000000105067824 */ /* 0x000fca00078e0206 */
[----:B------:R-:W-:-:S07]  /*1bc0*/  VOTE.ANY R3, PT, P0 ;  /* 0x0000000000037806 */ /* 0x000fce00000e0100 */
[----:B------:R-:W-:Y:S05]  /*1bd0*/  BSYNC.RECONVERGENT B2 ;  /* 0x0000000000027941 */ /* 0x000fea0003800200 */
.L_x_1109:
[----:B------:R-:W-:Y:S01]  /*1be0*/  ISETP.GT.U32.AND P1, PT, R7, 0x1, PT ;  /* 0x000000010700780c */ /* 0x000fe20003f24070 */
[----:B------:R-:W-:-:S12]  /*1bf0*/  IMAD.MOV.U32 R7, RZ, RZ, R13 ;  /* 0x000000ffff077224 */ /* 0x000fd800078e000d */
[----:B------:R-:W-:Y:S05]  /*1c00*/  @P0 BRA P1, `(.L_x_1110) ;  /* 0xfffffffc00ac0947 */ /* 0x000fea000083ffff */
[----:B------:R-:W-:Y:S05]  /*1c10*/  BSYNC B0 ;  /* 0x0000000000007941 */ /* 0x000fea0003800000 */
.L_x_1106:
[----:B------:R1:W2:Y:S02]  /*1c20*/  LDS R3, [R2+0x8a00] ;  /* 0x008a000002037984 */ /* 0x0002a40000000800 */
.L_x_1105:
[----:B------:R-:W-:Y:S02]  /*1c30*/  LOP3.LUT R5, R6, 0x80000000, RZ, 0xfc, !PT ;  /* 0x8000000006057812 */ /* 0x000fe400078efcff */
[----:B0-2---:R-:W-:-:S03]  /*1c40*/  IADD3 R3, PT, PT, R3, R6, -R0 ;  /* 0x0000000603037210 */ /* 0x005fc60007ffe800 */
[----:B------:R0:W-:Y:S04]  /*1c50*/  STG.E.STRONG.SYS desc[UR8][R36.64], R5 ;  /* 0x0000000524007986 */ /* 0x0001e8000c115908 */
[----:B------:R0:W-:Y:S02]  /*1c60*/  STS [R2+0x8a00], R3 ;  /* 0x008a000302007388 */ /* 0x0001e40000000800 */
.L_x_1104:
[----:B------:R-:W-:Y:S05]  /*1c70*/  BSYNC B1 ;  /* 0x0000000000017941 */ /* 0x000fea0003800000 */
.L_x_1103:
        /* <DEDUP_REMOVED lines=47> */
.L_x_1111:
        /* <DEDUP_REMOVED lines=74> */
.L_x_1112:
        /* <DEDUP_REMOVED lines=25> */
.L_x_1113:
        /* <DEDUP_REMOVED lines=69> */
.L_x_1114:
        /* <DEDUP_REMOVED lines=28> */
.L_x_1115:
        /* <DEDUP_REMOVED lines=74> */
.L_x_1102:
        /* <DEDUP_REMOVED lines=38> */
.L_x_1230:
        /* <DEDUP_REMOVED lines=25> */
.L_x_1116:
        /* <DEDUP_REMOVED lines=45> */
.L_x_1119:
[----:B------:R-:W-:Y:S05]  /*3710*/  BSYNC.RECONVERGENT B0 ;  /* 0x0000000000007941 */ /* 0x000fea0003800200 */
.L_x_1118:
        /* <DEDUP_REMOVED lines=36> */
.L_x_1121:
[----:B------:R-:W-:Y:S05]  /*3960*/  BSYNC.RECONVERGENT B0 ;  /* 0x0000000000007941 */ /* 0x000fea0003800200 */
.L_x_1120:
        /* <DEDUP_REMOVED lines=38> */
.L_x_1123:
[----:B------:R-:W-:Y:S05]  /*3bd0*/  BSYNC.RECONVERGENT B0 ;  /* 0x0000000000007941 */ /* 0x000fea0003800200 */
.L_x_1122:
        /* <DEDUP_REMOVED lines=38> */
.L_x_1125:
[----:B------:R-:W-:Y:S05]  /*3e40*/  BSYNC.RECONVERGENT B0 ;  /* 0x0000000000007941 */ /* 0x000fea0003800200 */
.L_x_1124:
        /* <DEDUP_REMOVED lines=38> */
.L_x_1127:
[----:B------:R-:W-:Y:S05]  /*40b0*/  BSYNC.RECONVERGENT B0 ;  /* 0x0000000000007941 */ /* 0x000fea0003800200 */
.L_x_1126:
        /* <DEDUP_REMOVED lines=38> */
.L_x_1129:
[----:B------:R-:W-:Y:S05]  /*4320*/  BSYNC.RECONVERGENT B0 ;  /* 0x0000000000007941 */ /* 0x000fea0003800200 */
.L_x_1128:
        /* <DEDUP_REMOVED lines=35> */
.L_x_1131:
[----:B------:R-:W-:Y:S05]  /*4560*/  BSYNC.RECONVERGENT B0 ;  /* 0x0000000000007941 */ /* 0x000fea0003800200 */
.L_x_1130:
        /* <DEDUP_REMOVED lines=35> */
.L_x_1133:
[----:B------:R-:W-:Y:S05]  /*47a0*/  BSYNC.RECONVERGENT B0 ;  /* 0x0000000000007941 */ /* 0x000fea0003800200 */
.L_x_1132:
        /* <DEDUP_REMOVED lines=35> */
.L_x_1135:
[----:B------:R-:W-:Y:S05]  /*49e0*/  BSYNC.RECONVERGENT B0 ;  /* 0x0000000000007941 */ /* 0x000fea0003800200 */
.L_x_1134:
        /* <DEDUP_REMOVED lines=35> */
.L_x_1137:
[----:B------:R-:W-:Y:S05]  /*4c20*/  BSYNC.RECONVERGENT B0 ;  /* 0x0000000000007941 */ /* 0x000fea0003800200 */
.L_x_1136:
        /* <DEDUP_REMOVED lines=35> */
.L_x_1139:
[----:B------:R-:W-:Y:S05]  /*4e60*/  BSYNC.RECONVERGENT B0 ;  /* 0x0000000000007941 */ /* 0x000fea0003800200 */
.L_x_1138:
        /* <DEDUP_REMOVED lines=35> */
.L_x_1141:
[----:B------:R-:W-:Y:S05]  /*50a0*/  BSYNC.RECONVERGENT B0 ;  /* 0x0000000000007941 */ /* 0x000fea0003800200 */
.L_x_1140:
        /* <DEDUP_REMOVED lines=36> */
.L_x_1143:
[----:B------:R-:W-:Y:S05]  /*52f0*/  BSYNC.RECONVERGENT B0 ;  /* 0x0000000000007941 */ /* 0x000fea0003800200 */
.L_x_1142:
        /* <DEDUP_REMOVED lines=36> */
.L_x_1145:
[----:B------:R-:W-:Y:S05]  /*5540*/  BSYNC.RECONVERGENT B0 ;  /* 0x0000000000007941 */ /* 0x000fea0003800200 */
.L_x_1144:
        /* <DEDUP_REMOVED lines=36> */
.L_x_1147:
[----:B------:R-:W-:Y:S05]  /*5790*/  BSYNC.RECONVERGENT B0 ;  /* 0x0000000000007941 */ /* 0x000fea0003800200 */
.L_x_1146:
        /* <DEDUP_REMOVED lines=36> */
.L_x_1149:
[----:B------:R-:W-:Y:S05]  /*59e0*/  BSYNC.RECONVERGENT B0 ;  /* 0x0000000000007941 */ /* 0x000fea0003800200 */
.L_x_1148:
        /* <DEDUP_REMOVED lines=36> */
.L_x_1151:
[----:B------:R-:W-:Y:S05]  /*5c30*/  BSYNC.RECONVERGENT B0 ;  /* 0x0000000000007941 */ /* 0x000fea0003800200 */
.L_x_1150:
        /* <DEDUP_REMOVED lines=36> */
.L_x_1153:
[----:B------:R-:W-:Y:S05]  /*5e80*/  BSYNC.RECONVERGENT B0 ;  /* 0x0000000000007941 */ /* 0x000fea0003800200 */
.L_x_1152:
        /* <DEDUP_REMOVED lines=39> */
.L_x_1155:
[----:B------:R-:W-:Y:S05]  /*6100*/  BSYNC.RECONVERGENT B0 ;  /* 0x0000000000007941 */ /* 0x000fea0003800200 */
.L_x_1154:
        /* <DEDUP_REMOVED lines=39> */
.L_x_1157:
[----:B------:R-:W-:Y:S05]  /*6380*/  BSYNC.RECONVERGENT B0 ;  /* 0x0000000000007941 */ /* 0x000fea0003800200 */
.L_x_1156:
        /* <DEDUP_REMOVED lines=39> */
.L_x_1159:
[----:B------:R-:W-:Y:S05]  /*6600*/  BSYNC.RECONVERGENT B0 ;  /* 0x0000000000007941 */ /* 0x000fea0003800200 */
.L_x_1158:
        /* <DEDUP_REMOVED lines=39> */
.L_x_1161:
[----:B------:R-:W-:Y:S05]  /*6880*/  BSYNC.RECONVERGENT B0 ;  /* 0x0000000000007941 */ /* 0x000fea0003800200 */
.L_x_1160:
        /* <DEDUP_REMOVED lines=36> */
.L_x_1163:
[----:B------:R-:W-:Y:S05]  /*6ad0*/  BSYNC.RECONVERGENT B0 ;  /* 0x0000000000007941 */ /* 0x000fea0003800200 */
.L_x_1162:
        /* <DEDUP_REMOVED lines=35> */
.L_x_1165:
[----:B------:R-:W-:Y:S05]  /*6d10*/  BSYNC.RECONVERGENT B0 ;  /* 0x0000000000007941 */ /* 0x000fea0003800200 */
.L_x_1164:
        /* <DEDUP_REMOVED lines=69> */
.L_x_1173:
[----:B------:R-:W0:Y:S01]  /*7170*/  LDC.64 R4, c[0x0][0x380] ;  /* 0x0000e000ff047b82 */ /* 0x000e220000000a00 */
[----:B------:R-:W-:Y:S01]  /*7180*/  VIADD R15, R8, 0xffffffff ;  /* 0xffffffff080f7836 */ /* 0x000fe20000000000 */
[----:B------:R-:W-:Y:S03]  /*7190*/  BSSY B2, `(.L_x_1170) ;  /* 0x0000008000027945 */ /* 0x000fe60003800000 */
[----:B------:R-:W-:-:S04]  /*71a0*/  IMAD R9, R15, 0x100, R35 ;  /* 0x000001000f097824 */ /* 0x000fc800078e0223 */
[----:B0-----:R-:W-:-:S07]  /*71b0*/  IMAD.WIDE R4, R9, 0x4, R4 ;  /* 0x0000000409047825 */ /* 0x001fce00078e0204 */
.L_x_1171:
[----:B------:R-:W-:Y:S05]  /*71c0*/  YIELD ;  /* 0x0000000000007946 */ /* 0x000fea0003800000 */
[----:B------:R0:W-:Y:S06]  /*71d0*/  MEMBAR.SC.CTA ;  /* 0x0000000000007992 */ /* 0x0001ec0000000000 */
[----:B0-----:R-:W2:Y:S02]  /*71e0*/  LDG.E.STRONG.SYS R9, desc[UR8][R4.64] ;  /* 0x0000000804097981 */ /* 0x001ea4000c1f5900 */
[----:B--2---:R-:W-:-:S13]  /*71f0*/  ISETP.NE.AND P0, PT, R9, RZ, PT ;  /* 0x000000ff0900720c */ /* 0x004fda0003f05270 */
[----:B------:R-:W-:Y:S05]  /*7200*/  @!P0 BRA `(.L_x_1171) ;  /* 0xfffffffc00ec8947 */ /* 0x000fea000383ffff */
[----:B------:R-:W-:Y:S05]  /*7210*/  BSYNC B2 ;  /* 0x0000000000027941 */ /* 0x000fea0003800000 */
.L_x_1170:
[----:B------:R-:W-:Y:S01]  /*7220*/  BSSY.RECONVERGENT B2, `(.L_x_1172) ;  /* 0x0000006000027945 */ /* 0x000fe20003800200 */
[C---:B------:R-:W-:Y:S02]  /*7230*/  ISETP.GT.AND P0, PT, R9.reuse, -0x1, PT ;  /* 0xffffffff0900780c */ /* 0x040fe40003f04270 */
[----:B------:R-:W-:Y:S01]  /*7240*/  LOP3.LUT R9, R9, 0x3fffffff, RZ, 0xc0, !PT ;  /* 0x3fffffff09097812 */ /* 0x000fe200078ec0ff */
[----:B------:R-:W-:Y:S05]  /*7250*/  WARPSYNC.EXCLUSIVE R7 ;  /* 0x0000000007007348 */ /* 0x000fea0003a00000 */
[----:B------:R-:W-:-:S05]  /*7260*/  IMAD.IADD R6, R9, 0x1, R6 ;  /* 0x0000000109067824 */ /* 0x000fca00078e0206 */
[----:B------:R-:W-:-:S07]  /*7270*/  VOTE.ANY R7, PT, P0 ;  /* 0x0000000000077806 */ /* 0x000fce00000e0100 */
[----:B------:R-:W-:Y:S05]  /*7280*/  BSYNC.RECONVERGENT B2 ;  /* 0x0000000000027941 */ /* 0x000fea0003800200 */
.L_x_1172:
[----:B------:R-:W-:Y:S01]  /*7290*/  ISETP.GT.U32.AND P1, PT, R8, 0x1, PT ;  /* 0x000000010800780c */ /* 0x000fe20003f24070 */
[----:B------:R-:W-:-:S12]  /*72a0*/  IMAD.MOV.U32 R8, RZ, RZ, R15 ;  /* 0x000000ffff087224 */ /* 0x000fd800078e000f */
[----:B------:R-:W-:Y:S05]  /*72b0*/  @P0 BRA P1, `(.L_x_1173) ;  /* 0xfffffffc00ac0947 */ /* 0x000fea000083ffff */
[----:B------:R-:W-:Y:S05]  /*72c0*/  BSYNC B0 ;  /* 0x0000000000007941 */ /* 0x000fea0003800000 */
.L_x_1169:
[----:B------:R1:W2:Y:S02]  /*72d0*/  LDS R7, [R2+0x8a00] ;  /* 0x008a000002077984 */ /* 0x0002a40000000800 */
.L_x_1168:
[----:B------:R-:W3:Y:S01]  /*72e0*/  LDC.64 R4, c[0x0][0x380] ;  /* 0x0000e000ff047b82 */ /* 0x000ee20000000a00 */
[----:B------:R-:W-:Y:S01]  /*72f0*/  IMAD R15, R75, 0x100, R35 ;  /* 0x000001004b0f7824 */ /* 0x000fe200078e0223 */
[----:B--2---:R-:W-:Y:S02]  /*7300*/  IADD3 R9, PT, PT, R7, R6, -R0 ;  /* 0x0000000607097210 */ /* 0x004fe40007ffe800 */
[----:B0-----:R-:W-:-:S03]  /*7310*/  LOP3.LUT R7, R6, 0x80000000, RZ, 0xfc, !PT ;  /* 0x8000000006077812 */ /* 0x001fc600078efcff */
[----:B------:R0:W-:Y:S01]  /*7320*/  STS [R2+0x8a00], R9 ;  /* 0x008a000902007388 */ /* 0x0001e20000000800 */
[----:B---3--:R-:W-:-:S05]  /*7330*/  IMAD.WIDE R4, R15, 0x4, R4 ;  /* 0x000000040f047825 */ /* 0x008fca00078e0204 */
[----:B------:R0:W-:Y:S02]  /*7340*/  STG.E.STRONG.SYS desc[UR8][R4.64], R7 ;  /* 0x0000000704007986 */ /* 0x0001e4000c115908 */
.L_x_1167:
[----:B------:R-:W-:Y:S05]  /*7350*/  BSYNC B1 ;  /* 0x0000000000017941 */ /* 0x000fea0003800000 */
.L_x_1166:
        /* <DEDUP_REMOVED lines=247> */
.L_x_1174:
        /* <DEDUP_REMOVED lines=19> */
.L_x_1177:
[----:B------:R-:W-:Y:S05]  /*8400*/  BSYNC.RECONVERGENT B0 ;  /* 0x0000000000007941 */ /* 0x000fea0003800200 */
.L_x_1176:
        /* <DEDUP_REMOVED lines=14> */
.L_x_1179:
[----:B------:R-:W-:Y:S05]  /*84f0*/  BSYNC.RECONVERGENT B0 ;  /* 0x0000000000007941 */ /* 0x000fea0003800200 */
.L_x_1178:
        /* <DEDUP_REMOVED lines=26> */
.L_x_1181:
[----:B------:R-:W-:Y:S05]  /*86a0*/  BSYNC.RECONVERGENT B0 ;  /* 0x0000000000007941 */ /* 0x000fea0003800200 */
.L_x_1180:
        /* <DEDUP_REMOVED lines=14> */
.L_x_1183:
[----:B------:R-:W-:Y:S05]  /*8790*/  BSYNC.RECONVERGENT B0 ;  /* 0x0000000000007941 */ /* 0x000fea0003800200 */
.L_x_1182:
        /* <DEDUP_REMOVED lines=14> */
.L_x_1185:
[----:B------:R-:W-:Y:S05]  /*8880*/  BSYNC.RECONVERGENT B0 ;  /* 0x0000000000007941 */ /* 0x000fea0003800200 */
.L_x_1184:
        /* <DEDUP_REMOVED lines=14> */
.L_x_1187:
[----:B------:R-:W-:Y:S05]  /*8970*/  BSYNC.RECONVERGENT B0 ;  /* 0x0000000000007941 */ /* 0x000fea0003800200 */
.L_x_1186:
        /* <DEDUP_REMOVED lines=14> */
.L_x_1189:
[----:B------:R-:W-:Y:S05]  /*8a60*/  BSYNC.RECONVERGENT B0 ;  /* 0x0000000000007941 */ /* 0x000fea0003800200 */
.L_x_1188:
        /* <DEDUP_REMOVED lines=15> */
.L_x_1191:
[----:B------:R-:W-:Y:S05]  /*8b60*/  BSYNC.RECONVERGENT B0 ;  /* 0x0000000000007941 */ /* 0x000fea0003800200 */
.L_x_1190:
        /* <DEDUP_REMOVED lines=15> */
.L_x_1193:
[----:B------:R-:W-:Y:S05]  /*8c60*/  BSYNC.RECONVERGENT B0 ;  /* 0x0000000000007941 */ /* 0x000fea0003800200 */
.L_x_1192:
        /* <DEDUP_REMOVED lines=26> */
.L_x_1195:
[----:B------:R-:W-:Y:S05]  /*8e10*/  BSYNC.RECONVERGENT B0 ;  /* 0x0000000000007941 */ /* 0x000fea0003800200 */
.L_x_1194:
        /* <DEDUP_REMOVED lines=14> */
.L_x_1197:
[----:B------:R-:W-:Y:S05]  /*8f00*/  BSYNC.RECONVERGENT B0 ;  /* 0x0000000000007941 */ /* 0x000fea0003800200 */
.L_x_1196:
        /* <DEDUP_REMOVED lines=14> */
.L_x_1199:
[----:B------:R-:W-:Y:S05]  /*8ff0*/  BSYNC.RECONVERGENT B0 ;  /* 0x0000000000007941 */ /* 0x000fea0003800200 */
.L_x_1198:
        /* <DEDUP_REMOVED lines=14> */
.L_x_1201:
[----:B------:R-:W-:Y:S05]  /*90e0*/  BSYNC.RECONVERGENT B0 ;  /* 0x0000000000007941 */ /* 0x000fea0003800200 */
.L_x_1200:
        /* <DEDUP_REMOVED lines=14> */
.L_x_1203:
[----:B------:R-:W-:Y:S05]  /*91d0*/  BSYNC.RECONVERGENT B0 ;  /* 0x0000000000007941 */ /* 0x000fea0003800200 */
.L_x_1202:
        /* <DEDUP_REMOVED lines=15> */
.L_x_1205:
[----:B------:R-:W-:Y:S05]  /*92d0*/  BSYNC.RECONVERGENT B0 ;  /* 0x0000000000007941 */ /* 0x000fea0003800200 */
.L_x_1204:
        /* <DEDUP_REMOVED lines=15> */
.L_x_1207:
[----:B------:R-:W-:Y:S05]  /*93d0*/  BSYNC.RECONVERGENT B0 ;  /* 0x0000000000007941 */ /* 0x000fea0003800200 */
.L_x_1206:
        /* <DEDUP_REMOVED lines=26> */
.L_x_1209:
[----:B------:R-:W-:Y:S05]  /*9580*/  BSYNC.RECONVERGENT B0 ;  /* 0x0000000000007941 */ /* 0x000fea0003800200 */
.L_x_1208:
        /* <DEDUP_REMOVED lines=14> */
.L_x_1211:
[----:B------:R-:W-:Y:S05]  /*9670*/  BSYNC.RECONVERGENT B0 ;  /* 0x0000000000007941 */ /* 0x000fea0003800200 */
.L_x_1210:
        /* <DEDUP_REMOVED lines=14> */
.L_x_1213:
[----:B------:R-:W-:Y:S05]  /*9760*/  BSYNC.RECONVERGENT B0 ;  /* 0x0000000000007941 */ /* 0x000fea0003800200 */
.L_x_1212:
        /* <DEDUP_REMOVED lines=14> */
.L_x_1215:
[----:B------:R-:W-:Y:S05]  /*9850*/  BSYNC.RECONVERGENT B0 ;  /* 0x0000000000007941 */ /* 0x000fea0003800200 */
.L_x_1214:
        /* <DEDUP_REMOVED lines=14> */
.L_x_1217:
[----:B------:R-:W-:Y:S05]  /*9940*/  BSYNC.RECONVERGENT B0 ;  /* 0x0000000000007941 */ /* 0x000fea0003800200 */
.L_x_1216:
        /* <DEDUP_REMOVED lines=14> */
.L_x_1219:
[----:B------:R-:W-:Y:S05]  /*9a30*/  BSYNC.RECONVERGENT B0 ;  /* 0x0000000000007941 */ /* 0x000fea0003800200 */
.L_x_1218:
        /* <DEDUP_REMOVED lines=14> */
.L_x_1221:
[----:B------:R-:W-:Y:S05]  /*9b20*/  BSYNC.RECONVERGENT B0 ;  /* 0x0000000000007941 */ /* 0x000fea0003800200 */
.L_x_1220:
[----:B------:R-:W-:Y:S01]  /*9b30*/  NOP ;  /* 0x0000000000007918 */ /* 0x000fe20000000000 */
.L_x_1175:
        /* <DEDUP_REMOVED lines=96> */
.L_x_1222:
        /* <DEDUP_REMOVED lines=69> */
.L_x_1223:
        /* <DEDUP_REMOVED lines=219> */
.L_x_1224:
        /* <DEDUP_REMOVED lines=212> */
.L_x_1117:
[----:B------:R-:W-:Y:S02]  /*c080*/  IMAD.MOV.U32 R62, RZ, RZ, RZ ;  /* 0x000000ffff3e7224 */ /* 0x000fe400078e00ff */
[----:B------:R-:W-:Y:S02]  /*c090*/  IMAD.MOV.U32 R68, RZ, RZ, R57 ;  /* 0x000000ffff447224 */ /* 0x000fe400078e0039 */
[----:B------:R-:W-:Y:S02]  /*c0a0*/  IMAD.MOV.U32 R76, RZ, RZ, 0x1 ;  /* 0x00000001ff4c7424 */ /* 0x000fe400078e00ff */
[----:B------:R-:W-:-:S07]  /*c0b0*/  IMAD.MOV.U32 R63, RZ, RZ, -0x1 ;  /* 0xffffffffff3f7424 */ /* 0x000fce00078e00ff */
[----:B------:R-:W-:Y:S05]  /*c0c0*/  WARPSYNC.COLLECTIVE R63, `(.L_x_1225) ;  /* 0x000000003f087348 */ /* 0x000fea0003c00000 */
[----:B------:R0:W1:Y:S02]  /*c0d0*/  SHFL.UP P0, R62, R68, R76, R62 ;  /* 0x0400004c443e7389 */ /* 0x000064000000003e */
[----:B01----:R-:W-:Y:S05]  /*c0e0*/  ENDCOLLECTIVE ;  /* 0x000000000000791b */ /* 0x003fea0003800000 */
.L_x_1225:
        /* <DEDUP_REMOVED lines=8> */
.L_x_1226:
        /* <DEDUP_REMOVED lines=8> */
.L_x_1227:
        /* <DEDUP_REMOVED lines=8> */
.L_x_1228:
        /* <DEDUP_REMOVED lines=8> */
.L_x_1229:
[----:B------:R-:W-:Y:S05]  /*c2f0*/  BRA `(.L_x_1230) ;  /* 0xffffff6c00ec7947 */ /* 0x000fea000383ffff */
.L_x_1231:
        /* <DEDUP_REMOVED lines=16> */
.L_x_1349:


//--------------------- .text._ZN3cub18CUB_300001_SM_10006detail10radix_sort33DeviceRadixSortExclusiveSumKernelINS1_5radix10policy_hubIiijE10Policy1000EjEEvPT0_ --------------------------
	.section	.text._ZN3cub18CUB_300001_SM_10006detail10radix_sort33DeviceRadixSortExclusiveSumKernelINS1_5radix10policy_hubIiijE10Policy1000EjEEvPT0_,"ax",@progbits
	.align	128
        .global         _ZN3cub18CUB_300001_SM_10006detail10radix_sort33DeviceRadixSortExclusiveSumKernelINS1_5radix10policy_hubIiijE10Policy1000EjEEvPT0_
        .type           _ZN3cub18CUB_300001_SM_10006detail10radix_sort33DeviceRadixSortExclusiveSumKernelINS1_5radix10policy_hubIiijE10Policy1000EjEEvPT0_,@function
        .size           _ZN3cub18CUB_300001_SM_10006detail10radix_sort33DeviceRadixSortExclusiveSumKernelINS1_5radix10policy_hubIiijE10Policy1000EjEEvPT0_,(.L_x_1350 - _ZN3cub18CUB_300001_SM_10006detail10radix_sort33DeviceRadixSortExclusiveSumKernelINS1_5radix10policy_hubIiijE10Policy1000EjEEvPT0_)
        .other          _ZN3cub18CUB_300001_SM_10006detail10radix_sort33DeviceRadixSortExclusiveSumKernelINS1_5radix10policy_hubIiijE10Policy1000EjEEvPT0_,@"STO_CUDA_ENTRY STV_DEFAULT"
_ZN3cub18CUB_300001_SM_10006detail10radix_sort33DeviceRadixSortExclusiveSumKernelINS1_5radix10policy_hubIiijE10Policy1000EjEEvPT0_:
.text._ZN3cub18CUB_300001_SM_10006detail10radix_sort33DeviceRadixSortExclusiveSumKernelINS1_5radix10policy_hubIiijE10Policy1000EjEEvPT0_:
        /* <DEDUP_REMOVED lines=42> */
.L_x_1239:
        /* <DEDUP_REMOVED lines=17> */
.L_x_1232:
[----:B------:R-:W-:Y:S05]  /*03b0*/  WARPSYNC.ALL ;  /* 0x0000000000007948 */ /* 0x000fea0003800000 */
[----:B------:R-:W-:Y:S06]  /*03c0*/  BAR.SYNC.DEFER_BLOCKING 0x0 ;  /* 0x0000000000007b1d */ /* 0x000fec0000010000 */
[----:B------:R-:W-:Y:S05]  /*03d0*/  @P1 EXIT ;  /* 0x000000000000194d */ /* 0x000fea0003800000 */
[----:B-1----:R-:W1:Y:S04]  /*03e0*/  LDS R5, [R0+0x10] ;  /* 0x0000100000057984 */ /* 0x002e680000000800 */
[----:B-1----:R-:W-:Y:S01]  /*03f0*/  STG.E desc[UR4][R2.64], R5 ;  /* 0x0000000502007986 */ /* 0x002fe2000c101904 */
[----:B------:R-:W-:Y:S05]  /*0400*/  EXIT ;  /* 0x000000000000794d */ /* 0x000fea0003800000 */
.L_x_1233:
[----:B------:R-:W-:Y:S02]  /*0410*/  HFMA2 R20, -RZ, RZ, 0, 5.9604644775390625e-08 ;  /* 0x00000001ff147431 */ /* 0x000fe400000001ff */
[----:B------:R-:W-:Y:S01]  /*0420*/  IMAD.MOV.U32 R19, RZ, RZ, R12 ;  /* 0x000000ffff137224 */ /* 0x000fe200078e000c */
[----:B------:R-:W-:Y:S01]  /*0430*/  MOV R18, 0xffffffff ;  /* 0xffffffff00127802 */ /* 0x000fe20000000f00 */
[----:B------:R-:W-:-:S07]  /*0440*/  IMAD.MOV.U32 R21, RZ, RZ, RZ ;  /* 0x000000ffff157224 */ /* 0x000fce00078e00ff */
[----:B------:R-:W-:Y:S05]  /*0450*/  WARPSYNC.COLLECTIVE R18, `(.L_x_1234) ;  /* 0x0000000012087348 */ /* 0x000fea0003c00000 */
[----:B------:R0:W1:Y:S02]  /*0460*/  SHFL.UP P0, R17, R19, R20, R21 ;  /* 0x0400001413117389 */ /* 0x0000640000000015 */
[----:B01----:R-:W-:Y:S05]  /*0470*/  ENDCOLLECTIVE ;  /* 0x000000000000791b */ /* 0x003fea0003800000 */
.L_x_1234:
[----:B------:R-:W-:Y:S02]  /*0480*/  HFMA2 R20, -RZ, RZ, 0, 1.1920928955078125e-07 ;  /* 0x00000002ff147431 */ /* 0x000fe400000001ff */
[----:B------:R-:W-:-:S05]  /*0490*/  IMAD.MOV.U32 R13, RZ, RZ, R17 ;  /* 0x000000ffff0d7224 */ /* 0x000fca00078e0011 */
[----:B------:R-:W-:-:S05]  /*04a0*/  @P0 IADD3 R13, PT, PT, R12, R13, RZ ;  /* 0x0000000d0c0d0210 */ /* 0x000fca0007ffe0ff */
[----:B------:R-:W-:-:S07]  /*04b0*/  IMAD.MOV.U32 R19, RZ, RZ, R13 ;  /* 0x000000ffff137224 */ /* 0x000fce00078e000d */
[----:B------:R-:W-:Y:S05]  /*04c0*/  WARPSYNC.COLLECTIVE R18, `(.L_x_1235) ;  /* 0x0000000012087348 */ /* 0x000fea0003c00000 */
[----:B------:R0:W1:Y:S02]  /*04d0*/  SHFL.UP P0, R17, R19, R20, R21 ;  /* 0x0400001413117389 */ /* 0x0000640000000015 */
[----:B01----:R-:W-:Y:S05]  /*04e0*/  ENDCOLLECTIVE ;  /* 0x000000000000791b */ /* 0x003fea0003800000 */
.L_x_1235:
[----:B------:R-:W-:Y:S01]  /*04f0*/  MOV R20, 0x4 ;  /* 0x0000000400147802 */ /* 0x000fe20000000f00 */
[----:B------:R-:W-:-:S05]  /*0500*/  IMAD.MOV.U32 R14, RZ, RZ, R17 ;  /* 0x000000ffff0e7224 */ /* 0x000fca00078e0011 */
[----:B------:R-:W-:-:S05]  /*0510*/  @P0 IADD3 R14, PT, PT, R13, R14, RZ ;  /* 0x0000000e0d0e0210 */ /* 0x000fca0007ffe0ff */
[----:B------:R-:W-:-:S07]  /*0520*/  IMAD.MOV.U32 R19, RZ, RZ, R14 ;  /* 0x000000ffff137224 */ /* 0x000fce00078e000e */
[----:B------:R-:W-:Y:S05]  /*0530*/  WARPSYNC.COLLECTIVE R18, `(.L_x_1236) ;  /* 0x0000000012087348 */ /* 0x000fea0003c00000 */
[----:B------:R0:W1:Y:S02]  /*0540*/  SHFL.UP P0, R17, R19, R20, R21 ;  /* 0x0400001413117389 */ /* 0x0000640000000015 */
[----:B01----:R-:W-:Y:S05]  /*0550*/  ENDCOLLECTIVE ;  /* 0x000000000000791b */ /* 0x003fea0003800000 */
.L_x_1236:
[----:B------:R-:W-:Y:S02]  /*0560*/  HFMA2 R20, -RZ, RZ, 0, 4.76837158203125e-07 ;  /* 0x00000008ff147431 */ /* 0x000fe400000001ff */
[----:B------:R-:W-:-:S05]  /*0570*/  IMAD.MOV.U32 R15, RZ, RZ, R17 ;  /* 0x000000ffff0f7224 */ /* 0x000fca00078e0011 */
[----:B------:R-:W-:-:S05]  /*0580*/  @P0 IADD3 R15, PT, PT, R14, R15, RZ ;  /* 0x0000000f0e0f0210 */ /* 0x000fca0007ffe0ff */
[----:B------:R-:W-:-:S07]  /*0590*/  IMAD.MOV.U32 R19, RZ, RZ, R15 ;  /* 0x000000ffff137224 */ /* 0x000fce00078e000f */
[----:B------:R-:W-:Y:S05]  /*05a0*/  WARPSYNC.COLLECTIVE R18, `(.L_x_1237) ;  /* 0x0000000012087348 */ /* 0x000fea0003c00000 */
[----:B------:R0:W1:Y:S02]  /*05b0*/  SHFL.UP P0, R17, R19, R20, R21 ;  /* 0x0400001413117389 */ /* 0x0000640000000015 */
[----:B01----:R-:W-:Y:S05]  /*05c0*/  ENDCOLLECTIVE ;  /* 0x000000000000791b */ /* 0x003fea0003800000 */
.L_x_1237:
[----:B------:R-:W-:Y:S01]  /*05d0*/  MOV R20, 0x10 ;  /* 0x0000001000147802 */ /* 0x000fe20000000f00 */
[----:B------:R-:W-:-:S05]  /*05e0*/  IMAD.MOV.U32 R16, RZ, RZ, R17 ;  /* 0x000000ffff107224 */ /* 0x000fca00078e0011 */
[----:B------:R-:W-:-:S05]  /*05f0*/  @P0 IADD3 R16, PT, PT, R15, R16, RZ ;  /* 0x000000100f100210 */ /* 0x000fca0007ffe0ff */
[----:B------:R-:W-:-:S07]  /*0600*/  IMAD.MOV.U32 R19, RZ, RZ, R16 ;  /* 0x000000ffff137224 */ /* 0x000fce00078e0010 */
[----:B------:R-:W-:Y:S05]  /*0610*/  WARPSYNC.COLLECTIVE R18, `(.L_x_1238) ;  /* 0x0000000012087348 */ /* 0x000fea0003c00000 */
[----:B------:R0:W1:Y:S02]  /*0620*/  SHFL.UP P0, R17, R19, R20, R21 ;  /* 0x0400001413117389 */ /* 0x0000640000000015 */
[----:B01----:R-:W-:Y:S05]  /*0630*/  ENDCOLLECTIVE ;  /* 0x000000000000791b */ /* 0x003fea0003800000 */
.L_x_1238:
[----:B------:R-:W-:Y:S05]  /*0640*/  BRA `(.L_x_1239) ;  /* 0xfffffffc00147947 */ /* 0x000fea000383ffff */
.L_x_1240:
        /* <DEDUP_REMOVED lines=11> */
.L_x_1350:


//--------------------- .text._ZN3cub18CUB_300001_SM_10006detail10radix_sort30DeviceRadixSortHistogramKernelINS1_5radix10policy_hubIiijE10Policy1000ELNS0_9SortOrderE0EijNS1_21identity_decomposer_tEEEvPT2_PKT1_SA_iiT3_ --------------------------
	.section	.text._ZN3cub18CUB_300001_SM_10006detail10radix_sort30DeviceRadixSortHistogramKernelINS1_5radix10policy_hubIiijE10Policy1000ELNS0_9SortOrderE0EijNS1_21identity_decomposer_tEEEvPT2_PKT1_SA_iiT3_,"ax",@progbits
	.align	128
        .global         _ZN3cub18CUB_300001_SM_10006detail10radix_sort30DeviceRadixSortHistogramKernelINS1_5radix10policy_hubIiijE10Policy1000ELNS0_9SortOrderE0EijNS1_21identity_decomposer_tEEEvPT2_PKT1_SA_iiT3_
        .type           _ZN3cub18CUB_300001_SM_10006detail10radix_sort30DeviceRadixSortHistogramKernelINS1_5radix10policy_hubIiijE10Policy1000ELNS0_9SortOrderE0EijNS1_21identity_decomposer_tEEEvPT2_PKT1_SA_iiT3_,@function
        .size           _ZN3cub18CUB_300001_SM_10006detail10radix_sort30DeviceRadixSortHistogramKernelINS1_5radix10policy_hubIiijE10Policy1000ELNS0_9SortOrderE0EijNS1_21identity_decomposer_tEEEvPT2_PKT1_SA_iiT3_,(.L_x_1351 - _ZN3cub18CUB_300001_SM_10006detail10radix_sort30DeviceRadixSortHistogramKernelINS1_5radix10policy_hubIiijE10Policy1000ELNS0_9SortOrderE0EijNS1_21identity_decomposer_tEEEvPT2_PKT1_SA_iiT3_)
        .other          _ZN3cub18CUB_300001_SM_10006detail10radix_sort30DeviceRadixSortHistogramKernelINS1_5radix10policy_hubIiijE10Policy1000ELNS0_9SortOrderE0EijNS1_21identity_decomposer_tEEEvPT2_PKT1_SA_iiT3_,@"STO_CUDA_ENTRY STV_DEFAULT"
_ZN3cub18CUB_300001_SM_10006detail10radix_sort30DeviceRadixSortHistogramKernelINS1_5radix10policy_hubIiijE10Policy1000ELNS0_9SortOrderE0EijNS1_21identity_decomposer_tEEEvPT2_PKT1_SA_iiT3_:
.text._ZN3cub18CUB_300001_SM_10006detail10radix_sort30DeviceRadixSortHistogramKernelINS1_5radix10policy_hubIiijE10Policy1000ELNS0_9SortOrderE0EijNS1_21identity_decomposer_tEEEvPT2_PKT1_SA_iiT3_:
        /* <DEDUP_REMOVED lines=25> */
.L_x_1324:
        /* <DEDUP_REMOVED lines=19> */
.L_x_1244:
        /* <DEDUP_REMOVED lines=21> */
.L_x_1243:
        /* <DEDUP_REMOVED lines=18> */
.L_x_1246:
        /* <DEDUP_REMOVED lines=17> */
.L_x_1245:
[----:B------:R-:W-:-:S13]  /*0640*/  ISETP.GT.U32.AND P2, PT, R0, 0x7f, PT ;  /* 0x0000007f0000780c */ /* 0x000fda0003f44070 */
[----:B------:R-:W-:Y:S05]  /*0650*/  @P2 BRA `(.L_x_1242) ;  /* 0x0000000000dc2947 */ /* 0x000fea0003800000 */
[----:B--2---:R-:W-:Y:S01]  /*0660*/  IMAD.MOV.U32 R9, RZ, RZ, RZ ;  /* 0x000000ffff097224 */ /* 0x004fe200078e00ff */
[----:B------:R-:W-:Y:S06]  /*0670*/  @!P0 BRA `(.L_x_1247) ;  /* 0x0000000000588947 */ /* 0x000fec0003800000 */
[----:B------:R-:W-:-:S07]  /*0680*/  IMAD.MOV.U32 R9, RZ, RZ, RZ ;  /* 0x000000ffff097224 */ /* 0x000fce00078e00ff */
.L_x_1248:
        /* <DEDUP_REMOVED lines=21> */
.L_x_1247:
        /* <DEDUP_REMOVED lines=14> */
.L_x_1249:
        /* <DEDUP_REMOVED lines=17> */
.L_x_1242:
[----:B------:R-:W-:Y:S05]  /*09d0*/  BSYNC.RECONVERGENT B0 ;  /* 0x0000000000007941 */ /* 0x000fea0003800200 */
.L_x_1241:
        /* <DEDUP_REMOVED lines=9> */
.L_x_1255:
        /* <DEDUP_REMOVED lines=27> */
.L_x_1251:
        /* <DEDUP_REMOVED lines=8> */
[----:B------:R-:W-:Y:S01]  /*0ca0*/  IMAD.MOV.U32 R22, RZ, RZ, 0x7fffffff ;  /* 0x7fffffffff167424 */ /* 0x000fe200078e00ff */
[----:B------:R-:W-:Y:S01]  /*0cb0*/  ISETP.GE.AND P4, PT, R13, UR5, PT ;  /* 0x000000050d007c0c */ /* 0x000fe2000bf86270 */
[----:B------:R-:W-:-:S02]  /*0cc0*/  VIADD R12, R0, 0x200 ;  /* 0x00000200000c7836 */ /* 0x000fc40000000000 */
[----:B------:R-:W-:Y:S02]  /*0cd0*/  VIADD R13, R0, 0x280 ;  /* 0x00000280000d7836 */ /* 0x000fe40000000000 */
[----:B------:R-:W-:Y:S01]  /*0ce0*/  IMAD.MOV.U32 R21, RZ, RZ, 0x7fffffff ;  /* 0x7fffffffff157424 */ /* 0x000fe200078e00ff */
[----:B------:R-:W-:Y:S01]  /*0cf0*/  ISETP.GE.AND P5, PT, R12, UR5, PT ;  /* 0x000000050c007c0c */ /* 0x000fe2000bfa6270 */
[----:B------:R-:W-:Y:S01]  /*0d00*/  IMAD.MOV.U32 R20, RZ, RZ, 0x7fffffff ;  /* 0x7fffffffff147424 */ /* 0x000fe200078e00ff */
[----:B------:R-:W-:Y:S01]  /*0d10*/  ISETP.GE.AND P0, PT, R13, UR5, PT ;  /* 0x000000050d007c0c */ /* 0x000fe2000bf06270 */
[----:B------:R-:W-:Y:S02]  /*0d20*/  IMAD.MOV.U32 R19, RZ, RZ, 0x7fffffff ;  /* 0x7fffffffff137424 */ /* 0x000fe400078e00ff */
[----:B0-----:R-:W-:-:S04]  /*0d30*/  IMAD.WIDE.U32 R10, R9, 0x4, R10 ;  /* 0x00000004090a7825 */ /* 0x001fc800078e000a */
[C---:B------:R-:W-:Y:S01]  /*0d40*/  VIADD R9, R0.reuse, 0x380 ;  /* 0x0000038000097836 */ /* 0x040fe20000000000 */
[----:B------:R1:W5:Y:S01]  /*0d50*/  @!P1 LDG.E R22, desc[UR12][R10.64] ;  /* 0x0000000c0a169981 */ /* 0x000362000c1e1900 */
[----:B------:R-:W-:-:S03]  /*0d60*/  VIADD R12, R0, 0x480 ;  /* 0x00000480000c7836 */ /* 0x000fc60000000000 */
[----:B------:R-:W-:Y:S01]  /*0d70*/  ISETP.GE.AND P1, PT, R9, UR5, PT ;  /* 0x0000000509007c0c */ /* 0x000fe2000bf26270 */
[----:B------:R1:W5:Y:S01]  /*0d80*/  @!P2 LDG.E R21, desc[UR12][R10.64+0x200] ;  /* 0x0002000c0a15a981 */ /* 0x000362000c1e1900 */
[----:B------:R-:W-:Y:S01]  /*0d90*/  LOP3.LUT R9, R0, 0x400, RZ, 0xfc, !PT ;  /* 0x0000040000097812 */ /* 0x000fe200078efcff */
[----:B------:R-:W-:Y:S01]  /*0da0*/  IMAD.MOV.U32 R18, RZ, RZ, 0x7fffffff ;  /* 0x7fffffffff127424 */ /* 0x000fe200078e00ff */
[----:B------:R-:W-:Y:S01]  /*0db0*/  ISETP.GE.AND P2, PT, R2, UR5, PT ;  /* 0x0000000502007c0c */ /* 0x000fe2000bf46270 */
        /* <DEDUP_REMOVED lines=37> */
.L_x_1252:
        /* <DEDUP_REMOVED lines=25> */
.L_x_1254:
        /* <DEDUP_REMOVED lines=73> */
.L_x_1253:
[----:B------:R-:W-:Y:S05]  /*1630*/  BRA.U !UP1, `(.L_x_1255) ;  /* 0xfffffff5090c7547 */ /* 0x000fea000b83ffff */
.L_x_1250:
        /* <DEDUP_REMOVED lines=20> */
.L_x_1275:
        /* <DEDUP_REMOVED lines=15> */
.L_x_1260:
[----:B------:R-:W-:Y:S05]  /*1870*/  BSYNC.RECONVERGENT B1 ;  /* 0x0000000000017941 */ /* 0x000fea0003800200 */
.L_x_1259:
        /* <DEDUP_REMOVED lines=13> */
.L_x_1262:
[----:B------:R-:W-:Y:S05]  /*1950*/  BSYNC.RECONVERGENT B1 ;  /* 0x0000000000017941 */ /* 0x000fea0003800200 */
.L_x_1261:
[----:B------:R-:W-:Y:S04]  /*1960*/  BSSY.RECONVERGENT B1, `(.L_x_1263) ;  /* 0x0000006000017945 */ /* 0x000fe80003800200 */
[----:B------:R-:W-:Y:S05]  /*1970*/  @!P0 BRA `(.L_x_1264) ;  /* 0x0000000000108947 */ /* 0x000fea0003800000 */
[----:B01----:R-:W-:-:S04]  /*1980*/  IMAD R17, R9, 0x100, R0 ;  /* 0x0000010009117824 */ /* 0x003fc800078e0200 */
[----:B------:R-:W-:-:S04]  /*1990*/  VIADD R17, R17, 0x200 ;  /* 0x0000020011117836 */ /* 0x000fc80000000000 */
[----:B------:R-:W-:-:S05]  /*19a0*/  IMAD.WIDE.U32 R16, R17, 0x4, R14 ;  /* 0x0000000411107825 */ /* 0x000fca00078e000e */
[----:B------:R2:W-:Y:S02]  /*19b0*/  REDG.E.ADD.STRONG.GPU desc[UR12][R16.64], R25 ;  /* 0x000000191000798e */ /* 0x0005e4000c12e10c */
.L_x_1264:
[----:B------:R-:W-:Y:S05]  /*19c0*/  BSYNC.RECONVERGENT B1 ;  /* 0x0000000000017941 */ /* 0x000fea0003800200 */
.L_x_1263:
[----:B------:R-:W-:Y:S04]  /*19d0*/  BSSY.RECONVERGENT B1, `(.L_x_1265) ;  /* 0x0000006000017945 */ /* 0x000fe80003800200 */
[----:B------:R-:W-:Y:S05]  /*19e0*/  @!P1 BRA `(.L_x_1266) ;  /* 0x0000000000109947 */ /* 0x000fea0003800000 */
[----:B012---:R-:W-:-:S04]  /*19f0*/  IMAD R17, R9, 0x100, R0 ;  /* 0x0000010009117824 */ /* 0x007fc800078e0200 */
[----:B------:R-:W-:-:S04]  /*1a00*/  VIADD R17, R17, 0x300 ;  /* 0x0000030011117836 */ /* 0x000fc80000000000 */
[----:B------:R-:W-:-:S05]  /*1a10*/  IMAD.WIDE.U32 R16, R17, 0x4, R14 ;  /* 0x0000000411107825 */ /* 0x000fca00078e000e */
[----:B------:R3:W-:Y:S02]  /*1a20*/  REDG.E.ADD.STRONG.GPU desc[UR12][R16.64], R23 ;  /* 0x000000171000798e */ /* 0x0007e4000c12e10c */
.L_x_1266:
[----:B------:R-:W-:Y:S05]  /*1a30*/  BSYNC.RECONVERGENT B1 ;  /* 0x0000000000017941 */ /* 0x000fea0003800200 */
.L_x_1265:
[----:B------:R-:W-:Y:S04]  /*1a40*/  BSSY.RECONVERGENT B1, `(.L_x_1267) ;  /* 0x0000006000017945 */ /* 0x000fe80003800200 */
[----:B------:R-:W-:Y:S05]  /*1a50*/  @!P2 BRA `(.L_x_1268) ;  /* 0x000000000010a947 */ /* 0x000fea0003800000 */
[----:B0123--:R-:W-:-:S04]  /*1a60*/  IMAD R17, R9, 0x100, R0 ;  /* 0x0000010009117824 */ /* 0x00ffc800078e0200 */
[----:B------:R-:W-:-:S04]  /*1a70*/  VIADD R17, R17, 0x400 ;  /* 0x0000040011117836 */ /* 0x000fc80000000000 */
[----:B------:R-:W-:-:S05]  /*1a80*/  IMAD.WIDE.U32 R16, R17, 0x4, R14 ;  /* 0x0000000411107825 */ /* 0x000fca00078e000e */
[----:B------:R4:W-:Y:S02]  /*1a90*/  REDG.E.ADD.STRONG.GPU desc[UR12][R16.64], R21 ;  /* 0x000000151000798e */ /* 0x0009e4000c12e10c */
.L_x_1268:
[----:B------:R-:W-:Y:S05]  /*1aa0*/  BSYNC.RECONVERGENT B1 ;  /* 0x0000000000017941 */ /* 0x000fea0003800200 */
.L_x_1267:
[----:B------:R-:W-:Y:S04]  /*1ab0*/  BSSY.RECONVERGENT B1, `(.L_x_1269) ;  /* 0x0000006000017945 */ /* 0x000fe80003800200 */
[----:B------:R-:W-:Y:S05]  /*1ac0*/  @!P3 BRA `(.L_x_1270) ;  /* 0x000000000010b947 */ /* 0x000fea0003800000 */
[----:B01234-:R-:W-:-:S04]  /*1ad0*/  IMAD R17, R9, 0x100, R0 ;  /* 0x0000010009117824 */ /* 0x01ffc800078e0200 */
[----:B------:R-:W-:-:S04]  /*1ae0*/  VIADD R17, R17, 0x500 ;  /* 0x0000050011117836 */ /* 0x000fc80000000000 */
[----:B------:R-:W-:-:S05]  /*1af0*/  IMAD.WIDE.U32 R16, R17, 0x4, R14 ;  /* 0x0000000411107825 */ /* 0x000fca00078e000e */
[----:B------:R0:W-:Y:S02]  /*1b00*/  REDG.E.ADD.STRONG.GPU desc[UR12][R16.64], R19 ;  /* 0x000000131000798e */ /* 0x0001e4000c12e10c */
.L_x_1270:
[----:B------:R-:W-:Y:S05]  /*1b10*/  BSYNC.RECONVERGENT B1 ;  /* 0x0000000000017941 */ /* 0x000fea0003800200 */
.L_x_1269:
[----:B------:R-:W-:Y:S04]  /*1b20*/  BSSY.RECONVERGENT B1, `(.L_x_1271) ;  /* 0x0000006000017945 */ /* 0x000fe80003800200 */
[----:B------:R-:W-:Y:S05]  /*1b30*/  @!P4 BRA `(.L_x_1272) ;  /* 0x000000000010c947 */ /* 0x000fea0003800000 */
[----:B01234-:R-:W-:-:S04]  /*1b40*/  IMAD R17, R9, 0x100, R0 ;  /* 0x0000010009117824 */ /* 0x01ffc800078e0200 */
[----:B------:R-:W-:-:S04]  /*1b50*/  VIADD R17, R17, 0x600 ;  /* 0x0000060011117836 */ /* 0x000fc80000000000 */
[----:B------:R-:W-:-:S05]  /*1b60*/  IMAD.WIDE.U32 R16, R17, 0x4, R14 ;  /* 0x0000000411107825 */ /* 0x000fca00078e000e */
[----:B------:R0:W-:Y:S02]  /*1b70*/  REDG.E.ADD.STRONG.GPU desc[UR12][R16.64], R13 ;  /* 0x0000000d1000798e */ /* 0x0001e4000c12e10c */
.L_x_1272:
[----:B------:R-:W-:Y:S05]  /*1b80*/  BSYNC.RECONVERGENT B1 ;  /* 0x0000000000017941 */ /* 0x000fea0003800200 */
.L_x_1271:
[----:B------:R-:W-:Y:S04]  /*1b90*/  BSSY.RECONVERGENT B1, `(.L_x_1273) ;  /* 0x0000006000017945 */ /* 0x000fe80003800200 */
[----:B------:R-:W-:Y:S05]  /*1ba0*/  @!P5 BRA `(.L_x_1274) ;  /* 0x000000000010d947 */ /* 0x000fea0003800000 */
[----:B01234-:R-:W-:-:S04]  /*1bb0*/  IMAD R17, R9, 0x100, R0 ;  /* 0x0000010009117824 */ /* 0x01ffc800078e0200 */
[----:B------:R-:W-:-:S04]  /*1bc0*/  VIADD R17, R17, 0x700 ;  /* 0x0000070011117836 */ /* 0x000fc80000000000 */
[----:B------:R-:W-:-:S05]  /*1bd0*/  IMAD.WIDE.U32 R16, R17, 0x4, R14 ;  /* 0x0000000411107825 */ /* 0x000fca00078e000e */
[----:B------:R0:W-:Y:S02]  /*1be0*/  REDG.E.ADD.STRONG.GPU desc[UR12][R16.64], R18 ;  /* 0x000000121000798e */ /* 0x0001e4000c12e10c */
.L_x_1274:
[----:B------:R-:W-:Y:S05]  /*1bf0*/  BSYNC.RECONVERGENT B1 ;  /* 0x0000000000017941 */ /* 0x000fea0003800200 */
.L_x_1273:
[----:B------:R-:W-:-:S05]  /*1c00*/  VIADD R9, R9, 0x8 ;  /* 0x0000000809097836 */ /* 0x000fca0000000000 */
[----:B------:R-:W-:-:S13]  /*1c10*/  ISETP.NE.AND P0, PT, R9, R11, PT ;  /* 0x0000000b0900720c */ /* 0x000fda0003f05270 */
[----:B------:R-:W-:Y:S05]  /*1c20*/  @P0 BRA `(.L_x_1275) ;  /* 0xfffffff800d40947 */ /* 0x000fea000383ffff */
[----:B------:R-:W-:-:S07]  /*1c30*/  IMAD.MOV.U32 R9, RZ, RZ, R11 ;  /* 0x000000ffff097224 */ /* 0x000fce00078e000b */
.L_x_1258:
        /* <DEDUP_REMOVED lines=22> */
.L_x_1279:
[----:B------:R-:W-:Y:S05]  /*1da0*/  BSYNC.RECONVERGENT B1 ;  /* 0x0000000000017941 */ /* 0x000fea0003800200 */
.L_x_1278:
[----:B------:R-:W-:Y:S04]  /*1db0*/  BSSY.RECONVERGENT B1, `(.L_x_1280) ;  /* 0x0000007000017945 */ /* 0x000fe80003800200 */
[----:B------:R-:W-:Y:S05]  /*1dc0*/  @!P1 BRA `(.L_x_1281) ;  /* 0x0000000000149947 */ /* 0x000fea0003800000 */
[----:B0-----:R-:W0:Y:S01]  /*1dd0*/  LDC.64 R14, c[0x0][0x380] ;  /* 0x0000e000ff0e7b82 */ /* 0x001e220000000a00 */
[----:B------:R-:W-:-:S04]  /*1de0*/  IMAD R23, R9, 0x100, R0 ;  /* 0x0000010009177824 */ /* 0x000fc800078e0200 */
[----:B------:R-:W-:-:S04]  /*1df0*/  VIADD R23, R23, 0x100 ;  /* 0x0000010017177836 */ /* 0x000fc80000000000 */
[----:B0-----:R-:W-:-:S05]  /*1e00*/  IMAD.WIDE.U32 R14, R23, 0x4, R14 ;  /* 0x00000004170e7825 */ /* 0x001fca00078e000e */
[----:B------:R1:W-:Y:S02]  /*1e10*/  REDG.E.ADD.STRONG.GPU desc[UR12][R14.64], R21 ;  /* 0x000000150e00798e */ /* 0x0003e4000c12e10c */
.L_x_1281:
[----:B------:R-:W-:Y:S05]  /*1e20*/  BSYNC.RECONVERGENT B1 ;  /* 0x0000000000017941 */ /* 0x000fea0003800200 */
.L_x_1280:
[----:B------:R-:W-:Y:S04]  /*1e30*/  BSSY.RECONVERGENT B1, `(.L_x_1282) ;  /* 0x0000007000017945 */ /* 0x000fe80003800200 */
[----:B------:R-:W-:Y:S05]  /*1e40*/  @!P2 BRA `(.L_x_1283) ;  /* 0x000000000014a947 */ /* 0x000fea0003800000 */
[----:B01----:R-:W0:Y:S01]  /*1e50*/  LDC.64 R14, c[0x0][0x380] ;  /* 0x0000e000ff0e7b82 */ /* 0x003e220000000a00 */
[----:B------:R-:W-:-:S04]  /*1e60*/  IMAD R21, R9, 0x100, R0 ;  /* 0x0000010009157824 */ /* 0x000fc800078e0200 */
[----:B------:R-:W-:-:S04]  /*1e70*/  VIADD R21, R21, 0x200 ;  /* 0x0000020015157836 */ /* 0x000fc80000000000 */
[----:B0-----:R-:W-:-:S05]  /*1e80*/  IMAD.WIDE.U32 R14, R21, 0x4, R14 ;  /* 0x00000004150e7825 */ /* 0x001fca00078e000e */
[----:B------:R2:W-:Y:S02]  /*1e90*/  REDG.E.ADD.STRONG.GPU desc[UR12][R14.64], R19 ;  /* 0x000000130e00798e */ /* 0x0005e4000c12e10c */
.L_x_1283:
[----:B------:R-:W-:Y:S05]  /*1ea0*/  BSYNC.RECONVERGENT B1 ;  /* 0x0000000000017941 */ /* 0x000fea0003800200 */
.L_x_1282:
[----:B------:R-:W-:Y:S04]  /*1eb0*/  BSSY.RECONVERGENT B1, `(.L_x_1284) ;  /* 0x0000007000017945 */ /* 0x000fe80003800200 */
[----:B------:R-:W-:Y:S05]  /*1ec0*/  @!P3 BRA `(.L_x_1285) ;  /* 0x000000000014b947 */ /* 0x000fea0003800000 */
[----:B012---:R-:W0:Y:S01]  /*1ed0*/  LDC.64 R14, c[0x0][0x380] ;  /* 0x0000e000ff0e7b82 */ /* 0x007e220000000a00 */
[----:B------:R-:W-:-:S04]  /*1ee0*/  IMAD R19, R9, 0x100, R0 ;  /* 0x0000010009137824 */ /* 0x000fc800078e0200 */
[----:B------:R-:W-:-:S04]  /*1ef0*/  VIADD R19, R19, 0x300 ;  /* 0x0000030013137836 */ /* 0x000fc80000000000 */
[----:B0-----:R-:W-:-:S05]  /*1f00*/  IMAD.WIDE.U32 R14, R19, 0x4, R14 ;  /* 0x00000004130e7825 */ /* 0x001fca00078e000e */
[----:B------:R3:W-:Y:S02]  /*1f10*/  REDG.E.ADD.STRONG.GPU desc[UR12][R14.64], R17 ;  /* 0x000000110e00798e */ /* 0x0007e4000c12e10c */
.L_x_1285:
[----:B------:R-:W-:Y:S05]  /*1f20*/  BSYNC.RECONVERGENT B1 ;  /* 0x0000000000017941 */ /* 0x000fea0003800200 */
.L_x_1284:
[----:B------:R-:W-:-:S07]  /*1f30*/  VIADD R9, R9, 0x4 ;  /* 0x0000000409097836 */ /* 0x000fce0000000000 */
.L_x_1277:
        /* <DEDUP_REMOVED lines=16> */
.L_x_1289:
[----:B------:R-:W-:Y:S05]  /*2040*/  BSYNC.RECONVERGENT B2 ;  /* 0x0000000000027941 */ /* 0x000fea0003800200 */
.L_x_1288:
[----:B------:R-:W-:Y:S04]  /*2050*/  BSSY.RECONVERGENT B2, `(.L_x_1290) ;  /* 0x0000007000027945 */ /* 0x000fe80003800200 */
[----:B------:R-:W-:Y:S05]  /*2060*/  @!P1 BRA `(.L_x_1291) ;  /* 0x0000000000149947 */ /* 0x000fea0003800000 */
[----:B0-----:R-:W0:Y:S01]  /*2070*/  LDC.64 R14, c[0x0][0x380] ;  /* 0x0000e000ff0e7b82 */ /* 0x001e220000000a00 */
[----:B------:R-:W-:-:S04]  /*2080*/  IMAD R17, R9, 0x100, R0 ;  /* 0x0000010009117824 */ /* 0x000fc800078e0200 */
[----:B------:R-:W-:-:S04]  /*2090*/  VIADD R17, R17, 0x100 ;  /* 0x0000010011117836 */ /* 0x000fc80000000000 */
[----:B0-----:R-:W-:-:S05]  /*20a0*/  IMAD.WIDE.U32 R14, R17, 0x4, R14 ;  /* 0x00000004110e7825 */ /* 0x001fca00078e000e */
[----:B------:R1:W-:Y:S02]  /*20b0*/  REDG.E.ADD.STRONG.GPU desc[UR12][R14.64], R19 ;  /* 0x000000130e00798e */ /* 0x0003e4000c12e10c */
.L_x_1291:
[----:B------:R-:W-:Y:S05]  /*20c0*/  BSYNC.RECONVERGENT B2 ;  /* 0x0000000000027941 */ /* 0x000fea0003800200 */
.L_x_1290:
[----:B------:R-:W-:-:S07]  /*20d0*/  VIADD R9, R9, 0x2 ;  /* 0x0000000209097836 */ /* 0x000fce0000000000 */
.L_x_1287:
        /* <DEDUP_REMOVED lines=10> */
.L_x_1286:
[----:B------:R-:W-:Y:S05]  /*2180*/  BSYNC.RECONVERGENT B1 ;  /* 0x0000000000017941 */ /* 0x000fea0003800200 */
.L_x_1276:
[----:B------:R-:W-:-:S13]  /*2190*/  ISETP.GT.U32.AND P0, PT, R0, 0x7f, PT ;  /* 0x0000007f0000780c */ /* 0x000fda0003f04070 */
[----:B------:R-:W-:Y:S05]  /*21a0*/  @P0 BRA `(.L_x_1257) ;  /* 0x0000000800300947 */ /* 0x000fea0003800000 */
[----:B------:R-:W-:Y:S01]  /*21b0*/  ISETP.GE.U32.AND P0, PT, R5, 0x7, PT ;  /* 0x000000070500780c */ /* 0x000fe20003f06070 */
[----:B------:R-:W-:-:S12]  /*21c0*/  IMAD.MOV.U32 R9, RZ, RZ, RZ ;  /* 0x000000ffff097224 */ /* 0x000fd800078e00ff */
[----:B------:R-:W-:Y:S05]  /*21d0*/  @!P0 BRA `(.L_x_1292) ;  /* 0x0000000000e48947 */ /* 0x000fea0003800000 */
[----:B01234-:R-:W0:Y:S01]  /*21e0*/  LDC.64 R14, c[0x0][0x380] ;  /* 0x0000e000ff0e7b82 */ /* 0x01fe220000000a00 */
[----:B------:R-:W-:-:S07]  /*21f0*/  IMAD.MOV.U32 R9, RZ, RZ, RZ ;  /* 0x000000ffff097224 */ /* 0x000fce00078e00ff */
.L_x_1309:
        /* <DEDUP_REMOVED lines=16> */
.L_x_1294:
[----:B------:R-:W-:Y:S05]  /*2300*/  BSYNC.RECONVERGENT B1 ;  /* 0x0000000000017941 */ /* 0x000fea0003800200 */
.L_x_1293:
[----:B------:R-:W-:Y:S01]  /*2310*/  BSSY.RECONVERGENT B1, `(.L_x_1295) ;  /* 0x0000004000017945 */ /* 0x000fe20003800200 */
[----:B------:R-:W-:-:S03]  /*2320*/  VIADD R9, R9, 0x8 ;  /* 0x0000000809097836 */ /* 0x000fc60000000000 */
[----:B------:R-:W-:Y:S05]  /*2330*/  @!P1 BRA `(.L_x_1296) ;  /* 0x0000000000049947 */ /* 0x000fea0003800000 */
[----:B------:R1:W-:Y:S02]  /*2340*/  REDG.E.ADD.STRONG.GPU desc[UR12][R18.64+0x600], R23 ;  /* 0x000600171200798e */ /* 0x0003e4000c12e10c */
.L_x_1296:
[----:B------:R-:W-:Y:S05]  /*2350*/  BSYNC.RECONVERGENT B1 ;  /* 0x0000000000017941 */ /* 0x000fea0003800200 */
.L_x_1295:
        /* <DEDUP_REMOVED lines=10> */
.L_x_1298:
[----:B------:R-:W-:Y:S05]  /*2400*/  BSYNC.RECONVERGENT B1 ;  /* 0x0000000000017941 */ /* 0x000fea0003800200 */
.L_x_1297:
[----:B------:R-:W-:Y:S04]  /*2410*/  BSSY.RECONVERGENT B1, `(.L_x_1299) ;  /* 0x0000003000017945 */ /* 0x000fe80003800200 */
[----:B------:R-:W-:Y:S05]  /*2420*/  @!P1 BRA `(.L_x_1300) ;  /* 0x0000000000049947 */ /* 0x000fea0003800000 */
[----:B------:R3:W-:Y:S02]  /*2430*/  REDG.E.ADD.STRONG.GPU desc[UR12][R18.64+0xe00], R27 ;  /* 0x000e001b1200798e */ /* 0x0007e4000c12e10c */
.L_x_1300:
[----:B------:R-:W-:Y:S05]  /*2440*/  BSYNC.RECONVERGENT B1 ;  /* 0x0000000000017941 */ /* 0x000fea0003800200 */
.L_x_1299:
[----:B------:R-:W-:Y:S04]  /*2450*/  BSSY.RECONVERGENT B1, `(.L_x_1301) ;  /* 0x0000003000017945 */ /* 0x000fe80003800200 */
[----:B------:R-:W-:Y:S05]  /*2460*/  @!P2 BRA `(.L_x_1302) ;  /* 0x000000000004a947 */ /* 0x000fea0003800000 */
[----:B------:R4:W-:Y:S02]  /*2470*/  REDG.E.ADD.STRONG.GPU desc[UR12][R18.64+0x1200], R29 ;  /* 0x0012001d1200798e */ /* 0x0009e4000c12e10c */
.L_x_1302:
[----:B------:R-:W-:Y:S05]  /*2480*/  BSYNC.RECONVERGENT B1 ;  /* 0x0000000000017941 */ /* 0x000fea0003800200 */
.L_x_1301:
[----:B------:R-:W-:Y:S04]  /*2490*/  BSSY.RECONVERGENT B1, `(.L_x_1303) ;  /* 0x0000003000017945 */ /* 0x000fe80003800200 */
[----:B------:R-:W-:Y:S05]  /*24a0*/  @!P3 BRA `(.L_x_1304) ;  /* 0x000000000004b947 */ /* 0x000fea0003800000 */
[----:B------:R0:W-:Y:S02]  /*24b0*/  REDG.E.ADD.STRONG.GPU desc[UR12][R18.64+0x1600], R20 ;  /* 0x001600141200798e */ /* 0x0001e4000c12e10c */
.L_x_1304:
[----:B------:R-:W-:Y:S05]  /*24c0*/  BSYNC.RECONVERGENT B1 ;  /* 0x0000000000017941 */ /* 0x000fea0003800200 */
.L_x_1303:
[----:B------:R-:W-:Y:S04]  /*24d0*/  BSSY.RECONVERGENT B1, `(.L_x_1305) ;  /* 0x0000003000017945 */ /* 0x000fe80003800200 */
[----:B------:R-:W-:Y:S05]  /*24e0*/  @!P4 BRA `(.L_x_1306) ;  /* 0x000000000004c947 */ /* 0x000fea0003800000 */
[----:B------:R0:W-:Y:S02]  /*24f0*/  REDG.E.ADD.STRONG.GPU desc[UR12][R18.64+0x1a00], R22 ;  /* 0x001a00161200798e */ /* 0x0001e4000c12e10c */
.L_x_1306:
[----:B------:R-:W-:Y:S05]  /*2500*/  BSYNC.RECONVERGENT B1 ;  /* 0x0000000000017941 */ /* 0x000fea0003800200 */
.L_x_1305:
[----:B------:R-:W-:Y:S04]  /*2510*/  BSSY.RECONVERGENT B1, `(.L_x_1307) ;  /* 0x0000003000017945 */ /* 0x000fe80003800200 */
[----:B------:R-:W-:Y:S05]  /*2520*/  @!P5 BRA `(.L_x_1308) ;  /* 0x000000000004d947 */ /* 0x000fea0003800000 */
[----:B------:R0:W-:Y:S02]  /*2530*/  REDG.E.ADD.STRONG.GPU desc[UR12][R18.64+0x1e00], R24 ;  /* 0x001e00181200798e */ /* 0x0001e4000c12e10c */
.L_x_1308:
[----:B------:R-:W-:Y:S05]  /*2540*/  BSYNC.RECONVERGENT B1 ;  /* 0x0000000000017941 */ /* 0x000fea0003800200 */
.L_x_1307:
[----:B------:R-:W-:Y:S05]  /*2550*/  @P0 BRA `(.L_x_1309) ;  /* 0xfffffffc00280947 */ /* 0x000fea000383ffff */
[----:B------:R-:W-:-:S07]  /*2560*/  IMAD.MOV.U32 R9, RZ, RZ, R11 ;  /* 0x000000ffff097224 */ /* 0x000fce00078e000b */
.L_x_1292:
        /* <DEDUP_REMOVED lines=19> */
.L_x_1312:
[----:B------:R-:W-:Y:S05]  /*26a0*/  BSYNC.RECONVERGENT B1 ;  /* 0x0000000000017941 */ /* 0x000fea0003800200 */
.L_x_1311:
[----:B------:R-:W-:Y:S04]  /*26b0*/  BSSY.RECONVERGENT B1, `(.L_x_1313) ;  /* 0x0000007000017945 */ /* 0x000fe80003800200 */
[----:B------:R-:W-:Y:S05]  /*26c0*/  @!P1 BRA `(.L_x_1314) ;  /* 0x0000000000149947 */ /* 0x000fea0003800000 */
[----:B0-----:R-:W0:Y:S01]  /*26d0*/  LDC.64 R14, c[0x0][0x380] ;  /* 0x0000e000ff0e7b82 */ /* 0x001e220000000a00 */
[----:B------:R-:W-:-:S04]  /*26e0*/  IMAD R17, R9, 0x100, R0 ;  /* 0x0000010009117824 */ /* 0x000fc800078e0200 */
[----:B------:R-:W-:-:S04]  /*26f0*/  VIADD R17, R17, 0x100 ;  /* 0x0000010011117836 */ /* 0x000fc80000000000 */
[----:B0-----:R-:W-:-:S05]  /*2700*/  IMAD.WIDE.U32 R14, R17, 0x4, R14 ;  /* 0x00000004110e7825 */ /* 0x001fca00078e000e */
[----:B------:R1:W-:Y:S02]  /*2710*/  REDG.E.ADD.STRONG.GPU desc[UR12][R14.64+0x200], R21 ;  /* 0x000200150e00798e */ /* 0x0003e4000c12e10c */
.L_x_1314:
[----:B------:R-:W-:Y:S05]  /*2720*/  BSYNC.RECONVERGENT B1 ;  /* 0x0000000000017941 */ /* 0x000fea0003800200 */
.L_x_1313:
[----:B------:R-:W-:Y:S04]  /*2730*/  BSSY.RECONVERGENT B1, `(.L_x_1315) ;  /* 0x0000007000017945 */ /* 0x000fe80003800200 */
[----:B------:R-:W-:Y:S05]  /*2740*/  @!P2 BRA `(.L_x_1316) ;  /* 0x000000000014a947 */ /* 0x000fea0003800000 */
[----:B01----:R-:W0:Y:S01]  /*2750*/  LDC.64 R14, c[0x0][0x380] ;  /* 0x0000e000ff0e7b82 */ /* 0x003e220000000a00 */
[----:B------:R-:W-:-:S04]  /*2760*/  IMAD R17, R9, 0x100, R0 ;  /* 0x0000010009117824 */ /* 0x000fc800078e0200 */
[----:B------:R-:W-:-:S04]  /*2770*/  VIADD R17, R17, 0x200 ;  /* 0x0000020011117836 */ /* 0x000fc80000000000 */
[----:B0-----:R-:W-:-:S05]  /*2780*/  IMAD.WIDE.U32 R14, R17, 0x4, R14 ;  /* 0x00000004110e7825 */ /* 0x001fca00078e000e */
[----:B------:R2:W-:Y:S02]  /*2790*/  REDG.E.ADD.STRONG.GPU desc[UR12][R14.64+0x200], R13 ;  /* 0x0002000d0e00798e */ /* 0x0005e4000c12e10c */
.L_x_1316:
[----:B------:R-:W-:Y:S05]  /*27a0*/  BSYNC.RECONVERGENT B1 ;  /* 0x0000000000017941 */ /* 0x000fea0003800200 */
.L_x_1315:
[----:B------:R-:W-:Y:S04]  /*27b0*/  BSSY.RECONVERGENT B1, `(.L_x_1317) ;  /* 0x0000007000017945 */ /* 0x000fe80003800200 */
[----:B------:R-:W-:Y:S05]  /*27c0*/  @!P3 BRA `(.L_x_1318) ;  /* 0x000000000014b947 */ /* 0x000fea0003800000 */
[----:B012---:R-:W0:Y:S01]  /*27d0*/  LDC.64 R14, c[0x0][0x380] ;  /* 0x0000e000ff0e7b82 */ /* 0x007e220000000a00 */
[----:B------:R-:W-:-:S04]  /*27e0*/  IMAD R13, R9, 0x100, R0 ;  /* 0x00000100090d7824 */ /* 0x000fc800078e0200 */
[----:B------:R-:W-:-:S04]  /*27f0*/  VIADD R13, R13, 0x300 ;  /* 0x000003000d0d7836 */ /* 0x000fc80000000000 */
[----:B0-----:R-:W-:-:S05]  /*2800*/  IMAD.WIDE.U32 R14, R13, 0x4, R14 ;  /* 0x000000040d0e7825 */ /* 0x001fca00078e000e */
[----:B------:R3:W-:Y:S02]  /*2810*/  REDG.E.ADD.STRONG.GPU desc[UR12][R14.64+0x200], R11 ;  /* 0x0002000b0e00798e */ /* 0x0007e4000c12e10c */
.L_x_1318:
[----:B------:R-:W-:Y:S05]  /*2820*/  BSYNC.RECONVERGENT B1 ;  /* 0x0000000000017941 */ /* 0x000fea0003800200 */
.L_x_1317:
[----:B------:R-:W-:-:S07]  /*2830*/  VIADD R9, R9, 0x4 ;  /* 0x0000000409097836 */ /* 0x000fce0000000000 */
.L_x_1310:
        /* <DEDUP_REMOVED lines=15> */
.L_x_1321:
[----:B------:R-:W-:Y:S05]  /*2930*/  BSYNC.RECONVERGENT B1 ;  /* 0x0000000000017941 */ /* 0x000fea0003800200 */
.L_x_1320:
[----:B------:R-:W-:Y:S04]  /*2940*/  BSSY.RECONVERGENT B1, `(.L_x_1322) ;  /* 0x0000007000017945 */ /* 0x000fe80003800200 */
[----:B------:R-:W-:Y:S05]  /*2950*/  @!P1 BRA `(.L_x_1323) ;  /* 0x0000000000149947 */ /* 0x000fea0003800000 */
[----:B0-----:R-:W0:Y:S01]  /*2960*/  LDC.64 R14, c[0x0][0x380] ;  /* 0x0000e000ff0e7b82 */ /* 0x001e220000000a00 */
[----:B------:R-:W-:-:S04]  /*2970*/  IMAD R11, R9, 0x100, R0 ;  /* 0x00000100090b7824 */ /* 0x000fc800078e0200 */
[----:B------:R-:W-:-:S04]  /*2980*/  VIADD R11, R11, 0x100 ;  /* 0x000001000b0b7836 */ /* 0x000fc80000000000 */
[----:B0-----:R-:W-:-:S05]  /*2990*/  IMAD.WIDE.U32 R14, R11, 0x4, R14 ;  /* 0x000000040b0e7825 */ /* 0x001fca00078e000e */
[----:B------:R1:W-:Y:S02]  /*29a0*/  REDG.E.ADD.STRONG.GPU desc[UR12][R14.64+0x200], R13 ;  /* 0x0002000d0e00798e */ /* 0x0003e4000c12e10c */
.L_x_1323:
[----:B------:R-:W-:Y:S05]  /*29b0*/  BSYNC.RECONVERGENT B1 ;  /* 0x0000000000017941 */ /* 0x000fea0003800200 */
.L_x_1322:
[----:B------:R-:W-:-:S07]  /*29c0*/  VIADD R9, R9, 0x2 ;  /* 0x0000000209097836 */ /* 0x000fce0000000000 */
.L_x_1319:
        /* <DEDUP_REMOVED lines=10> */
.L_x_1257:
[----:B------:R-:W-:Y:S05]  /*2a70*/  BSYNC.RECONVERGENT B0 ;  /* 0x0000000000007941 */ /* 0x000fea0003800200 */
.L_x_1256:
        /* <DEDUP_REMOVED lines=10> */
.L_x_1325:
        /* <DEDUP_REMOVED lines=14> */
.L_x_1351:


//--------------------- .text._ZN3cub18CUB_300001_SM_10006detail10radix_sort31DeviceRadixSortSingleTileKernelINS1_5radix10policy_hubIiijE10Policy1000ELNS0_9SortOrderE0EiijNS1_21identity_decomposer_tEEEvPKT1_PSA_PKT2_PSE_T3_iiT4_ --------------------------
	.section	.text._ZN3cub18CUB_300001_SM_10006detail10radix_sort31DeviceRadixSortSingleTileKernelINS1_5radix10policy_hubIiijE10Policy1000ELNS0_9SortOrderE0EiijNS1_21identity_decomposer_tEEEvPKT1_PSA_PKT2_PSE_T3_iiT4_,"ax",@progbits
	.align	128
        .global         _ZN3cub18CUB_300001_SM_10006detail10radix_sort31DeviceRadixSortSingleTileKernelINS1_5radix10policy_hubIiijE10Policy1000ELNS0_9SortOrderE0EiijNS1_21identity_decomposer_tEEEvPKT1_PSA_PKT2_PSE_T3_iiT4_
        .type           _ZN3cub18CUB_300001_SM_10006detail10radix_sort31DeviceRadixSortSingleTileKernelINS1_5radix10policy_hubIiijE10Policy1000ELNS0_9SortOrderE0EiijNS1_21identity_decomposer_tEEEvPKT1_PSA_PKT2_PSE_T3_iiT4_,@function
        .size           _ZN3cub18CUB_300001_SM_10006detail10radix_sort31DeviceRadixSortSingleTileKernelINS1_5radix10policy_hubIiijE10Policy1000ELNS0_9SortOrderE0EiijNS1_21identity_decomposer_tEEEvPKT1_PSA_PKT2_PSE_T3_iiT4_,(.L_x_1352 - _ZN3cub18CUB_300001_SM_10006detail10radix_sort31DeviceRadixSortSingleTileKernelINS1_5radix10policy_hubIiijE10Policy1000ELNS0_9SortOrderE0EiijNS1_21identity_decomposer_tEEEvPKT1_PSA_PKT2_PSE_T3_iiT4_)
        .other          _ZN3cub18CUB_300001_SM_10006detail10radix_sort31DeviceRadixSortSingleTileKernelINS1_5radix10policy_hubIiijE10Policy1000ELNS0_9SortOrderE0EiijNS1_21identity_decomposer_tEEEvPKT1_PSA_PKT2_PSE_T3_iiT4_,@"STO_CUDA_ENTRY STV_DEFAULT"
_ZN3cub18CUB_300001_SM_10006detail10radix_sort31DeviceRadixSortSingleTileKernelINS1_5radix10policy_hubIiijE10Policy1000ELNS0_9SortOrderE0EiijNS1_21identity_decomposer_tEEEvPKT1_PSA_PKT2_PSE_T3_iiT4_:
.text._ZN3cub18CUB_300001_SM_10006detail10radix_sort31DeviceRadixSortSingleTileKernelINS1_5radix10policy_hubIiijE10Policy1000ELNS0_9SortOrderE0EiijNS1_21identity_decomposer_tEEEvPKT1_PSA_PKT2_PSE_T3_iiT4_:
        /* <DEDUP_REMOVED lines=70> */
[----:B------:R-:W-:Y:S02]  /*0460*/  ISETP.GE.AND P0, PT, R32, UR4, PT ;  /* 0x0000000420007c0c */ /* 0x000fe4000bf06270 */
[----:B------:R-:W-:-:S04]  /*0470*/  ISETP.NE.AND P1, PT, R51, RZ, PT ;  /* 0x000000ff3300720c */ /* 0x000fc80003f25270 */
[----:B------:R-:W-:Y:S02]  /*0480*/  P2R R54, PR, RZ, 0x2 ;  /* 0x00000002ff367803 */ /* 0x000fe40000000000 */
[----:B------:R-:W-:-:S04]  /*0490*/  ISETP.NE.AND P1, PT, R50, RZ, PT ;  /* 0x000000ff3200720c */ /* 0x000fc80003f25270 */
[----:B------:R-:W-:Y:S01]  /*04a0*/  P2R R53, PR, RZ, 0x2 ;  /* 0x00000002ff357803 */ /* 0x000fe20000000000 */
[----:B------:R-:W3:Y:S01]  /*04b0*/  @!P0 LDG.E R42, desc[UR10][R6.64+0x30] ;  /* 0x0000300a062a8981 */ /* 0x000ee2000c1e1900 */
[----:B------:R-:W-:Y:S01]  /*04c0*/  ISETP.NE.AND P1, PT, R49, RZ, PT ;  /* 0x000000ff3100720c */ /* 0x000fe20003f25270 */
[C---:B------:R-:W-:Y:S02]  /*04d0*/  VIADD R31, R9.reuse, 0xe ;  /* 0x0000000e091f7836 */ /* 0x040fe40000000000 */
[C---:B------:R-:W-:Y:S01]  /*04e0*/  VIADD R32, R9.reuse, 0xf ;  /* 0x0000000f09207836 */ /* 0x040fe20000000000 */
[----:B------:R-:W-:Y:S01]  /*04f0*/  P2R R51, PR, RZ, 0x2 ;  /* 0x00000002ff337803 */ /* 0x000fe20000000000 */
[C---:B------:R-:W-:Y:S01]  /*0500*/  VIADD R43, R9.reuse, 0x11 ;  /* 0x00000011092b7836 */ /* 0x040fe20000000000 */
[----:B------:R-:W-:Y:S01]  /*0510*/  ISETP.NE.AND P1, PT, R48, RZ, PT ;  /* 0x000000ff3000720c */ /* 0x000fe20003f25270 */
[----:B------:R-:W-:Y:S01]  /*0520*/  VIADD R44, R9, 0x12 ;  /* 0x00000012092c7836 */ /* 0x000fe20000000000 */
[----:B------:R-:W-:-:S02]  /*0530*/  ISETP.GE.AND P2, PT, R31, UR4, PT ;  /* 0x000000041f007c0c */ /* 0x000fc4000bf46270 */
[----:B------:R-:W-:Y:S02]  /*0540*/  P2R R49, PR, RZ, 0x2 ;  /* 0x00000002ff317803 */ /* 0x000fe40000000000 */
[----:B------:R-:W-:Y:S02]  /*0550*/  ISETP.GE.AND P3, PT, R32, UR4, PT ;  /* 0x0000000420007c0c */ /* 0x000fe4000bf66270 */
[----:B------:R-:W-:Y:S02]  /*0560*/  ISETP.NE.AND P1, PT, R47, RZ, PT ;  /* 0x000000ff2f00720c */ /* 0x000fe40003f25270 */
[----:B------:R-:W-:Y:S02]  /*0570*/  ISETP.GE.AND P4, PT, R33, UR4, PT ;  /* 0x0000000421007c0c */ /* 0x000fe4000bf86270 */
[----:B------:R-:W-:Y:S02]  /*0580*/  ISETP.GE.AND P5, PT, R43, UR4, PT ;  /* 0x000000042b007c0c */ /* 0x000fe4000bfa6270 */
[----:B------:R-:W-:-:S02]  /*0590*/  ISETP.GE.AND P6, PT, R44, UR4, PT ;  /* 0x000000042c007c0c */ /* 0x000fc4000bfc6270 */
[----:B------:R-:W-:Y:S02]  /*05a0*/  P2R R48, PR, RZ, 0x2 ;  /* 0x00000002ff307803 */ /* 0x000fe40000000000 */
[----:B------:R-:W-:Y:S01]  /*05b0*/  ISETP.NE.AND P1, PT, R45, RZ, PT ;  /* 0x000000ff2d00720c */ /* 0x000fe20003f25270 */
[----:B------:R-:W3:Y:S03]  /*05c0*/  @!P3 LDG.E R47, desc[UR10][R6.64+0x3c] ;  /* 0x00003c0a062fb981 */ /* 0x000ee6000c1e1900 */
        /* <DEDUP_REMOVED lines=10> */
[----:B------:R-:W-:Y:S02]  /*0670*/  IMAD.MOV.U32 R30, RZ, RZ, -0x1 ;  /* 0xffffffffff1e7424 */ /* 0x000fe400078e00ff */
[----:B------:R-:W-:-:S03]  /*0680*/  IMAD.MOV.U32 R31, RZ, RZ, -0x1 ;  /* 0xffffffffff1f7424 */ /* 0x000fc600078e00ff */
        /* <DEDUP_REMOVED lines=21> */
[----:B------:R-:W-:-:S12]  /*07e0*/  IMAD.MOV.U32 R34, RZ, RZ, -0x1 ;  /* 0xffffffffff227424 */ /* 0x000fd800078e00ff */
        /* <DEDUP_REMOVED lines=15> */
[----:B------:R-:W-:Y:S01]  /*08e0*/  IMAD.MOV.U32 R38, RZ, RZ, -0x1 ;  /* 0xffffffffff267424 */ /* 0x000fe200078e00ff */
[----:B------:R-:W-:Y:S02]  /*08f0*/  @!P0 LOP3.LUT R29, R61, 0x80000000, RZ, 0x3c, !PT ;  /* 0x800000003d1d8812 */ /* 0x000fe400078e3cff */
[----:B------:R-:W-:-:S09]  /*0900*/  ISETP.NE.AND P0, PT, R60, RZ, PT ;  /* 0x000000ff3c00720c */ /* 0x000fd20003f05270 */
[----:B------:R-:W-:Y:S01]  /*0910*/  @!P1 LOP3.LUT R38, R39, 0x80000000, RZ, 0x3c, !PT ;  /* 0x8000000027269812 */ /* 0x000fe200078e3cff */
[----:B------:R0:W5:Y:S01]  /*0920*/  @!P1 LDG.E R19, desc[UR10][R4.64+0x24] ;  /* 0x0000240a04139981 */ /* 0x000162000c1e1900 */
[----:B------:R-:W-:Y:S01]  /*0930*/  ISETP.NE.AND P1, PT, R57, RZ, PT ;  /* 0x000000ff3900720c */ /* 0x000fe20003f25270 */
[----:B------:R-:W-:Y:S02]  /*0940*/  IMAD.MOV.U32 R39, RZ, RZ, -0x1 ;  /* 0xffffffffff277424 */ /* 0x000fe400078e00ff */
[----:B------:R0:W5:Y:S10]  /*0950*/  @!P0 LDG.E R21, desc[UR10][R4.64+0x2c] ;  /* 0x00002c0a04158981 */ /* 0x000174000c1e1900 */
[----:B------:R-:W-:Y:S01]  /*0960*/  @!P1 LOP3.LUT R39, R40, 0x80000000, RZ, 0x3c, !PT ;  /* 0x8000000028279812 */ /* 0x000fe200078e3cff */
[----:B------:R-:W-:Y:S01]  /*0970*/  IMAD.MOV.U32 R40, RZ, RZ, -0x1 ;  /* 0xffffffffff287424 */ /* 0x000fe200078e00ff */
[----:B------:R0:W5:Y:S01]  /*0980*/  @!P1 LDG.E R20, desc[UR10][R4.64+0x28] ;  /* 0x0000280a04149981 */ /* 0x000162000c1e1900 */
[----:B------:R-:W-:-:S02]  /*0990*/  @!P0 LOP3.LUT R40, R41, 0x80000000, RZ, 0x3c, !PT ;  /* 0x8000000029288812 */ /* 0x000fc400078e3cff */
[----:B------:R-:W-:Y:S02]  /*09a0*/  ISETP.NE.AND P1, PT, R58, RZ, PT ;  /* 0x000000ff3a00720c */ /* 0x000fe40003f25270 */
[----:B------:R-:W-:Y:S01]  /*09b0*/  ISETP.NE.AND P0, PT, R59, RZ, PT ;  /* 0x000000ff3b00720c */ /* 0x000fe20003f05270 */
[----:B------:R-:W-:Y:S01]  /*09c0*/  IMAD.MOV.U32 R41, RZ, RZ, -0x1 ;  /* 0xffffffffff297424 */ /* 0x000fe200078e00ff */
[----:B------:R-:W-:Y:S02]  /*09d0*/  UMOV UR4, 0x400 ;  /* 0x0000040000047882 */ /* 0x000fe40000000000 */
[----:B------:R-:W-:-:S07]  /*09e0*/  ULEA UR4, UR5, UR4, 0x18 ;  /* 0x0000000405047291 */ /* 0x000fce000f8ec0ff */
[----:B------:R0:W5:Y:S02]  /*09f0*/  @!P1 LDG.E R23, desc[UR10][R4.64+0x34] ;  /* 0x0000340a04179981 */ /* 0x000164000c1e1900 */
[----:B------:R-:W-:Y:S02]  /*0a00*/  @!P0 LOP3.LUT R41, R42, 0x80000000, RZ, 0x3c, !PT ;  /* 0x800000002a298812 */ /* 0x000fe400078e3cff */
[----:B------:R0:W5:Y:S01]  /*0a10*/  @!P0 LDG.E R22, desc[UR10][R4.64+0x30] ;  /* 0x0000300a04168981 */ /* 0x000162000c1e1900 */
[----:B------:R-:W1:Y:S01]  /*0a20*/  S2R R42, SR_LANEID ;  /* 0x00000000002a7919 */ /* 0x000e620000000000 */
[----:B------:R-:W-:Y:S01]  /*0a30*/  LEA R49, R0, UR4, 0x2 ;  /* 0x0000000400317c11 */ /* 0x000fe2000f8e10ff */
[----:B------:R-:W-:Y:S01]  /*0a40*/  IMAD.MOV.U32 R44, RZ, RZ, -0x1 ;  /* 0xffffffffff2c7424 */ /* 0x000fe200078e00ff */
[----:B------:R-:W-:Y:S01]  /*0a50*/  SHF.R.U32.HI R124, RZ, 0x5, R0 ;  /* 0x00000005ff7c7819 */ /* 0x000fe20000011600 */
[----:B------:R-:W-:Y:S01]  /*0a60*/  IMAD.MOV.U32 R45, RZ, RZ, -0x1 ;  /* 0xffffffffff2d7424 */ /* 0x000fe200078e00ff */
[----:B------:R-:W-:Y:S01]  /*0a70*/  @!P2 LOP3.LUT R44, R46, 0x80000000, RZ, 0x3c, !PT ;  /* 0x800000002e2ca812 */ /* 0x000fe200078e3cff */
[----:B------:R-:W-:Y:S01]  /*0a80*/  IMAD R51, R0, 0x80, R49 ;  /* 0x0000008000337824 */ /* 0x000fe200078e0231 */
[----:B------:R-:W-:Y:S01]  /*0a90*/  @!P3 LOP3.LUT R45, R47, 0x80000000, RZ, 0x3c, !PT ;  /* 0x800000002f2db812 */ /* 0x000fe200078e3cff */
[----:B------:R-:W-:Y:S01]  /*0aa0*/  IMAD.MOV.U32 R46, RZ, RZ, -0x1 ;  /* 0xffffffffff2e7424 */ /* 0x000fe200078e00ff */
[----:B------:R-:W-:Y:S01]  /*0ab0*/  @!P4 LOP3.LUT R46, R50, 0x80000000, RZ, 0x3c, !PT ;  /* 0x80000000322ec812 */ /* 0x000fe200078e3cff */
[----:B------:R-:W-:Y:S01]  /*0ac0*/  IMAD.MOV.U32 R43, RZ, RZ, -0x1 ;  /* 0xffffffffff2b7424 */ /* 0x000fe200078e00ff */
[----:B------:R-:W-:Y:S01]  /*0ad0*/  @!P1 LOP3.LUT R43, R62, 0x80000000, RZ, 0x3c, !PT ;  /* 0x800000003e2b9812 */ /* 0x000fe200078e3cff */
[----:B------:R-:W-:Y:S01]  /*0ae0*/  IMAD.MOV.U32 R47, RZ, RZ, -0x1 ;  /* 0xffffffffff2f7424 */ /* 0x000fe200078e00ff */
[----:B------:R-:W-:Y:S01]  /*0af0*/  @!P5 LOP3.LUT R47, R9, 0x80000000, RZ, 0x3c, !PT ;  /* 0x80000000092fd812 */ /* 0x000fe200078e3cff */
[----:B------:R-:W-:Y:S01]  /*0b00*/  IMAD.MOV.U32 R48, RZ, RZ, -0x1 ;  /* 0xffffffffff307424 */ /* 0x000fe200078e00ff */
[----:B------:R-:W-:Y:S01]  /*0b10*/  @!P6 LOP3.LUT R48, R52, 0x80000000, RZ, 0x3c, !PT ;  /* 0x800000003430e812 */ /* 0x000fe200078e3cff */
[----:B------:R-:W-:Y:S01]  /*0b20*/  IMAD R53, R0, -0x38, R51 ;  /* 0xffffffc800357824 */ /* 0x000fe200078e0233 */
[----:B------:R-:W-:Y:S01]  /*0b30*/  LEA R50, R124, UR4, 0x2 ;  /* 0x000000047c327c11 */ /* 0x000fe2000f8e10ff */
[----:B------:R-:W-:-:S02]  /*0b40*/  UIADD3 UR8, UPT, UPT, UR6, 0x6, URZ ;  /* 0x0000000606087890 */ /* 0x000fc4000fffe0ff */
[----:B------:R-:W-:Y:S01]  /*0b50*/  UIADD3 UR5, UPT, UPT, -UR6, UR7, URZ ;  /* 0x0000000706057290 */ /* 0x000fe2000fffe1ff */
[----:B0-----:R-:W-:Y:S11]  /*0b60*/  BAR.SYNC.DEFER_BLOCKING 0x0 ;  /* 0x0000000000007b1d */ /* 0x001ff60000010000 */
.L_x_1327:
        /* <DEDUP_REMOVED lines=64> */
[----:B------:R-:W0:Y:S02]  /*0f70*/  LDS.U16 R52, [R54] ;  /* 0x0000000036347984 */ /* 0x000e240000000400 */
[----:B0-----:R-:W-:-:S05]  /*0f80*/  VIADD R5, R52, 0x1 ;  /* 0x0000000134057836 */ /* 0x001fca0000000000 */
[----:B------:R0:W-:Y:S04]  /*0f90*/  STS.U16 [R54], R5 ;  /* 0x0000000536007388 */ /* 0x0001e80000000400 */
[----:B------:R-:W1:Y:S01]  /*0fa0*/  LDS.U16 R57, [R56] ;  /* 0x0000000038397984 */ /* 0x000e620000000400 */
[----:B0-----:R-:W-:Y:S01]  /*0fb0*/  IMAD.SHL.U32 R5, R4, 0x400, RZ ;  /* 0x0000040004057824 */ /* 0x001fe200078e00ff */
[----:B------:R-:W-:-:S04]  /*0fc0*/  SHF.R.U32.HI R4, RZ, 0x4, R4 ;  /* 0x00000004ff047819 */ /* 0x000fc80000011604 */
[----:B------:R-:W-:Y:S02]  /*0fd0*/  LOP3.LUT R60, R5, 0x7c00, RZ, 0xc0, !PT ;  /* 0x00007c00053c7812 */ /* 0x000fe400078ec0ff */
[----:B------:R-:W-:-:S04]  /*0fe0*/  LOP3.LUT R4, R4, 0xffffffe, RZ, 0xc0, !PT ;  /* 0x0ffffffe04047812 */ /* 0x000fc800078ec0ff */
[----:B------:R-:W-:Y:S02]  /*0ff0*/  IADD3 R60, PT, PT, R4, R49, R60 ;  /* 0x00000031043c7210 */ /* 0x000fe40007ffe03c */
[----:B------:R-:W-:-:S04]  /*1000*/  SHF.R.U32.HI R4, RZ, UR6, R33 ;  /* 0x00000006ff047c19 */ /* 0x000fc80008011621 */
[----:B------:R-:W-:-:S05]  /*1010*/  LOP3.LUT R4, R4, UR4, RZ, 0xc0, !PT ;  /* 0x0000000404047c12 */ /* 0x000fca000f8ec0ff */
[----:B------:R-:W-:Y:S01]  /*1020*/  IMAD.SHL.U32 R6, R4, 0x400, RZ ;  /* 0x0000040004067824 */ /* 0x000fe200078e00ff */
[----:B------:R-:W-:-:S04]  /*1030*/  SHF.R.U32.HI R4, RZ, 0x4, R4 ;  /* 0x00000004ff047819 */ /* 0x000fc80000011604 */
[----:B------:R-:W-:Y:S02]  /*1040*/  LOP3.LUT R6, R6, 0x7c00, RZ, 0xc0, !PT ;  /* 0x00007c0006067812 */ /* 0x000fe400078ec0ff */
[----:B------:R-:W-:-:S04]  /*1050*/  LOP3.LUT R4, R4, 0xffffffe, RZ, 0xc0, !PT ;  /* 0x0ffffffe04047812 */ /* 0x000fc800078ec0ff */
[----:B------:R-:W-:Y:S01]  /*1060*/  IADD3 R62, PT, PT, R4, R49, R6 ;  /* 0x00000031043e7210 */ /* 0x000fe20007ffe006 */
[----:B-1----:R-:W-:Y:S01]  /*1070*/  VIADD R7, R57, 0x1 ;  /* 0x0000000139077836 */ /* 0x002fe20000000000 */
[----:B------:R-:W-:-:S04]  /*1080*/  SHF.R.U32.HI R4, RZ, UR6, R34 ;  /* 0x00000006ff047c19 */ /* 0x000fc80008011622 */
[----:B------:R-:W-:Y:S01]  /*1090*/  STS.U16 [R56], R7 ;  /* 0x0000000738007388 */ /* 0x000fe20000000400 */
[----:B------:R-:W-:-:S03]  /*10a0*/  LOP3.LUT R4, R4, UR4, RZ, 0xc0, !PT ;  /* 0x0000000404047c12 */ /* 0x000fc6000f8ec0ff */
        /* <DEDUP_REMOVED lines=138> */
[----:B-1----:R-:W-:Y:S01]  /*1950*/  VIADD R7, R85, 0x1 ;  /* 0x0000000155077836 */ /* 0x002fe20000000000 */
[----:B0-----:R-:W-:-:S04]  /*1960*/  ULEA UR4, UR6, UR4, 0x18 ;  /* 0x0000000406047291 */ /* 0x001fc8000f8ec0ff */
[----:B------:R-:W-:Y:S04]  /*1970*/  STS.U16 [R84], R7 ;  /* 0x0000000754007388 */ /* 0x000fe80000000400 */
[----:B------:R-:W0:Y:S02]  /*1980*/  LDS.U16 R87, [R86] ;  /* 0x0000000056577984 */ /* 0x000e240000000400 */
[----:B0-----:R-:W-:-:S05]  /*1990*/  VIADD R5, R87, 0x1 ;  /* 0x0000000157057836 */ /* 0x001fca0000000000 */
        /* <DEDUP_REMOVED lines=327> */
.L_x_1326:
        /* <DEDUP_REMOVED lines=200> */
.L_x_1328:
        /* <DEDUP_REMOVED lines=15> */
.L_x_1352:


//--------------------- .text._ZN3cub18CUB_300001_SM_10006detail11EmptyKernelIvEEvv --------------------------
	.section	.text._ZN3cub18CUB_300001_SM_10006detail11EmptyKernelIvEEvv,"ax",@progbits
	.align	128
        .global         _ZN3cub18CUB_300001_SM_10006detail11EmptyKernelIvEEvv
        .type           _ZN3cub18CUB_300001_SM_10006detail11EmptyKernelIvEEvv,@function
        .size           _ZN3cub18CUB_300001_SM_10006detail11EmptyKernelIvEEvv,(.L_x_1353 - _ZN3cub18CUB_300001_SM_10006detail11EmptyKernelIvEEvv)
        .other          _ZN3cub18CUB_300001_SM_10006detail11EmptyKernelIvEEvv,@"STO_CUDA_ENTRY STV_DEFAULT"
_ZN3cub18CUB_300001_SM_10006detail11EmptyKernelIvEEvv:
.text._ZN3cub18CUB_300001_SM_10006detail11EmptyKernelIvEEvv:
[----:B------:R-:W-:Y:S01]  /*0000*/  LDC R1, c[0x0][0x37c] ;  /* 0x0000df00ff017b82 */ /* 0x000fe20000000800 */
[----:B------:R-:W-:Y:S05]  /*0010*/  EXIT ;  /* 0x000000000000794d */ /* 0x000fea0003800000 */
.L_x_1329:
        /* <DEDUP_REMOVED lines=14> */
.L_x_1353:


//--------------------- .text._Z11RangeKerneliiiPi --------------------------
	.section	.text._Z11RangeKerneliiiPi,"ax",@progbits
	.align	128
        .global         _Z11RangeKerneliiiPi
        .type           _Z11RangeKerneliiiPi,@function
        .size           _Z11RangeKerneliiiPi,(.L_x_1354 - _Z11RangeKerneliiiPi)
        .other          _Z11RangeKerneliiiPi,@"STO_CUDA_ENTRY STV_DEFAULT"
_Z11RangeKerneliiiPi:
.text._Z11RangeKerneliiiPi:
[----:B------:R-:W-:Y:S08]  /*0000*/  LDC R1, c[0x0][0x37c] ;  /* 0x0000df00ff017b82 */ /* 0x000ff00000000800 */
[----:B------:R-:W0:Y:S02]  /*0010*/  LDC R11, c[0x0][0x380] ;  /* 0x0000e000ff0b7b82 */ /* 0x000e240000000800 */
[----:B0-----:R-:W-:-:S13]  /*0020*/  ISETP.GE.AND P0, PT, R11, 0x1, PT ;  /* 0x000000010b00780c */ /* 0x001fda0003f06270 */
[----:B------:R-:W-:Y:S05]  /*0030*/  @!P0 EXIT ;  /* 0x000000000000894d */ /* 0x000fea0003800000 */
[----:B------:R-:W0:Y:S01]  /*0040*/  S2R R0, SR_TID.X ;  /* 0x0000000000007919 */ /* 0x000e220000002100 */
[----:B------:R-:W0:Y:S08]  /*0050*/  S2UR UR4, SR_CTAID.X ;  /* 0x00000000000479c3 */ /* 0x000e300000002500 */
[----:B------:R-:W0:Y:S02]  /*0060*/  LDC R7, c[0x0][0x360] ;  /* 0x0000d800ff077b82 */ /* 0x000e240000000800 */
[----:B0-----:R-:W-:-:S05]  /*0070*/  IMAD R0, R7, UR4, R0 ;  /* 0x0000000407007c24 */ /* 0x001fca000f8e0200 */
[----:B------:R-:W-:-:S13]  /*0080*/  ISETP.GE.AND P0, PT, R0, R11, PT ;  /* 0x0000000b0000720c */ /* 0x000fda0003f06270 */
[----:B------:R-:W-:Y:S05]  /*0090*/  @P0 EXIT ;  /* 0x000000000000094d */ /* 0x000fea0003800000 */
[----:B------:R-:W0:Y:S01]  /*00a0*/  LDC R13, c[0x0][0x384] ;  /* 0x0000e100ff0d7b82 */ /* 0x000e220000000800 */
[----:B------:R-:W1:Y:S01]  /*00b0*/  LDCU UR4, c[0x0][0x370] ;  /* 0x00006e00ff0477ac */ /* 0x000e620008000800 */
[----:B------:R-:W2:Y:S06]  /*00c0*/  LDCU.64 UR6, c[0x0][0x358] ;  /* 0x00006b00ff0677ac */ /* 0x000eac0008000a00 */
[----:B------:R-:W3:Y:S01]  /*00d0*/  LDC.64 R4, c[0x0][0x390] ;  /* 0x0000e400ff047b82 */ /* 0x000ee20000000a00 */
[----:B------:R-:W4:Y:S01]  /*00e0*/  LDCU UR5, c[0x0][0x388] ;  /* 0x00007100ff0577ac */ /* 0x000f220008000800 */
[----:B-1----:R-:W-:-:S07]  /*00f0*/  IMAD R7, R7, UR4, RZ ;  /* 0x0000000407077c24 */ /* 0x002fce000f8e02ff */
.L_x_1330:
[C---:B0---4-:R-:W-:Y:S02]  /*0100*/  IMAD R9, R0.reuse, UR5, R13 ;  /* 0x0000000500097c24 */ /* 0x051fe4000f8e020d */
[----:B---3--:R-:W-:Y:S01]  /*0110*/  IMAD.WIDE R2, R0, 0x4, R4 ;  /* 0x0000000400027825 */ /* 0x008fe200078e0204 */
[----:B------:R-:W-:-:S04]  /*0120*/  IADD3 R0, PT, PT, R7, R0, RZ ;  /* 0x0000000007007210 */ /* 0x000fc80007ffe0ff */
[----:B--2---:R1:W-:Y:S01]  /*0130*/  STG.E desc[UR6][R2.64], R9 ;  /* 0x0000000902007986 */ /* 0x0043e2000c101906 */
[----:B------:R-:W-:-:S13]  /*0140*/  ISETP.GE.AND P0, PT, R0, R11, PT ;  /* 0x0000000b0000720c */ /* 0x000fda0003f06270 */
[----:B-1----:R-:W-:Y:S05]  /*0150*/  @!P0 BRA `(.L_x_1330) ;  /* 0xfffffffc00e88947 */ /* 0x002fea000383ffff */
[----:B------:R-:W-:Y:S05]  /*0160*/  EXIT ;  /* 0x000000000000794d */ /* 0x000fea0003800000 */
.L_x_1331:
        /* <DEDUP_REMOVED lines=9> */
.L_x_1354:


//--------------------- .nv.shared._ZN3cub18CUB_300001_SM_10006detail10radix_sort29DeviceRadixSortOnesweepKernelINS1_5radix10policy_hubIxxjE10Policy1000ELNS0_9SortOrderE1ExxjiiNS1_21identity_decomposer_tEEEvPT5_SB_PT3_PKSC_PT1_PKSG_PT2_PKSK_T4_iiT6_ --------------------------
	.section	.nv.shared._ZN3cub18CUB_300001_SM_10006detail10radix_sort29DeviceRadixSortOnesweepKernelINS1_5radix10policy_hubIxxjE10Policy1000ELNS0_9SortOrderE1ExxjiiNS1_21identity_decomposer_tEEEvPT5_SB_PT3_PKSC_PT1_PKSG_PT2_PKSK_T4_iiT6_,"aw",@nobits
	.sectionflags	@""
	.align	16
.nv.shared._ZN3cub18CUB_300001_SM_10006detail10radix_sort29DeviceRadixSortOnesweepKernelINS1_5radix10policy_hubIxxjE10Policy1000ELNS0_9SortOrderE1ExxjiiNS1_21identity_decomposer_tEEEvPT5_SB_PT3_PKSC_PT1_PKSG_PT2_PKSK_T4_iiT6_:
	.zero		38912


//--------------------- .nv.shared.reserved.0     --------------------------
	.section	.nv.shared.reserved.0,"aw",@nobits
	.weak		__nv_reservedSMEM_offset_0_alias
	.size		__nv_reservedSMEM_offset_0_alias, 0, 64
	.other		__nv_reservedSMEM_offset_0_alias,@"STO_CUDA_RESERVED_SHARED STV_DEFAULT"
__nv_reservedSMEM_offset_0_alias:
	.zero		0
	.zero		64


//--------------------- .nv.global                --------------------------
	.section	.nv.global,"aw",@nobits
.nv.global:
	.type		_ZN34_INTERNAL_beb985a6_4_k_cu_f3370deb6thrust24THRUST_300001_SM_1000_NS12placeholders2_5E,@object
	.size		_ZN34_INTERNAL_beb985a6_4_k_cu_f3370deb6thrust24THRUST_300001_SM_1000_NS12placeholders2_5E,(_ZN34_INTERNAL_beb985a6_4_k_cu_f3370deb4cuda3std3__45__cpo6cbeginE - _ZN34_INTERNAL_beb985a6_4_k_cu_f3370deb6thrust24THRUST_300001_SM_1000_NS12placeholders2_5E)
_ZN34_INTERNAL_beb985a6_4_k_cu_f3370deb6thrust24THRUST_300001_SM_1000_NS12placeholders2_5E:
	.zero		1
	.type		_ZN34_INTERNAL_beb985a6_4_k_cu_f3370deb4cuda3std3__45__cpo6cbeginE,@object
	.size		_ZN34_INTERNAL_beb985a6_4_k_cu_f3370deb4cuda3std3__45__cpo6cbeginE,(_ZN34_INTERNAL_beb985a6_4_k_cu_f3370deb4cuda3std6ranges3__45__cpo6cbeginE - _ZN34_INTERNAL_beb985a6_4_k_cu_f3370deb4cuda3std3__45__cpo6cbeginE)
_ZN34_INTERNAL_beb985a6_4_k_cu_f3370deb4cuda3std3__45__cpo6cbeginE:
	.zero		1
	.type		_ZN34_INTERNAL_beb985a6_4_k_cu_f3370deb4cuda3std6ranges3__45__cpo6cbeginE,@object
	.size		_ZN34_INTERNAL_beb985a6_4_k_cu_f3370deb4cuda3std6ranges3__45__cpo6cbeginE,(_ZN34_INTERNAL_beb985a6_4_k_cu_f3370deb4cuda3std3__48in_placeE - _ZN34_INTERNAL_beb985a6_4_k_cu_f3370deb4cuda3std6ranges3__45__cpo6cbeginE)
_ZN34_INTERNAL_beb985a6_4_k_cu_f3370deb4cuda3std6ranges3__45__cpo6cbeginE:
	.zero		1
	.type		_ZN34_INTERNAL_beb985a6_4_k_cu_f3370deb4cuda3std3__48in_placeE,@object
	.size		_ZN34_INTERNAL_beb985a6_4_k_cu_f3370deb4cuda3std3__48in_placeE,(_ZN34_INTERNAL_beb985a6_4_k_cu_f3370deb4cuda3std6ranges3__45__cpo4sizeE - _ZN34_INTERNAL_beb985a6_4_k_cu_f3370deb4cuda3std3__48in_placeE)
_ZN34_INTERNAL_beb985a6_4_k_cu_f3370deb4cuda3std3__48in_placeE:
	.zero		1
	.type		_ZN34_INTERNAL_beb985a6_4_k_cu_f3370deb4cuda3std6ranges3__45__cpo4sizeE,@object
	.size		_ZN34_INTERNAL_beb985a6_4_k_cu_f3370deb4cuda3std6ranges3__45__cpo4sizeE,(_ZN34_INTERNAL_beb985a6_4_k_cu_f3370deb6thrust24THRUST_300001_SM_1000_NS12placeholders2_9E - _ZN34_INTERNAL_beb985a6_4_k_cu_f3370deb4cuda3std6ranges3__45__cpo4sizeE)
_ZN34_INTERNAL_beb985a6_4_k_cu_f3370deb4cuda3std6ranges3__45__cpo4sizeE:
	.zero		1
	.type		_ZN34_INTERNAL_beb985a6_4_k_cu_f3370deb6thrust24THRUST_300001_SM_1000_NS12placeholders2_9E,@object
	.size		_ZN34_INTERNAL_beb985a6_4_k_cu_f3370deb6thrust24THRUST_300001_SM_1000_NS12placeholders2_9E,(_ZN34_INTERNAL_beb985a6_4_k_cu_f3370deb4cuda3std3__45__cpo7crbeginE - _ZN34_INTERNAL_beb985a6_4_k_cu_f3370deb6thrust24THRUST_300001_SM_1000_NS12placeholders2_9E)
_ZN34_INTERNAL_beb985a6_4_k_cu_f3370deb6thrust24THRUST_300001_SM_1000_NS12placeholders2_9E:
	.zero		1
	.type		_ZN34_INTERNAL_beb985a6_4_k_cu_f3370deb4cuda3std3__45__cpo7crbeginE,@object
	.size		_ZN34_INTERNAL_beb985a6_4_k_cu_f3370deb4cuda3std3__45__cpo7crbeginE,(_ZN34_INTERNAL_beb985a6_4_k_cu_f3370deb4cuda3std6ranges3__45__cpo4nextE - _ZN34_INTERNAL_beb985a6_4_k_cu_f3370deb4cuda3std3__45__cpo7crbeginE)
_ZN34_INTERNAL_beb985a6_4_k_cu_f3370deb4cuda3std3__45__cpo7crbeginE:
	.zero		1
	.type		_ZN34_INTERNAL_beb985a6_4_k_cu_f3370deb4cuda3std6ranges3__45__cpo4nextE,@object
	.size		_ZN34_INTERNAL_beb985a6_4_k_cu_f3370deb4cuda3std6ranges3__45__cpo4nextE,(_ZN34_INTERNAL_beb985a6_4_k_cu_f3370deb4cuda3std6ranges3__45__cpo4swapE - _ZN34_INTERNAL_beb985a6_4_k_cu_f3370deb4cuda3std6ranges3__45__cpo4nextE)
_ZN34_INTERNAL_beb985a6_4_k_cu_f3370deb4cuda3std6ranges3__45__cpo4nextE:
	.zero		1
	.type		_ZN34_INTERNAL_beb985a6_4_k_cu_f3370deb4cuda3std6ranges3__45__cpo4swapE,@object
	.size		_ZN34_INTERNAL_beb985a6_4_k_cu_f3370deb4cuda3std6ranges3__45__cpo4swapE,(_ZN34_INTERNAL_beb985a6_4_k_cu_f3370deb6thrust24THRUST_300001_SM_1000_NS12placeholders2_1E - _ZN34_INTERNAL_beb985a6_4_k_cu_f3370deb4cuda3std6ranges3__45__cpo4swapE)
_ZN34_INTERNAL_beb985a6_4_k_cu_f3370deb4cuda3std6ranges3__45__cpo4swapE:
	.zero		1
	.type		_ZN34_INTERNAL_beb985a6_4_k_cu_f3370deb6thrust24THRUST_300001_SM_1000_NS12placeholders2_1E,@object
	.size		_ZN34_INTERNAL_beb985a6_4_k_cu_f3370deb6thrust24THRUST_300001_SM_1000_NS12placeholders2_1E,(_ZN34_INTERNAL_beb985a6_4_k_cu_f3370deb6thrust24THRUST_300001_SM_1000_NS12placeholders2_3E - _ZN34_INTERNAL_beb985a6_4_k_cu_f3370deb6thrust24THRUST_300001_SM_1000_NS12placeholders2_1E)
_ZN34_INTERNAL_beb985a6_4_k_cu_f3370deb6thrust24THRUST_300001_SM_1000_NS12placeholders2_1E:
	.zero		1
	.type		_ZN34_INTERNAL_beb985a6_4_k_cu_f3370deb6thrust24THRUST_300001_SM_1000_NS12placeholders2_3E,@object
	.size		_ZN34_INTERNAL_beb985a6_4_k_cu_f3370deb6thrust24THRUST_300001_SM_1000_NS12placeholders2_3E,(_ZN34_INTERNAL_beb985a6_4_k_cu_f3370deb4cuda3std3__45__cpo5beginE - _ZN34_INTERNAL_beb985a6_4_k_cu_f3370deb6thrust24THRUST_300001_SM_1000_NS12placeholders2_3E)
_ZN34_INTERNAL_beb985a6_4_k_cu_f3370deb6thrust24THRUST_300001_SM_1000_NS12placeholders2_3E:
	.zero		1
	.type		_ZN34_INTERNAL_beb985a6_4_k_cu_f3370deb4cuda3std3__45__cpo5beginE,@object
	.size		_ZN34_INTERNAL_beb985a6_4_k_cu_f3370deb4cuda3std3__45__cpo5beginE,(_ZN34_INTERNAL_beb985a6_4_k_cu_f3370deb4cuda3std6ranges3__45__cpo5beginE - _ZN34_INTERNAL_beb985a6_4_k_cu_f3370deb4cuda3std3__45__cpo5beginE)
_ZN34_INTERNAL_beb985a6_4_k_cu_f3370deb4cuda3std3__45__cpo5beginE:
	.zero		1
	.type		_ZN34_INTERNAL_beb985a6_4_k_cu_f3370deb4cuda3std6ranges3__45__cpo5beginE,@object
	.size		_ZN34_INTERNAL_beb985a6_4_k_cu_f3370deb4cuda3std6ranges3__45__cpo5beginE,(_ZN34_INTERNAL_beb985a6_4_k_cu_f3370deb4cuda3std3__436_GLOBAL__N__beb985a6_4_k_cu_f3370deb6ignoreE - _ZN34_INTERNAL_beb985a6_4_k_cu_f3370deb4cuda3std6ranges3__45__cpo5beginE)
_ZN34_INTERNAL_beb985a6_4_k_cu_f3370deb4cuda3std6ranges3__45__cpo5beginE:
	.zero		1
	.type		_ZN34_INTERNAL_beb985a6_4_k_cu_f3370deb4cuda3std3__436_GLOBAL__N__beb985a6_4_k_cu_f3370deb6ignoreE,@object
	.size		_ZN34_INTERNAL_beb985a6_4_k_cu_f3370deb4cuda3std3__436_GLOBAL__N__beb985a6_4_k_cu_f3370deb6ignoreE,(_ZN34_INTERNAL_beb985a6_4_k_cu_f3370deb4cuda3std6ranges3__45__cpo4dataE - _ZN34_INTERNAL_beb985a6_4_k_cu_f3370deb4cuda3std3__436_GLOBAL__N__beb985a6_4_k_cu_f3370deb6ignoreE)
_ZN34_INTERNAL_beb985a6_4_k_cu_f3370deb4cuda3std3__436_GLOBAL__N__beb985a6_4_k_cu_f3370deb6ignoreE:
	.zero		1
	.type		_ZN34_INTERNAL_beb985a6_4_k_cu_f3370deb4cuda3std6ranges3__45__cpo4dataE,@object
	.size		_ZN34_INTERNAL_beb985a6_4_k_cu_f3370deb4cuda3std6ranges3__45__cpo4dataE,(_ZN34_INTERNAL_beb985a6_4_k_cu_f3370deb6thrust24THRUST_300001_SM_1000_NS12placeholders2_7E - _ZN34_INTERNAL_beb985a6_4_k_cu_f3370deb4cuda3std6ranges3__45__cpo4dataE)
_ZN34_INTERNAL_beb985a6_4_k_cu_f3370deb4cuda3std6ranges3__45__cpo4dataE:
	.zero		1
	.type		_ZN34_INTERNAL_beb985a6_4_k_cu_f3370deb6thrust24THRUST_300001_SM_1000_NS12placeholders2_7E,@object
	.size		_ZN34_INTERNAL_beb985a6_4_k_cu_f3370deb6thrust24THRUST_300001_SM_1000_NS12placeholders2_7E,(_ZN34_INTERNAL_beb985a6_4_k_cu_f3370deb4cuda3std3__45__cpo6rbeginE - _ZN34_INTERNAL_beb985a6_4_k_cu_f3370deb6thrust24THRUST_300001_SM_1000_NS12placeholders2_7E)
_ZN34_INTERNAL_beb985a6_4_k_cu_f3370deb6thrust24THRUST_300001_SM_1000_NS12placeholders2_7E:
	.zero		1
	.type		_ZN34_INTERNAL_beb985a6_4_k_cu_f3370deb4cuda3std3__45__cpo6rbeginE,@object
	.size		_ZN34_INTERNAL_beb985a6_4_k_cu_f3370deb4cuda3std3__45__cpo6rbeginE,(_ZN34_INTERNAL_beb985a6_4_k_cu_f3370deb4cuda3std6ranges3__45__cpo7advanceE - _ZN34_INTERNAL_beb985a6_4_k_cu_f3370deb4cuda3std3__45__cpo6rbeginE)
_ZN34_INTERNAL_beb985a6_4_k_cu_f3370deb4cuda3std3__45__cpo6rbeginE:
	.zero		1
	.type		_ZN34_INTERNAL_beb985a6_4_k_cu_f3370deb4cuda3std6ranges3__45__cpo7advanceE,@object
	.size		_ZN34_INTERNAL_beb985a6_4_k_cu_f3370deb4cuda3std6ranges3__45__cpo7advanceE,(_ZN34_INTERNAL_beb985a6_4_k_cu_f3370deb4cuda3std3__47nulloptE - _ZN34_INTERNAL_beb985a6_4_k_cu_f3370deb4cuda3std6ranges3__45__cpo7advanceE)
_ZN34_INTERNAL_beb985a6_4_k_cu_f3370deb4cuda3std6ranges3__45__cpo7advanceE:
	.zero		1
	.type		_ZN34_INTERNAL_beb985a6_4_k_cu_f3370deb4cuda3std3__47nulloptE,@object
	.size		_ZN34_INTERNAL_beb985a6_4_k_cu_f3370deb4cuda3std3__47nulloptE,(_ZN34_INTERNAL_beb985a6_4_k_cu_f3370deb4cuda3std6ranges3__45__cpo8distanceE - _ZN34_INTERNAL_beb985a6_4_k_cu_f3370deb4cuda3std3__47nulloptE)
_ZN34_INTERNAL_beb985a6_4_k_cu_f3370deb4cuda3std3__47nulloptE:
	.zero		1
	.type		_ZN34_INTERNAL_beb985a6_4_k_cu_f3370deb4cuda3std6ranges3__45__cpo8distanceE,@object
	.size		_ZN34_INTERNAL_beb985a6_4_k_cu_f3370deb4cuda3std6ranges3__45__cpo8distanceE,(_ZN34_INTERNAL_beb985a6_4_k_cu_f3370deb6thrust24THRUST_300001_SM_1000_NS12placeholders2_6E - _ZN34_INTERNAL_beb985a6_4_k_cu_f3370deb4cuda3std6ranges3__45__cpo8distanceE)
_ZN34_INTERNAL_beb985a6_4_k_cu_f3370deb4cuda3std6ranges3__45__cpo8distanceE:
	.zero		1
	.type		_ZN34_INTERNAL_beb985a6_4_k_cu_f3370deb6thrust24THRUST_300001_SM_1000_NS12placeholders2_6E,@object
	.size		_ZN34_INTERNAL_beb985a6_4_k_cu_f3370deb6thrust24THRUST_300001_SM_1000_NS12placeholders2_6E,(_ZN34_INTERNAL_beb985a6_4_k_cu_f3370deb4cuda3std3__45__cpo4cendE - _ZN34_INTERNAL_beb985a6_4_k_cu_f3370deb6thrust24THRUST_300001_SM_1000_NS12placeholders2_6E)
_ZN34_INTERNAL_beb985a6_4_k_cu_f3370deb6thrust24THRUST_300001_SM_1000_NS12placeholders2_6E:
	.zero		1
	.type		_ZN34_INTERNAL_beb985a6_4_k_cu_f3370deb4cuda3std3__45__cpo4cendE,@object
	.size		_ZN34_INTERNAL_beb985a6_4_k_cu_f3370deb4cuda3std3__45__cpo4cendE,(_ZN34_INTERNAL_beb985a6_4_k_cu_f3370deb4cuda3std6ranges3__45__cpo4cendE - _ZN34_INTERNAL_beb985a6_4_k_cu_f3370deb4cuda3std3__45__cpo4cendE)
_ZN34_INTERNAL_beb985a6_4_k_cu_f3370deb4cuda3std3__45__cpo4cendE:
	.zero		1
	.type		_ZN34_INTERNAL_beb985a6_4_k_cu_f3370deb4cuda3std6ranges3__45__cpo4cendE,@object
	.size		_ZN34_INTERNAL_beb985a6_4_k_cu_f3370deb4cuda3std6ranges3__45__cpo4cendE,(_ZN34_INTERNAL_beb985a6_4_k_cu_f3370deb4cuda3std3__420unreachable_sentinelE - _ZN34_INTERNAL_beb985a6_4_k_cu_f3370deb4cuda3std6ranges3__45__cpo4cendE)
_ZN34_INTERNAL_beb985a6_4_k_cu_f3370deb4cuda3std6ranges3__45__cpo4cendE:
	.zero		1
	.type		_ZN34_INTERNAL_beb985a6_4_k_cu_f3370deb4cuda3std3__420unreachable_sentinelE,@object
	.size		_ZN34_INTERNAL_beb985a6_4_k_cu_f3370deb4cuda3std3__420unreachable_sentinelE,(_ZN34_INTERNAL_beb985a6_4_k_cu_f3370deb4cuda3std6ranges3__45__cpo5ssizeE - _ZN34_INTERNAL_beb985a6_4_k_cu_f3370deb4cuda3std3__420unreachable_sentinelE)
_ZN34_INTERNAL_beb985a6_4_k_cu_f3370deb4cuda3std3__420unreachable_sentinelE:
	.zero		1
	.type		_ZN34_INTERNAL_beb985a6_4_k_cu_f3370deb4cuda3std6ranges3__45__cpo5ssizeE,@object
	.size		_ZN34_INTERNAL_beb985a6_4_k_cu_f3370deb4cuda3std6ranges3__45__cpo5ssizeE,(_ZN34_INTERNAL_beb985a6_4_k_cu_f3370deb6thrust24THRUST_300001_SM_1000_NS12placeholders3_10E - _ZN34_INTERNAL_beb985a6_4_k_cu_f3370deb4cuda3std6ranges3__45__cpo5ssizeE)
_ZN34_INTERNAL_beb985a6_4_k_cu_f3370deb4cuda3std6ranges3__45__cpo5ssizeE:
	.zero		1
	.type		_ZN34_INTERNAL_beb985a6_4_k_cu_f3370deb6thrust24THRUST_300001_SM_1000_NS12placeholders3_10E,@object
	.size		_ZN34_INTERNAL_beb985a6_4_k_cu_f3370deb6thrust24THRUST_300001_SM_1000_NS12placeholders3_10E,(_ZN34_INTERNAL_beb985a6_4_k_cu_f3370deb4cuda3std3__45__cpo5crendE - _ZN34_INTERNAL_beb985a6_4_k_cu_f3370deb6thrust24THRUST_300001_SM_1000_NS12placeholders3_10E)
_ZN34_INTERNAL_beb985a6_4_k_cu_f3370deb6thrust24THRUST_300001_SM_1000_NS12placeholders3_10E:
	.zero		1
	.type		_ZN34_INTERNAL_beb985a6_4_k_cu_f3370deb4cuda3std3__45__cpo5crendE,@object
	.size		_ZN34_INTERNAL_beb985a6_4_k_cu_f3370deb4cuda3std3__45__cpo5crendE,(_ZN34_INTERNAL_beb985a6_4_k_cu_f3370deb4cuda3std6ranges3__45__cpo4prevE - _ZN34_INTERNAL_beb985a6_4_k_cu_f3370deb4cuda3std3__45__cpo5crendE)
_ZN34_INTERNAL_beb985a6_4_k_cu_f3370deb4cuda3std3__45__cpo5crendE:
	.zero		1
	.type		_ZN34_INTERNAL_beb985a6_4_k_cu_f3370deb4cuda3std6ranges3__45__cpo4prevE,@object
	.size		_ZN34_INTERNAL_beb985a6_4_k_cu_f3370deb4cuda3std6ranges3__45__cpo4prevE,(_ZN34_INTERNAL_beb985a6_4_k_cu_f3370deb4cuda3std6ranges3__45__cpo9iter_moveE - _ZN34_INTERNAL_beb985a6_4_k_cu_f3370deb4cuda3std6ranges3__45__cpo4prevE)
_ZN34_INTERNAL_beb985a6_4_k_cu_f3370deb4cuda3std6ranges3__45__cpo4prevE:
	.zero		1
	.type		_ZN34_INTERNAL_beb985a6_4_k_cu_f3370deb4cuda3std6ranges3__45__cpo9iter_moveE,@object
	.size		_ZN34_INTERNAL_beb985a6_4_k_cu_f3370deb4cuda3std6ranges3__45__cpo9iter_moveE,(_ZN34_INTERNAL_beb985a6_4_k_cu_f3370deb6thrust24THRUST_300001_SM_1000_NS12placeholders2_2E - _ZN34_INTERNAL_beb985a6_4_k_cu_f3370deb4cuda3std6ranges3__45__cpo9iter_moveE)
_ZN34_INTERNAL_beb985a6_4_k_cu_f3370deb4cuda3std6ranges3__45__cpo9iter_moveE:
	.zero		1
	.type		_ZN34_INTERNAL_beb985a6_4_k_cu_f3370deb6thrust24THRUST_300001_SM_1000_NS12placeholders2_2E,@object
	.size		_ZN34_INTERNAL_beb985a6_4_k_cu_f3370deb6thrust24THRUST_300001_SM_1000_NS12placeholders2_2E,(_ZN34_INTERNAL_beb985a6_4_k_cu_f3370deb6thrust24THRUST_300001_SM_1000_NS12placeholders2_4E - _ZN34_INTERNAL_beb985a6_4_k_cu_f3370deb6thrust24THRUST_300001_SM_1000_NS12placeholders2_2E)
_ZN34_INTERNAL_beb985a6_4_k_cu_f3370deb6thrust24THRUST_300001_SM_1000_NS12placeholders2_2E:
	.zero		1
	.type		_ZN34_INTERNAL_beb985a6_4_k_cu_f3370deb6thrust24THRUST_300001_SM_1000_NS12placeholders2_4E,@object
	.size		_ZN34_INTERNAL_beb985a6_4_k_cu_f3370deb6thrust24THRUST_300001_SM_1000_NS12placeholders2_4E,(_ZN34_INTERNAL_beb985a6_4_k_cu_f3370deb4cuda3std3__45__cpo3endE - _ZN34_INTERNAL_beb985a6_4_k_cu_f3370deb6thrust24THRUST_300001_SM_1000_NS12placeholders2_4E)
_ZN34_INTERNAL_beb985a6_4_k_cu_f3370deb6thrust24THRUST_300001_SM_1000_NS12placeholders2_4E:
	.zero		1
	.type		_ZN34_INTERNAL_beb985a6_4_k_cu_f3370deb4cuda3std3__45__cpo3endE,@object
	.size		_ZN34_INTERNAL_beb985a6_4_k_cu_f3370deb4cuda3std3__45__cpo3endE,(_ZN34_INTERNAL_beb985a6_4_k_cu_f3370deb4cuda3std6ranges3__45__cpo3endE - _ZN34_INTERNAL_beb985a6_4_k_cu_f3370deb4cuda3std3__45__cpo3endE)
_ZN34_INTERNAL_beb985a6_4_k_cu_f3370deb4cuda3std3__45__cpo3endE:
	.zero		1
	.type		_ZN34_INTERNAL_beb985a6_4_k_cu_f3370deb4cuda3std6ranges3__45__cpo3endE,@object
	.size		_ZN34_INTERNAL_beb985a6_4_k_cu_f3370deb4cuda3std6ranges3__45__cpo3endE,(_ZN34_INTERNAL_beb985a6_4_k_cu_f3370deb4cuda3std3__419piecewise_constructE - _ZN34_INTERNAL_beb985a6_4_k_cu_f3370deb4cuda3std6ranges3__45__cpo3endE)
_ZN34_INTERNAL_beb985a6_4_k_cu_f3370deb4cuda3std6ranges3__45__cpo3endE:
	.zero		1
	.type		_ZN34_INTERNAL_beb985a6_4_k_cu_f3370deb4cuda3std3__419piecewise_constructE,@object
	.size		_ZN34_INTERNAL_beb985a6_4_k_cu_f3370deb4cuda3std3__419piecewise_constructE,(_ZN34_INTERNAL_beb985a6_4_k_cu_f3370deb4cuda3std6ranges3__45__cpo5cdataE - _ZN34_INTERNAL_beb985a6_4_k_cu_f3370deb4cuda3std3__419piecewise_constructE)
_ZN34_INTERNAL_beb985a6_4_k_cu_f3370deb4cuda3std3__419piecewise_constructE:
	.zero		1
	.type		_ZN34_INTERNAL_beb985a6_4_k_cu_f3370deb4cuda3std6ranges3__45__cpo5cdataE,@object
	.size		_ZN34_INTERNAL_beb985a6_4_k_cu_f3370deb4cuda3std6ranges3__45__cpo5cdataE,(_ZN34_INTERNAL_beb985a6_4_k_cu_f3370deb6thrust24THRUST_300001_SM_1000_NS12placeholders2_8E - _ZN34_INTERNAL_beb985a6_4_k_cu_f3370deb4cuda3std6ranges3__45__cpo5cdataE)
_ZN34_INTERNAL_beb985a6_4_k_cu_f3370deb4cuda3std6ranges3__45__cpo5cdataE:
	.zero		1
	.type		_ZN34_INTERNAL_beb985a6_4_k_cu_f3370deb6thrust24THRUST_300001_SM_1000_NS12placeholders2_8E,@object
	.size		_ZN34_INTERNAL_beb985a6_4_k_cu_f3370deb6thrust24THRUST_300001_SM_1000_NS12placeholders2_8E,(_ZN34_INTERNAL_beb985a6_4_k_cu_f3370deb4cuda3std3__45__cpo4rendE - _ZN34_INTERNAL_beb985a6_4_k_cu_f3370deb6thrust24THRUST_300001_SM_1000_NS12placeholders2_8E)
_ZN34_INTERNAL_beb985a6_4_k_cu_f3370deb6thrust24THRUST_300001_SM_1000_NS12placeholders2_8E:
	.zero		1
	.type		_ZN34_INTERNAL_beb985a6_4_k_cu_f3370deb4cuda3std3__45__cpo4rendE,@object
	.size		_ZN34_INTERNAL_beb985a6_4_k_cu_f3370deb4cuda3std3__45__cpo4rendE,(_ZN34_INTERNAL_beb985a6_4_k_cu_f3370deb4cuda3std6ranges3__45__cpo9iter_swapE - _ZN34_INTERNAL_beb985a6_4_k_cu_f3370deb4cuda3std3__45__cpo4rendE)
_ZN34_INTERNAL_beb985a6_4_k_cu_f3370deb4cuda3std3__45__cpo4rendE:
	.zero		1
	.type		_ZN34_INTERNAL_beb985a6_4_k_cu_f3370deb4cuda3std6ranges3__45__cpo9iter_swapE,@object
	.size		_ZN34_INTERNAL_beb985a6_4_k_cu_f3370deb4cuda3std6ranges3__45__cpo9iter_swapE,(_ZN34_INTERNAL_beb985a6_4_k_cu_f3370deb4cuda3std3__48unexpectE - _ZN34_INTERNAL_beb985a6_4_k_cu_f3370deb4cuda3std6ranges3__45__cpo9iter_swapE)
_ZN34_INTERNAL_beb985a6_4_k_cu_f3370deb4cuda3std6ranges3__45__cpo9iter_swapE:
	.zero		1
	.type		_ZN34_INTERNAL_beb985a6_4_k_cu_f3370deb4cuda3std3__48unexpectE,@object
	.size		_ZN34_INTERNAL_beb985a6_4_k_cu_f3370deb4cuda3std3__48unexpectE,(_ZN34_INTERNAL_beb985a6_4_k_cu_f3370deb6thrust24THRUST_300001_SM_1000_NS6system6detail10sequential3seqE - _ZN34_INTERNAL_beb985a6_4_k_cu_f3370deb4cuda3std3__48unexpectE)
_ZN34_INTERNAL_beb985a6_4_k_cu_f3370deb4cuda3std3__48unexpectE:
	.zero		1
	.type		_ZN34_INTERNAL_beb985a6_4_k_cu_f3370deb6thrust24THRUST_300001_SM_1000_NS6system6detail10sequential3seqE,@object
	.size		_ZN34_INTERNAL_beb985a6_4_k_cu_f3370deb6thrust24THRUST_300001_SM_1000_NS6system6detail10sequential3seqE,(.L_29 - _ZN34_INTERNAL_beb985a6_4_k_cu_f3370deb6thrust24THRUST_300001_SM_1000_NS6system6detail10sequential3seqE)
_ZN34_INTERNAL_beb985a6_4_k_cu_f3370deb6thrust24THRUST_300001_SM_1000_NS6system6detail10sequential3seqE:
	.zero		1
.L_29:


//--------------------- .nv.shared._ZN3cub18CUB_300001_SM_10006detail10radix_sort30DeviceRadixSortHistogramKernelINS1_5radix10policy_hubIxxjE10Policy1000ELNS0_9SortOrderE1ExjNS1_21identity_decomposer_tEEEvPT2_PKT1_SA_iiT3_ --------------------------
	.section	.nv.shared._ZN3cub18CUB_300001_SM_10006detail10radix_sort30DeviceRadixSortHistogramKernelINS1_5radix10policy_hubIxxjE10Policy1000ELNS0_9SortOrderE1ExjNS1_21identity_decomposer_tEEEvPT2_PKT1_SA_iiT3_,"aw",@nobits
	.sectionflags	@""
	.align	4
.nv.shared._ZN3cub18CUB_300001_SM_10006detail10radix_sort30DeviceRadixSortHistogramKernelINS1_5radix10policy_hubIxxjE10Policy1000ELNS0_9SortOrderE1ExjNS1_21identity_decomposer_tEEEvPT2_PKT1_SA_iiT3_:
	.zero		9216


//--------------------- .nv.shared._ZN3cub18CUB_300001_SM_10006detail10radix_sort31DeviceRadixSortSingleTileKernelINS1_5radix10policy_hubIxxjE10Policy1000ELNS0_9SortOrderE1ExxjNS1_21identity_decomposer_tEEEvPKT1_PSA_PKT2_PSE_T3_iiT4_ --------------------------
	.section	.nv.shared._ZN3cub18CUB_300001_SM_10006detail10radix_sort31DeviceRadixSortSingleTileKernelINS1_5radix10policy_hubIxxjE10Policy1000ELNS0_9SortOrderE1ExxjNS1_21identity_decomposer_tEEEvPKT1_PSA_PKT2_PSE_T3_iiT4_,"aw",@nobits
	.sectionflags	@""
	.align	16
.nv.shared._ZN3cub18CUB_300001_SM_10006detail10radix_sort31DeviceRadixSortSingleTileKernelINS1_5radix10policy_hubIxxjE10Policy1000ELNS0_9SortOrderE1ExxjNS1_21identity_decomposer_tEEEvPKT1_PSA_PKT2_PSE_T3_iiT4_:
	.zero		34880


//--------------------- .nv.shared._ZN3cub18CUB_300001_SM_10006detail10radix_sort29DeviceRadixSortOnesweepKernelINS1_5radix10policy_hubIxxjE10Policy1000ELNS0_9SortOrderE0ExxjiiNS1_21identity_decomposer_tEEEvPT5_SB_PT3_PKSC_PT1_PKSG_PT2_PKSK_T4_iiT6_ --------------------------
	.section	.nv.shared._ZN3cub18CUB_300001_SM_10006detail10radix_sort29DeviceRadixSortOnesweepKernelINS1_5radix10policy_hubIxxjE10Policy1000ELNS0_9SortOrderE0ExxjiiNS1_21identity_decomposer_tEEEvPT5_SB_PT3_PKSC_PT1_PKSG_PT2_PKSK_T4_iiT6_,"aw",@nobits
	.sectionflags	@""
	.align	16
.nv.shared._ZN3cub18CUB_300001_SM_10006detail10radix_sort29DeviceRadixSortOnesweepKernelINS1_5radix10policy_hubIxxjE10Policy1000ELNS0_9SortOrderE0ExxjiiNS1_21identity_decomposer_tEEEvPT5_SB_PT3_PKSC_PT1_PKSG_PT2_PKSK_T4_iiT6_:
	.zero		38912


//--------------------- .nv.shared._ZN3cub18CUB_300001_SM_10006detail10radix_sort33DeviceRadixSortExclusiveSumKernelINS1_5radix10policy_hubIxxjE10Policy1000EjEEvPT0_ --------------------------
	.section	.nv.shared._ZN3cub18CUB_300001_SM_10006detail10radix_sort33DeviceRadixSortExclusiveSumKernelINS1_5radix10policy_hubIxxjE10Policy1000EjEEvPT0_,"aw",@nobits
	.sectionflags	@""
	.align	16
.nv.shared._ZN3cub18CUB_300001_SM_10006detail10radix_sort33DeviceRadixSortExclusiveSumKernelINS1_5radix10policy_hubIxxjE10Policy1000EjEEvPT0_:
	.zero		2208


//--------------------- .nv.shared._ZN3cub18CUB_300001_SM_10006detail10radix_sort30DeviceRadixSortHistogramKernelINS1_5radix10policy_hubIxxjE10Policy1000ELNS0_9SortOrderE0ExjNS1_21identity_decomposer_tEEEvPT2_PKT1_SA_iiT3_ --------------------------
	.section	.nv.shared._ZN3cub18CUB_300001_SM_10006detail10radix_sort30DeviceRadixSortHistogramKernelINS1_5radix10policy_hubIxxjE10Policy1000ELNS0_9SortOrderE0ExjNS1_21identity_decomposer_tEEEvPT2_PKT1_SA_iiT3_,"aw",@nobits
	.sectionflags	@""
	.align	4
.nv.shared._ZN3cub18CUB_300001_SM_10006detail10radix_sort30DeviceRadixSortHistogramKernelINS1_5radix10policy_hubIxxjE10Policy1000ELNS0_9SortOrderE0ExjNS1_21identity_decomposer_tEEEvPT2_PKT1_SA_iiT3_:
	.zero		9216


//--------------------- .nv.shared._ZN3cub18CUB_300001_SM_10006detail10radix_sort31DeviceRadixSortSingleTileKernelINS1_5radix10policy_hubIxxjE10Policy1000ELNS0_9SortOrderE0ExxjNS1_21identity_decomposer_tEEEvPKT1_PSA_PKT2_PSE_T3_iiT4_ --------------------------
	.section	.nv.shared._ZN3cub18CUB_300001_SM_10006detail10radix_sort31DeviceRadixSortSingleTileKernelINS1_5radix10policy_hubIxxjE10Policy1000ELNS0_9SortOrderE0ExxjNS1_21identity_decomposer_tEEEvPKT1_PSA_PKT2_PSE_T3_iiT4_,"aw",@nobits
	.sectionflags	@""
	.align	16
.nv.shared._ZN3cub18CUB_300001_SM_10006detail10radix_sort31DeviceRadixSortSingleTileKernelINS1_5radix10policy_hubIxxjE10Policy1000ELNS0_9SortOrderE0ExxjNS1_21identity_decomposer_tEEEvPKT1_PSA_PKT2_PSE_T3_iiT4_:
	.zero		34880


//--------------------- .nv.shared._ZN3cub18CUB_300001_SM_10006detail10radix_sort29DeviceRadixSortOnesweepKernelINS1_5radix10policy_hubIfijE10Policy1000ELNS0_9SortOrderE1EfijiiNS1_21identity_decomposer_tEEEvPT5_SB_PT3_PKSC_PT1_PKSG_PT2_PKSK_T4_iiT6_ --------------------------
	.section	.nv.shared._ZN3cub18CUB_300001_SM_10006detail10radix_sort29DeviceRadixSortOnesweepKernelINS1_5radix10policy_hubIfijE10Policy1000ELNS0_9SortOrderE1EfijiiNS1_21identity_decomposer_tEEEvPT5_SB_PT3_PKSC_PT1_PKSG_PT2_PKSK_T4_iiT6_,"aw",@nobits
	.sectionflags	@""
	.align	16
.nv.shared._ZN3cub18CUB_300001_SM_10006detail10radix_sort29DeviceRadixSortOnesweepKernelINS1_5radix10policy_hubIfijE10Policy1000ELNS0_9SortOrderE1EfijiiNS1_21identity_decomposer_tEEEvPT5_SB_PT3_PKSC_PT1_PKSG_PT2_PKSK_T4_iiT6_:
	.zero		37376


//--------------------- .nv.shared._ZN3cub18CUB_300001_SM_10006detail10radix_sort30DeviceRadixSortHistogramKernelINS1_5radix10policy_hubIfijE10Policy1000ELNS0_9SortOrderE1EfjNS1_21identity_decomposer_tEEEvPT2_PKT1_SA_iiT3_ --------------------------
	.section	.nv.shared._ZN3cub18CUB_300001_SM_10006detail10radix_sort30DeviceRadixSortHistogramKernelINS1_5radix10policy_hubIfijE10Policy1000ELNS0_9SortOrderE1EfjNS1_21identity_decomposer_tEEEvPT2_PKT1_SA_iiT3_,"aw",@nobits
	.sectionflags	@""
	.align	4
.nv.shared._ZN3cub18CUB_300001_SM_10006detail10radix_sort30DeviceRadixSortHistogramKernelINS1_5radix10policy_hubIfijE10Policy1000ELNS0_9SortOrderE1EfjNS1_21identity_decomposer_tEEEvPT2_PKT1_SA_iiT3_:
	.zero		5120


//--------------------- .nv.shared._ZN3cub18CUB_300001_SM_10006detail10radix_sort31DeviceRadixSortSingleTileKernelINS1_5radix10policy_hubIfijE10Policy1000ELNS0_9SortOrderE1EfijNS1_21identity_decomposer_tEEEvPKT1_PSA_PKT2_PSE_T3_iiT4_ --------------------------
	.section	.nv.shared._ZN3cub18CUB_300001_SM_10006detail10radix_sort31DeviceRadixSortSingleTileKernelINS1_5radix10policy_hubIfijE10Policy1000ELNS0_9SortOrderE1EfijNS1_21identity_decomposer_tEEEvPKT1_PSA_PKT2_PSE_T3_iiT4_,"aw",@nobits
	.sectionflags	@""
	.align	16
.nv.shared._ZN3cub18CUB_300001_SM_10006detail10radix_sort31DeviceRadixSortSingleTileKernelINS1_5radix10policy_hubIfijE10Policy1000ELNS0_9SortOrderE1EfijNS1_21identity_decomposer_tEEEvPKT1_PSA_PKT2_PSE_T3_iiT4_:
	.zero		34880


//--------------------- .nv.shared._ZN3cub18CUB_300001_SM_10006detail10radix_sort29DeviceRadixSortOnesweepKernelINS1_5radix10policy_hubIfijE10Policy1000ELNS0_9SortOrderE0EfijiiNS1_21identity_decomposer_tEEEvPT5_SB_PT3_PKSC_PT1_PKSG_PT2_PKSK_T4_iiT6_ --------------------------
	.section	.nv.shared._ZN3cub18CUB_300001_SM_10006detail10radix_sort29DeviceRadixSortOnesweepKernelINS1_5radix10policy_hubIfijE10Policy1000ELNS0_9SortOrderE0EfijiiNS1_21identity_decomposer_tEEEvPT5_SB_PT3_PKSC_PT1_PKSG_PT2_PKSK_T4_iiT6_,"aw",@nobits
	.sectionflags	@""
	.align	16
.nv.shared._ZN3cub18CUB_300001_SM_10006detail10radix_sort29DeviceRadixSortOnesweepKernelINS1_5radix10policy_hubIfijE10Policy1000ELNS0_9SortOrderE0EfijiiNS1_21identity_decomposer_tEEEvPT5_SB_PT3_PKSC_PT1_PKSG_PT2_PKSK_T4_iiT6_:
	.zero		37376


//--------------------- .nv.shared._ZN3cub18CUB_300001_SM_10006detail10radix_sort33DeviceRadixSortExclusiveSumKernelINS1_5radix10policy_hubIfijE10Policy1000EjEEvPT0_ --------------------------
	.section	.nv.shared._ZN3cub18CUB_300001_SM_10006detail10radix_sort33DeviceRadixSortExclusiveSumKernelINS1_5radix10policy_hubIfijE10Policy1000EjEEvPT0_,"aw",@nobits
	.sectionflags	@""
	.align	16
.nv.shared._ZN3cub18CUB_300001_SM_10006detail10radix_sort33DeviceRadixSortExclusiveSumKernelINS1_5radix10policy_hubIfijE10Policy1000EjEEvPT0_:
	.zero		2208


//--------------------- .nv.shared._ZN3cub18CUB_300001_SM_10006detail10radix_sort30DeviceRadixSortHistogramKernelINS1_5radix10policy_hubIfijE10Policy1000ELNS0_9SortOrderE0EfjNS1_21identity_decomposer_tEEEvPT2_PKT1_SA_iiT3_ --------------------------
	.section	.nv.shared._ZN3cub18CUB_300001_SM_10006detail10radix_sort30DeviceRadixSortHistogramKernelINS1_5radix10policy_hubIfijE10Policy1000ELNS0_9SortOrderE0EfjNS1_21identity_decomposer_tEEEvPT2_PKT1_SA_iiT3_,"aw",@nobits
	.sectionflags	@""
	.align	4
.nv.shared._ZN3cub18CUB_300001_SM_10006detail10radix_sort30DeviceRadixSortHistogramKernelINS1_5radix10policy_hubIfijE10Policy1000ELNS0_9SortOrderE0EfjNS1_21identity_decomposer_tEEEvPT2_PKT1_SA_iiT3_:
	.zero		5120


//--------------------- .nv.shared._ZN3cub18CUB_300001_SM_10006detail10radix_sort31DeviceRadixSortSingleTileKernelINS1_5radix10policy_hubIfijE10Policy1000ELNS0_9SortOrderE0EfijNS1_21identity_decomposer_tEEEvPKT1_PSA_PKT2_PSE_T3_iiT4_ --------------------------
	.section	.nv.shared._ZN3cub18CUB_300001_SM_10006detail10radix_sort31DeviceRadixSortSingleTileKernelINS1_5radix10policy_hubIfijE10Policy1000ELNS0_9SortOrderE0EfijNS1_21identity_decomposer_tEEEvPKT1_PSA_PKT2_PSE_T3_iiT4_,"aw",@nobits
	.sectionflags	@""
	.align	16
.nv.shared._ZN3cub18CUB_300001_SM_10006detail10radix_sort31DeviceRadixSortSingleTileKernelINS1_5radix10policy_hubIfijE10Policy1000ELNS0_9SortOrderE0EfijNS1_21identity_decomposer_tEEEvPKT1_PSA_PKT2_PSE_T3_iiT4_:
	.zero		34880


//--------------------- .nv.shared._ZN3cub18CUB_300001_SM_10006detail10radix_sort29DeviceRadixSortOnesweepKernelINS1_5radix10policy_hubIiijE10Policy1000ELNS0_9SortOrderE1EiijiiNS1_21identity_decomposer_tEEEvPT5_SB_PT3_PKSC_PT1_PKSG_PT2_PKSK_T4_iiT6_ --------------------------
	.section	.nv.shared._ZN3cub18CUB_300001_SM_10006detail10radix_sort29DeviceRadixSortOnesweepKernelINS1_5radix10policy_hubIiijE10Policy1000ELNS0_9SortOrderE1EiijiiNS1_21identity_decomposer_tEEEvPT5_SB_PT3_PKSC_PT1_PKSG_PT2_PKSK_T4_iiT6_,"aw",@nobits
	.sectionflags	@""
	.align	16
.nv.shared._ZN3cub18CUB_300001_SM_10006detail10radix_sort29DeviceRadixSortOnesweepKernelINS1_5radix10policy_hubIiijE10Policy1000ELNS0_9SortOrderE1EiijiiNS1_21identity_decomposer_tEEEvPT5_SB_PT3_PKSC_PT1_PKSG_PT2_PKSK_T4_iiT6_:
	.zero		37376


//--------------------- .nv.shared._ZN3cub18CUB_300001_SM_10006detail10radix_sort30DeviceRadixSortHistogramKernelINS1_5radix10policy_hubIiijE10Policy1000ELNS0_9SortOrderE1EijNS1_21identity_decomposer_tEEEvPT2_PKT1_SA_iiT3_ --------------------------
	.section	.nv.shared._ZN3cub18CUB_300001_SM_10006detail10radix_sort30DeviceRadixSortHistogramKernelINS1_5radix10policy_hubIiijE10Policy1000ELNS0_9SortOrderE1EijNS1_21identity_decomposer_tEEEvPT2_PKT1_SA_iiT3_,"aw",@nobits
	.sectionflags	@""
	.align	4
.nv.shared._ZN3cub18CUB_300001_SM_10006detail10radix_sort30DeviceRadixSortHistogramKernelINS1_5radix10policy_hubIiijE10Policy1000ELNS0_9SortOrderE1EijNS1_21identity_decomposer_tEEEvPT2_PKT1_SA_iiT3_:
	.zero		5120


//--------------------- .nv.shared._ZN3cub18CUB_300001_SM_10006detail10radix_sort31DeviceRadixSortSingleTileKernelINS1_5radix10policy_hubIiijE10Policy1000ELNS0_9SortOrderE1EiijNS1_21identity_decomposer_tEEEvPKT1_PSA_PKT2_PSE_T3_iiT4_ --------------------------
	.section	.nv.shared._ZN3cub18CUB_300001_SM_10006detail10radix_sort31DeviceRadixSortSingleTileKernelINS1_5radix10policy_hubIiijE10Policy1000ELNS0_9SortOrderE1EiijNS1_21identity_decomposer_tEEEvPKT1_PSA_PKT2_PSE_T3_iiT4_,"aw",@nobits
	.sectionflags	@""
	.align	16
.nv.shared._ZN3cub18CUB_300001_SM_10006detail10radix_sort31DeviceRadixSortSingleTileKernelINS1_5radix10policy_hubIiijE10Policy1000ELNS0_9SortOrderE1EiijNS1_21identity_decomposer_tEEEvPKT1_PSA_PKT2_PSE_T3_iiT4_:
	.zero		34880


//--------------------- .nv.shared._ZN3cub18CUB_300001_SM_10006detail10radix_sort29DeviceRadixSortOnesweepKernelINS1_5radix10policy_hubIiijE10Policy1000ELNS0_9SortOrderE0EiijiiNS1_21identity_decomposer_tEEEvPT5_SB_PT3_PKSC_PT1_PKSG_PT2_PKSK_T4_iiT6_ --------------------------
	.section	.nv.shared._ZN3cub18CUB_300001_SM_10006detail10radix_sort29DeviceRadixSortOnesweepKernelINS1_5radix10policy_hubIiijE10Policy1000ELNS0_9SortOrderE0EiijiiNS1_21identity_decomposer_tEEEvPT5_SB_PT3_PKSC_PT1_PKSG_PT2_PKSK_T4_iiT6_,"aw",@nobits
	.sectionflags	@""
	.align	16
.nv.shared._ZN3cub18CUB_300001_SM_10006detail10radix_sort29DeviceRadixSortOnesweepKernelINS1_5radix10policy_hubIiijE10Policy1000ELNS0_9SortOrderE0EiijiiNS1_21identity_decomposer_tEEEvPT5_SB_PT3_PKSC_PT1_PKSG_PT2_PKSK_T4_iiT6_:
	.zero		37376


//--------------------- .nv.shared._ZN3cub18CUB_300001_SM_10006detail10radix_sort33DeviceRadixSortExclusiveSumKernelINS1_5radix10policy_hubIiijE10Policy1000EjEEvPT0_ --------------------------
	.section	.nv.shared._ZN3cub18CUB_300001_SM_10006detail10radix_sort33DeviceRadixSortExclusiveSumKernelINS1_5radix10policy_hubIiijE10Policy1000EjEEvPT0_,"aw",@nobits
	.sectionflags	@""
	.align	16
.nv.shared._ZN3cub18CUB_300001_SM_10006detail10radix_sort33DeviceRadixSortExclusiveSumKernelINS1_5radix10policy_hubIiijE10Policy1000EjEEvPT0_:
	.zero		2208


//--------------------- .nv.shared._ZN3cub18CUB_300001_SM_10006detail10radix_sort30DeviceRadixSortHistogramKernelINS1_5radix10policy_hubIiijE10Policy1000ELNS0_9SortOrderE0EijNS1_21identity_decomposer_tEEEvPT2_PKT1_SA_iiT3_ --------------------------
	.section	.nv.shared._ZN3cub18CUB_300001_SM_10006detail10radix_sort30DeviceRadixSortHistogramKernelINS1_5radix10policy_hubIiijE10Policy1000ELNS0_9SortOrderE0EijNS1_21identity_decomposer_tEEEvPT2_PKT1_SA_iiT3_,"aw",@nobits
	.sectionflags	@""
	.align	4
.nv.shared._ZN3cub18CUB_300001_SM_10006detail10radix_sort30DeviceRadixSortHistogramKernelINS1_5radix10policy_hubIiijE10Policy1000ELNS0_9SortOrderE0EijNS1_21identity_decomposer_tEEEvPT2_PKT1_SA_iiT3_:
	.zero		5120


//--------------------- .nv.shared._ZN3cub18CUB_300001_SM_10006detail10radix_sort31DeviceRadixSortSingleTileKernelINS1_5radix10policy_hubIiijE10Policy1000ELNS0_9SortOrderE0EiijNS1_21identity_decomposer_tEEEvPKT1_PSA_PKT2_PSE_T3_iiT4_ --------------------------
	.section	.nv.shared._ZN3cub18CUB_300001_SM_10006detail10radix_sort31DeviceRadixSortSingleTileKernelINS1_5radix10policy_hubIiijE10Policy1000ELNS0_9SortOrderE0EiijNS1_21identity_decomposer_tEEEvPKT1_PSA_PKT2_PSE_T3_iiT4_,"aw",@nobits
	.sectionflags	@""
	.align	16
.nv.shared._ZN3cub18CUB_300001_SM_10006detail10radix_sort31DeviceRadixSortSingleTileKernelINS1_5radix10policy_hubIiijE10Policy1000ELNS0_9SortOrderE0EiijNS1_21identity_decomposer_tEEEvPKT1_PSA_PKT2_PSE_T3_iiT4_:
	.zero		34880


//--------------------- .nv.constant0._ZN3cub18CUB_300001_SM_10006detail10radix_sort29DeviceRadixSortOnesweepKernelINS1_5radix10policy_hubIxxjE10Policy1000ELNS0_9SortOrderE1ExxjiiNS1_21identity_decomposer_tEEEvPT5_SB_PT3_PKSC_PT1_PKSG_PT2_PKSK_T4_iiT6_ --------------------------
	.section	.nv.constant0._ZN3cub18CUB_300001_SM_10006detail10radix_sort29DeviceRadixSortOnesweepKernelINS1_5radix10policy_hubIxxjE10Policy1000ELNS0_9SortOrderE1ExxjiiNS1_21identity_decomposer_tEEEvPT5_SB_PT3_PKSC_PT1_PKSG_PT2_PKSK_T4_iiT6_,"a",@progbits
	.sectionflags	@""
	.align	4
.nv.constant0._ZN3cub18CUB_300001_SM_10006detail10radix_sort29DeviceRadixSortOnesweepKernelINS1_5radix10policy_hubIxxjE10Policy1000ELNS0_9SortOrderE1ExxjiiNS1_21identity_decomposer_tEEEvPT5_SB_PT3_PKSC_PT1_PKSG_PT2_PKSK_T4_iiT6_:
	.zero		973


//--------------------- .nv.constant0._ZN3cub18CUB_300001_SM_10006detail10radix_sort30DeviceRadixSortHistogramKernelINS1_5radix10policy_hubIxxjE10Policy1000ELNS0_9SortOrderE1ExjNS1_21identity_decomposer_tEEEvPT2_PKT1_SA_iiT3_ --------------------------
	.section	.nv.constant0._ZN3cub18CUB_300001_SM_10006detail10radix_sort30DeviceRadixSortHistogramKernelINS1_5radix10policy_hubIxxjE10Policy1000ELNS0_9SortOrderE1ExjNS1_21identity_decomposer_tEEEvPT2_PKT1_SA_iiT3_,"a",@progbits
	.sectionflags	@""
	.align	4
.nv.constant0._ZN3cub18CUB_300001_SM_10006detail10radix_sort30DeviceRadixSortHistogramKernelINS1_5radix10policy_hubIxxjE10Policy1000ELNS0_9SortOrderE1ExjNS1_21identity_decomposer_tEEEvPT2_PKT1_SA_iiT3_:
	.zero		925


//--------------------- .nv.constant0._ZN3cub18CUB_300001_SM_10006detail10radix_sort31DeviceRadixSortSingleTileKernelINS1_5radix10policy_hubIxxjE10Policy1000ELNS0_9SortOrderE1ExxjNS1_21identity_decomposer_tEEEvPKT1_PSA_PKT2_PSE_T3_iiT4_ --------------------------
	.section	.nv.constant0._ZN3cub18CUB_300001_SM_10006detail10radix_sort31DeviceRadixSortSingleTileKernelINS1_5radix10policy_hubIxxjE10Policy1000ELNS0_9SortOrderE1ExxjNS1_21identity_decomposer_tEEEvPKT1_PSA_PKT2_PSE_T3_iiT4_,"a",@progbits
	.sectionflags	@""
	.align	4
.nv.constant0._ZN3cub18CUB_300001_SM_10006detail10radix_sort31DeviceRadixSortSingleTileKernelINS1_5radix10policy_hubIxxjE10Policy1000ELNS0_9SortOrderE1ExxjNS1_21identity_decomposer_tEEEvPKT1_PSA_PKT2_PSE_T3_iiT4_:
	.zero		941


//--------------------- .nv.constant0._ZN3cub18CUB_300001_SM_10006detail10radix_sort29DeviceRadixSortOnesweepKernelINS1_5radix10policy_hubIxxjE10Policy1000ELNS0_9SortOrderE0ExxjiiNS1_21identity_decomposer_tEEEvPT5_SB_PT3_PKSC_PT1_PKSG_PT2_PKSK_T4_iiT6_ --------------------------
	.section	.nv.constant0._ZN3cub18CUB_300001_SM_10006detail10radix_sort29DeviceRadixSortOnesweepKernelINS1_5radix10policy_hubIxxjE10Policy1000ELNS0_9SortOrderE0ExxjiiNS1_21identity_decomposer_tEEEvPT5_SB_PT3_PKSC_PT1_PKSG_PT2_PKSK_T4_iiT6_,"a",@progbits
	.sectionflags	@""
	.align	4
.nv.constant0._ZN3cub18CUB_300001_SM_10006detail10radix_sort29DeviceRadixSortOnesweepKernelINS1_5radix10policy_hubIxxjE10Policy1000ELNS0_9SortOrderE0ExxjiiNS1_21identity_decomposer_tEEEvPT5_SB_PT3_PKSC_PT1_PKSG_PT2_PKSK_T4_iiT6_:
	.zero		973


//--------------------- .nv.constant0._ZN3cub18CUB_300001_SM_10006detail10radix_sort33DeviceRadixSortExclusiveSumKernelINS1_5radix10policy_hubIxxjE10Policy1000EjEEvPT0_ --------------------------
	.section	.nv.constant0._ZN3cub18CUB_300001_SM_10006detail10radix_sort33DeviceRadixSortExclusiveSumKernelINS1_5radix10policy_hubIxxjE10Policy1000EjEEvPT0_,"a",@progbits
	.sectionflags	@""
	.align	4
.nv.constant0._ZN3cub18CUB_300001_SM_10006detail10radix_sort33DeviceRadixSortExclusiveSumKernelINS1_5radix10policy_hubIxxjE10Policy1000EjEEvPT0_:
	.zero		904


//--------------------- .nv.constant0._ZN3cub18CUB_300001_SM_10006detail10radix_sort30DeviceRadixSortHistogramKernelINS1_5radix10policy_hubIxxjE10Policy1000ELNS0_9SortOrderE0ExjNS1_21identity_decomposer_tEEEvPT2_PKT1_SA_iiT3_ --------------------------
	.section	.nv.constant0._ZN3cub18CUB_300001_SM_10006detail10radix_sort30DeviceRadixSortHistogramKernelINS1_5radix10policy_hubIxxjE10Policy1000ELNS0_9SortOrderE0ExjNS1_21identity_decomposer_tEEEvPT2_PKT1_SA_iiT3_,"a",@progbits
	.sectionflags	@""
	.align	4
.nv.constant0._ZN3cub18CUB_300001_SM_10006detail10radix_sort30DeviceRadixSortHistogramKernelINS1_5radix10policy_hubIxxjE10Policy1000ELNS0_9SortOrderE0ExjNS1_21identity_decomposer_tEEEvPT2_PKT1_SA_iiT3_:
	.zero		925


//--------------------- .nv.constant0._ZN3cub18CUB_300001_SM_10006detail10radix_sort31DeviceRadixSortSingleTileKernelINS1_5radix10policy_hubIxxjE10Policy1000ELNS0_9SortOrderE0ExxjNS1_21identity_decomposer_tEEEvPKT1_PSA_PKT2_PSE_T3_iiT4_ --------------------------
	.section	.nv.constant0._ZN3cub18CUB_300001_SM_10006detail10radix_sort31DeviceRadixSortSingleTileKernelINS1_5radix10policy_hubIxxjE10Policy1000ELNS0_9SortOrderE0ExxjNS1_21identity_decomposer_tEEEvPKT1_PSA_PKT2_PSE_T3_iiT4_,"a",@progbits
	.sectionflags	@""
	.align	4
.nv.constant0._ZN3cub18CUB_300001_SM_10006detail10radix_sort31DeviceRadixSortSingleTileKernelINS1_5radix10policy_hubIxxjE10Policy1000ELNS0_9SortOrderE0ExxjNS1_21identity_decomposer_tEEEvPKT1_PSA_PKT2_PSE_T3_iiT4_:
	.zero		941


//--------------------- .nv.constant0._ZN3cub18CUB_300001_SM_10006detail10radix_sort29DeviceRadixSortOnesweepKernelINS1_5radix10policy_hubIfijE10Policy1000ELNS0_9SortOrderE1EfijiiNS1_21identity_decomposer_tEEEvPT5_SB_PT3_PKSC_PT1_PKSG_PT2_PKSK_T4_iiT6_ --------------------------
	.section	.nv.constant0._ZN3cub18CUB_300001_SM_10006detail10radix_sort29DeviceRadixSortOnesweepKernelINS1_5radix10policy_hubIfijE10Policy1000ELNS0_9SortOrderE1EfijiiNS1_21identity_decomposer_tEEEvPT5_SB_PT3_PKSC_PT1_PKSG_PT2_PKSK_T4_iiT6_,"a",@progbits
	.sectionflags	@""
	.align	4
.nv.constant0._ZN3cub18CUB_300001_SM_10006detail10radix_sort29DeviceRadixSortOnesweepKernelINS1_5radix10policy_hubIfijE10Policy1000ELNS0_9SortOrderE1EfijiiNS1_21identity_decomposer_tEEEvPT5_SB_PT3_PKSC_PT1_PKSG_PT2_PKSK_T4_iiT6_:
	.zero		973


//--------------------- .nv.constant0._ZN3cub18CUB_300001_SM_10006detail10radix_sort30DeviceRadixSortHistogramKernelINS1_5radix10policy_hubIfijE10Policy1000ELNS0_9SortOrderE1EfjNS1_21identity_decomposer_tEEEvPT2_PKT1_SA_iiT3_ --------------------------
	.section	.nv.constant0._ZN3cub18CUB_300001_SM_10006detail10radix_sort30DeviceRadixSortHistogramKernelINS1_5radix10policy_hubIfijE10Policy1000ELNS0_9SortOrderE1EfjNS1_21identity_decomposer_tEEEvPT2_PKT1_SA_iiT3_,"a",@progbits
	.sectionflags	@""
	.align	4
.nv.constant0._ZN3cub18CUB_300001_SM_10006detail10radix_sort30DeviceRadixSortHistogramKernelINS1_5radix10policy_hubIfijE10Policy1000ELNS0_9SortOrderE1EfjNS1_21identity_decomposer_tEEEvPT2_PKT1_SA_iiT3_:
	.zero		925


//--------------------- .nv.constant0._ZN3cub18CUB_300001_SM_10006detail10radix_sort31DeviceRadixSortSingleTileKernelINS1_5radix10policy_hubIfijE10Policy1000ELNS0_9SortOrderE1EfijNS1_21identity_decomposer_tEEEvPKT1_PSA_PKT2_PSE_T3_iiT4_ --------------------------
	.section	.nv.constant0._ZN3cub18CUB_300001_SM_10006detail10radix_sort31DeviceRadixSortSingleTileKernelINS1_5radix10policy_hubIfijE10Policy1000ELNS0_9SortOrderE1EfijNS1_21identity_decomposer_tEEEvPKT1_PSA_PKT2_PSE_T3_iiT4_,"a",@progbits
	.sectionflags	@""
	.align	4
.nv.constant0._ZN3cub18CUB_300001_SM_10006detail10radix_sort31DeviceRadixSortSingleTileKernelINS1_5radix10policy_hubIfijE10Policy1000ELNS0_9SortOrderE1EfijNS1_21identity_decomposer_tEEEvPKT1_PSA_PKT2_PSE_T3_iiT4_:
	.zero		941


//--------------------- .nv.constant0._ZN3cub18CUB_300001_SM_10006detail10radix_sort29DeviceRadixSortOnesweepKernelINS1_5radix10policy_hubIfijE10Policy1000ELNS0_9SortOrderE0EfijiiNS1_21identity_decomposer_tEEEvPT5_SB_PT3_PKSC_PT1_PKSG_PT2_PKSK_T4_iiT6_ --------------------------
	.section	.nv.constant0._ZN3cub18CUB_300001_SM_10006detail10radix_sort29DeviceRadixSortOnesweepKernelINS1_5radix10policy_hubIfijE10Policy1000ELNS0_9SortOrderE0EfijiiNS1_21identity_decomposer_tEEEvPT5_SB_PT3_PKSC_PT1_PKSG_PT2_PKSK_T4_iiT6_,"a",@progbits
	.sectionflags	@""
	.align	4
.nv.constant0._ZN3cub18CUB_300001_SM_10006detail10radix_sort29DeviceRadixSortOnesweepKernelINS1_5radix10policy_hubIfijE10Policy1000ELNS0_9SortOrderE0EfijiiNS1_21identity_decomposer_tEEEvPT5_SB_PT3_PKSC_PT1_PKSG_PT2_PKSK_T4_iiT6_:
	.zero		973


//--------------------- .nv.constant0._ZN3cub18CUB_300001_SM_10006detail10radix_sort33DeviceRadixSortExclusiveSumKernelINS1_5radix10policy_hubIfijE10Policy1000EjEEvPT0_ --------------------------
	.section	.nv.constant0._ZN3cub18CUB_300001_SM_10006detail10radix_sort33DeviceRadixSortExclusiveSumKernelINS1_5radix10policy_hubIfijE10Policy1000EjEEvPT0_,"a",@progbits
	.sectionflags	@""
	.align	4
.nv.constant0._ZN3cub18CUB_300001_SM_10006detail10radix_sort33DeviceRadixSortExclusiveSumKernelINS1_5radix10policy_hubIfijE10Policy1000EjEEvPT0_:
	.zero		904


//--------------------- .nv.constant0._ZN3cub18CUB_300001_SM_10006detail10radix_sort30DeviceRadixSortHistogramKernelINS1_5radix10policy_hubIfijE10Policy1000ELNS0_9SortOrderE0EfjNS1_21identity_decomposer_tEEEvPT2_PKT1_SA_iiT3_ --------------------------
	.section	.nv.constant0._ZN3cub18CUB_300001_SM_10006detail10radix_sort30DeviceRadixSortHistogramKernelINS1_5radix10policy_hubIfijE10Policy1000ELNS0_9SortOrderE0EfjNS1_21identity_decomposer_tEEEvPT2_PKT1_SA_iiT3_,"a",@progbits
	.sectionflags	@""
	.align	4
.nv.constant0._ZN3cub18CUB_300001_SM_10006detail10radix_sort30DeviceRadixSortHistogramKernelINS1_5radix10policy_hubIfijE10Policy1000ELNS0_9SortOrderE0EfjNS1_21identity_decomposer_tEEEvPT2_PKT1_SA_iiT3_:
	.zero		925


//--------------------- .nv.constant0._ZN3cub18CUB_300001_SM_10006detail10radix_sort31DeviceRadixSortSingleTileKernelINS1_5radix10policy_hubIfijE10Policy1000ELNS0_9SortOrderE0EfijNS1_21identity_decomposer_tEEEvPKT1_PSA_PKT2_PSE_T3_iiT4_ --------------------------
	.section	.nv.constant0._ZN3cub18CUB_300001_SM_10006detail10radix_sort31DeviceRadixSortSingleTileKernelINS1_5radix10policy_hubIfijE10Policy1000ELNS0_9SortOrderE0EfijNS1_21identity_decomposer_tEEEvPKT1_PSA_PKT2_PSE_T3_iiT4_,"a",@progbits
	.sectionflags	@""
	.align	4
.nv.constant0._ZN3cub18CUB_300001_SM_10006detail10radix_sort31DeviceRadixSortSingleTileKernelINS1_5radix10policy_hubIfijE10Policy1000ELNS0_9SortOrderE0EfijNS1_21identity_decomposer_tEEEvPKT1_PSA_PKT2_PSE_T3_iiT4_:
	.zero		941


//--------------------- .nv.constant0._ZN3cub18CUB_300001_SM_10006detail10radix_sort29DeviceRadixSortOnesweepKernelINS1_5radix10policy_hubIiijE10Policy1000ELNS0_9SortOrderE1EiijiiNS1_21identity_decomposer_tEEEvPT5_SB_PT3_PKSC_PT1_PKSG_PT2_PKSK_T4_iiT6_ --------------------------
	.section	.nv.constant0._ZN3cub18CUB_300001_SM_10006detail10radix_sort29DeviceRadixSortOnesweepKernelINS1_5radix10policy_hubIiijE10Policy1000ELNS0_9SortOrderE1EiijiiNS1_21identity_decomposer_tEEEvPT5_SB_PT3_PKSC_PT1_PKSG_PT2_PKSK_T4_iiT6_,"a",@progbits
	.sectionflags	@""
	.align	4
.nv.constant0._ZN3cub18CUB_300001_SM_10006detail10radix_sort29DeviceRadixSortOnesweepKernelINS1_5radix10policy_hubIiijE10Policy1000ELNS0_9SortOrderE1EiijiiNS1_21identity_decomposer_tEEEvPT5_SB_PT3_PKSC_PT1_PKSG_PT2_PKSK_T4_iiT6_:
	.zero		973


//--------------------- .nv.constant0._ZN3cub18CUB_300001_SM_10006detail10radix_sort30DeviceRadixSortHistogramKernelINS1_5radix10policy_hubIiijE10Policy1000ELNS0_9SortOrderE1EijNS1_21identity_decomposer_tEEEvPT2_PKT1_SA_iiT3_ --------------------------
	.section	.nv.constant0._ZN3cub18CUB_300001_SM_10006detail10radix_sort30DeviceRadixSortHistogramKernelINS1_5radix10policy_hubIiijE10Policy1000ELNS0_9SortOrderE1EijNS1_21identity_decomposer_tEEEvPT2_PKT1_SA_iiT3_,"a",@progbits
	.sectionflags	@""
	.align	4
.nv.constant0._ZN3cub18CUB_300001_SM_10006detail10radix_sort30DeviceRadixSortHistogramKernelINS1_5radix10policy_hubIiijE10Policy1000ELNS0_9SortOrderE1EijNS1_21identity_decomposer_tEEEvPT2_PKT1_SA_iiT3_:
	.zero		925


//--------------------- .nv.constant0._ZN3cub18CUB_300001_SM_10006detail10radix_sort31DeviceRadixSortSingleTileKernelINS1_5radix10policy_hubIiijE10Policy1000ELNS0_9SortOrderE1EiijNS1_21identity_decomposer_tEEEvPKT1_PSA_PKT2_PSE_T3_iiT4_ --------------------------
	.section	.nv.constant0._ZN3cub18CUB_300001_SM_10006detail10radix_sort31DeviceRadixSortSingleTileKernelINS1_5radix10policy_hubIiijE10Policy1000ELNS0_9SortOrderE1EiijNS1_21identity_decomposer_tEEEvPKT1_PSA_PKT2_PSE_T3_iiT4_,"a",@progbits
	.sectionflags	@""
	.align	4
.nv.constant0._ZN3cub18CUB_300001_SM_10006detail10radix_sort31DeviceRadixSortSingleTileKernelINS1_5radix10policy_hubIiijE10Policy1000ELNS0_9SortOrderE1EiijNS1_21identity_decomposer_tEEEvPKT1_PSA_PKT2_PSE_T3_iiT4_:
	.zero		941


//--------------------- .nv.constant0._ZN3cub18CUB_300001_SM_10006detail10radix_sort29DeviceRadixSortOnesweepKernelINS1_5radix10policy_hubIiijE10Policy1000ELNS0_9SortOrderE0EiijiiNS1_21identity_decomposer_tEEEvPT5_SB_PT3_PKSC_PT1_PKSG_PT2_PKSK_T4_iiT6_ --------------------------
	.section	.nv.constant0._ZN3cub18CUB_300001_SM_10006detail10radix_sort29DeviceRadixSortOnesweepKernelINS1_5radix10policy_hubIiijE10Policy1000ELNS0_9SortOrderE0EiijiiNS1_21identity_decomposer_tEEEvPT5_SB_PT3_PKSC_PT1_PKSG_PT2_PKSK_T4_iiT6_,"a",@progbits
	.sectionflags	@""
	.align	4
.nv.constant0._ZN3cub18CUB_300001_SM_10006detail10radix_sort29DeviceRadixSortOnesweepKernelINS1_5radix10policy_hubIiijE10Policy1000ELNS0_9SortOrderE0EiijiiNS1_21identity_decomposer_tEEEvPT5_SB_PT3_PKSC_PT1_PKSG_PT2_PKSK_T4_iiT6_:
	.zero		973


//--------------------- .nv.constant0._ZN3cub18CUB_300001_SM_10006detail10radix_sort33DeviceRadixSortExclusiveSumKernelINS1_5radix10policy_hubIiijE10Policy1000EjEEvPT0_ --------------------------
	.section	.nv.constant0._ZN3cub18CUB_300001_SM_10006detail10radix_sort33DeviceRadixSortExclusiveSumKernelINS1_5radix10policy_hubIiijE10Policy1000EjEEvPT0_,"a",@progbits
	.sectionflags	@""
	.align	4
.nv.constant0._ZN3cub18CUB_300001_SM_10006detail10radix_sort33DeviceRadixSortExclusiveSumKernelINS1_5radix10policy_hubIiijE10Policy1000EjEEvPT0_:
	.zero		904


//--------------------- .nv.constant0._ZN3cub18CUB_300001_SM_10006detail10radix_sort30DeviceRadixSortHistogramKernelINS1_5radix10policy_hubIiijE10Policy1000ELNS0_9SortOrderE0EijNS1_21identity_decomposer_tEEEvPT2_PKT1_SA_iiT3_ --------------------------
	.section	.nv.constant0._ZN3cub18CUB_300001_SM_10006detail10radix_sort30DeviceRadixSortHistogramKernelINS1_5radix10policy_hubIiijE10Policy1000ELNS0_9SortOrderE0EijNS1_21identity_decomposer_tEEEvPT2_PKT1_SA_iiT3_,"a",@progbits
	.sectionflags	@""
	.align	4
.nv.constant0._ZN3cub18CUB_300001_SM_10006detail10radix_sort30DeviceRadixSortHistogramKernelINS1_5radix10policy_hubIiijE10Policy1000ELNS0_9SortOrderE0EijNS1_21identity_decomposer_tEEEvPT2_PKT1_SA_iiT3_:
	.zero		925


//--------------------- .nv.constant0._ZN3cub18CUB_300001_SM_10006detail10radix_sort31DeviceRadixSortSingleTileKernelINS1_5radix10policy_hubIiijE10Policy1000ELNS0_9SortOrderE0EiijNS1_21identity_decomposer_tEEEvPKT1_PSA_PKT2_PSE_T3_iiT4_ --------------------------
	.section	.nv.constant0._ZN3cub18CUB_300001_SM_10006detail10radix_sort31DeviceRadixSortSingleTileKernelINS1_5radix10policy_hubIiijE10Policy1000ELNS0_9SortOrderE0EiijNS1_21identity_decomposer_tEEEvPKT1_PSA_PKT2_PSE_T3_iiT4_,"a",@progbits
	.sectionflags	@""
	.align	4
.nv.constant0._ZN3cub18CUB_300001_SM_10006detail10radix_sort31DeviceRadixSortSingleTileKernelINS1_5radix10policy_hubIiijE10Policy1000ELNS0_9SortOrderE0EiijNS1_21identity_decomposer_tEEEvPKT1_PSA_PKT2_PSE_T3_iiT4_:
	.zero		941


//--------------------- .nv.constant0._ZN3cub18CUB_300001_SM_10006detail11EmptyKernelIvEEvv --------------------------
	.section	.nv.constant0._ZN3cub18CUB_300001_SM_10006detail11EmptyKernelIvEEvv,"a",@progbits
	.sectionflags	@""
	.align	4
.nv.constant0._ZN3cub18CUB_300001_SM_10006detail11EmptyKernelIvEEvv:
	.zero		896


//--------------------- .nv.constant0._Z11RangeKerneliiiPi --------------------------
	.section	.nv.constant0._Z11RangeKerneliiiPi,"a",@progbits
	.sectionflags	@""
	.align	4
.nv.constant0._Z11RangeKerneliiiPi:
	.zero		920


//--------------------- SYMBOLS --------------------------

	.type		.nv.reservedSmem.offset0,@object
	.size		.nv.reservedSmem.offset0,0x4
	.type		.nv.reservedSmem.cap,@object
	.size		.nv.reservedSmem.cap,0x4
